def matmul_kernel(
    a_ptr,
    b_ptr,
    c_ptr,
    M,
    N,
    K,
    stride_am,
    stride_ak,
    stride_bk,
    stride_bn,
    stride_cm,
    stride_cn,
    BLOCK_M: tl.constexpr,
    BLOCK_N: tl.constexpr,
    BLOCK_K: tl.constexpr,
    GROUP_M: tl.constexpr,
):
    pid = tl.program_id(axis=0)
    num_pid_m = tl.cdiv(M, BLOCK_M)
    num_pid_n = tl.cdiv(N, BLOCK_N)
    num_pid_in_group = GROUP_M * num_pid_n
    group_id = pid // num_pid_in_group
    first_pid_m = group_id * GROUP_M
    group_size_m = min(num_pid_m - first_pid_m, GROUP_M)
    pid_m = first_pid_m + ((pid % num_pid_in_group) % group_size_m)
    pid_n = (pid % num_pid_in_group) // group_size_m

    offs_am = (pid_m * BLOCK_M + tl.arange(0, BLOCK_M)) % M
    offs_bn = (pid_n * BLOCK_N + tl.arange(0, BLOCK_N)) % N
    offs_k = tl.arange(0, BLOCK_K)
    a_ptrs = a_ptr + offs_am[:, None] * stride_am + offs_k[None, :] * stride_ak
    b_ptrs = b_ptr + offs_k[:, None] * stride_bk + offs_bn[None, :] * stride_bn

    acc = tl.zeros((BLOCK_M, BLOCK_N), dtype=tl.float32)
    for kk in range(0, tl.cdiv(K, BLOCK_K)):
        a = tl.load(a_ptrs, mask=offs_k[None, :] < K - kk * BLOCK_K, other=0.0)
        b = tl.load(b_ptrs, mask=offs_k[:, None] < K - kk * BLOCK_K, other=0.0)
        acc = tl.dot(a, b, acc)
        a_ptrs += BLOCK_K * stride_ak
        b_ptrs += BLOCK_K * stride_bk

    c = acc.to(c_ptr.dtype.element_ty)
    offs_cm = pid_m * BLOCK_M + tl.arange(0, BLOCK_M)
    offs_cn = pid_n * BLOCK_N + tl.arange(0, BLOCK_N)
    c_ptrs = c_ptr + offs_cm[:, None] * stride_cm + offs_cn[None, :] * stride_cn
    mask = (offs_cm[:, None] < M) & (offs_cn[None, :] < N)
    tl.store(c_ptrs, c, mask=mask)

# config = {"BLOCK_K": 32, "BLOCK_M": 512, "BLOCK_N": 128, "GROUP_M": 8, "arch": "sm_100", "dtype": "fp32", "num_ctas": 1, "num_stages": 3, "num_warps": 1}
# arch = sm_100


// ===== COMPILED SASS (sm_100a) =====

	.target	sm_100a

	.elftype	@"ET_EXEC"


//--------------------- .note.nv.tkinfo           --------------------------
	.section	.note.nv.tkinfo,"",@"SHT_NOTE"
	.sectionflags	@"SHF_NOTE_NV_TKINFO"
	.tkinfo
        /*0018*/ 	.word	0x00000081
        /*0030*/ 	.string	""
        /*0030*/ 	.string	"ptxas-blackwell"
        /*0030*/ 	.string	"Cuda compilation tools, release 12.9, V12.9.86"
        /*0030*/ 	.string	"Build cuda_12.9.r12.9/compiler.36037853_0"
        /*0030*/ 	.string	"-v  -suppress-debug-info  -lineinfo  -arch sm_100a "



//--------------------- .note.nv.cuver            --------------------------
	.section	.note.nv.cuver,"",@"SHT_NOTE"
	.sectionflags	@"SHF_NOTE_NV_CUVER"
        /*0018*/ 	.short	0x0001
        /*001a*/ 	.short	0x0064
        /*001c*/ 	.short	0x0001
        /*001e*/ 	.short	0x0000
        /*0020*/ 	.short	0x0001
        /*0022*/ 	.short	0x0000


//--------------------- .nv.info                  --------------------------
	.section	.nv.info,"",@"SHT_CUDA_INFO"
	.align	4


	//----- nvinfo : EIATTR_REGCOUNT
	.align		4
        /*0000*/ 	.byte	0x04, 0x2f
        /*0002*/ 	.short	(.L_1 - .L_0)
	.align		4
.L_0:
        /*0004*/ 	.word	index@(matmul_kernel)
        /*0008*/ 	.word	0x000000ff


	//----- nvinfo : EIATTR_FRAME_SIZE
	.align		4
.L_1:
        /*000c*/ 	.byte	0x04, 0x11
        /*000e*/ 	.short	(.L_3 - .L_2)
	.align		4
.L_2:
        /*0010*/ 	.word	index@(matmul_kernel)
        /*0014*/ 	.word	0x00004f38


	//----- nvinfo : EIATTR_MIN_STACK_SIZE
	.align		4
.L_3:
        /*0018*/ 	.byte	0x04, 0x12
        /*001a*/ 	.short	(.L_5 - .L_4)
	.align		4
.L_4:
        /*001c*/ 	.word	index@(matmul_kernel)
        /*0020*/ 	.word	0x00004f38
.L_5:


//--------------------- .nv.info.matmul_kernel    --------------------------
	.section	.nv.info.matmul_kernel,"",@"SHT_CUDA_INFO"
	.sectionflags	@""
	.align	4


	//----- nvinfo : EIATTR_CUDA_API_VERSION
	.align		4
        /*0000*/ 	.byte	0x04, 0x37
        /*0002*/ 	.short	(.L_7 - .L_6)
.L_6:
        /*0004*/ 	.word	0x00000081


	//----- nvinfo : EIATTR_KPARAM_INFO
	.align		4
.L_7:
        /*0008*/ 	.byte	0x04, 0x17
        /*000a*/ 	.short	(.L_9 - .L_8)
.L_8:
        /*000c*/ 	.word	0x00000000
        /*0010*/ 	.short	0x000d
        /*0012*/ 	.short	0x0048
        /*0014*/ 	.byte	0x00, 0xf4, 0x21, 0x00


	//----- nvinfo : EIATTR_KPARAM_INFO
	.align		4
.L_9:
        /*0018*/ 	.byte	0x04, 0x17
        /*001a*/ 	.short	(.L_11 - .L_10)
.L_10:
        /*001c*/ 	.word	0x00000000
        /*0020*/ 	.short	0x000c
        /*0022*/ 	.short	0x0040
        /*0024*/ 	.byte	0x00, 0xf4, 0x21, 0x00


	//----- nvinfo : EIATTR_KPARAM_INFO
	.align		4
.L_11:
        /*0028*/ 	.byte	0x04, 0x17
        /*002a*/ 	.short	(.L_13 - .L_12)
.L_12:
        /*002c*/ 	.word	0x00000000
        /*0030*/ 	.short	0x000b
        /*0032*/ 	.short	0x0038
        /*0034*/ 	.byte	0x00, 0xf0, 0x11, 0x00


	//----- nvinfo : EIATTR_KPARAM_INFO
	.align		4
.L_13:
        /*0038*/ 	.byte	0x04, 0x17
        /*003a*/ 	.short	(.L_15 - .L_14)
.L_14:
        /*003c*/ 	.word	0x00000000
        /*0040*/ 	.short	0x000a
        /*0042*/ 	.short	0x0034
        /*0044*/ 	.byte	0x00, 0xf0, 0x11, 0x00


	//----- nvinfo : EIATTR_KPARAM_INFO
	.align		4
.L_15:
        /*0048*/ 	.byte	0x04, 0x17
        /*004a*/ 	.short	(.L_17 - .L_16)
.L_16:
        /*004c*/ 	.word	0x00000000
        /*0050*/ 	.short	0x0009
        /*0052*/ 	.short	0x0030
        /*0054*/ 	.byte	0x00, 0xf0, 0x11, 0x00


	//----- nvinfo : EIATTR_KPARAM_INFO
	.align		4
.L_17:
        /*0058*/ 	.byte	0x04, 0x17
        /*005a*/ 	.short	(.L_19 - .L_18)
.L_18:
        /*005c*/ 	.word	0x00000000
        /*0060*/ 	.short	0x0008
        /*0062*/ 	.short	0x002c
        /*0064*/ 	.byte	0x00, 0xf0, 0x11, 0x00


	//----- nvinfo : EIATTR_KPARAM_INFO
	.align		4
.L_19:
        /*0068*/ 	.byte	0x04, 0x17
        /*006a*/ 	.short	(.L_21 - .L_20)
.L_20:
        /*006c*/ 	.word	0x00000000
        /*0070*/ 	.short	0x0007
        /*0072*/ 	.short	0x0028
        /*0074*/ 	.byte	0x00, 0xf0, 0x11, 0x00


	//----- nvinfo : EIATTR_KPARAM_INFO
	.align		4
.L_21:
        /*0078*/ 	.byte	0x04, 0x17
        /*007a*/ 	.short	(.L_23 - .L_22)
.L_22:
        /*007c*/ 	.word	0x00000000
        /*0080*/ 	.short	0x0006
        /*0082*/ 	.short	0x0024
        /*0084*/ 	.byte	0x00, 0xf0, 0x11, 0x00


	//----- nvinfo : EIATTR_KPARAM_INFO
	.align		4
.L_23:
        /*0088*/ 	.byte	0x04, 0x17
        /*008a*/ 	.short	(.L_25 - .L_24)
.L_24:
        /*008c*/ 	.word	0x00000000
        /*0090*/ 	.short	0x0005
        /*0092*/ 	.short	0x0020
        /*0094*/ 	.byte	0x00, 0xf0, 0x11, 0x00


	//----- nvinfo : EIATTR_KPARAM_INFO
	.align		4
.L_25:
        /*0098*/ 	.byte	0x04, 0x17
        /*009a*/ 	.short	(.L_27 - .L_26)
.L_26:
        /*009c*/ 	.word	0x00000000
        /*00a0*/ 	.short	0x0004
        /*00a2*/ 	.short	0x001c
        /*00a4*/ 	.byte	0x00, 0xf0, 0x11, 0x00


	//----- nvinfo : EIATTR_KPARAM_INFO
	.align		4
.L_27:
        /*00a8*/ 	.byte	0x04, 0x17
        /*00aa*/ 	.short	(.L_29 - .L_28)
.L_28:
        /*00ac*/ 	.word	0x00000000
        /*00b0*/ 	.short	0x0003
        /*00b2*/ 	.short	0x0018
        /*00b4*/ 	.byte	0x00, 0xf0, 0x11, 0x00


	//----- nvinfo : EIATTR_KPARAM_INFO
	.align		4
.L_29:
        /*00b8*/ 	.byte	0x04, 0x17
        /*00ba*/ 	.short	(.L_31 - .L_30)
.L_30:
        /*00bc*/ 	.word	0x00000000
        /*00c0*/ 	.short	0x0002
        /*00c2*/ 	.short	0x0010
        /*00c4*/ 	.byte	0x00, 0xf4, 0x21, 0x00


	//----- nvinfo : EIATTR_KPARAM_INFO
	.align		4
.L_31:
        /*00c8*/ 	.byte	0x04, 0x17
        /*00ca*/ 	.short	(.L_33 - .L_32)
.L_32:
        /*00cc*/ 	.word	0x00000000
        /*00d0*/ 	.short	0x0001
        /*00d2*/ 	.short	0x0008
        /*00d4*/ 	.byte	0x00, 0xf4, 0x21, 0x00


	//----- nvinfo : EIATTR_KPARAM_INFO
	.align		4
.L_33:
        /*00d8*/ 	.byte	0x04, 0x17
        /*00da*/ 	.short	(.L_35 - .L_34)
.L_34:
        /*00dc*/ 	.word	0x00000000
        /*00e0*/ 	.short	0x0000
        /*00e2*/ 	.short	0x0000
        /*00e4*/ 	.byte	0x00, 0xf4, 0x21, 0x00


	//----- nvinfo : EIATTR_SPARSE_MMA_MASK
	.align		4
.L_35:
        /*00e8*/ 	.byte	0x03, 0x50
        /*00ea*/ 	.short	0x0000


	//----- nvinfo : EIATTR_MAXREG_COUNT
	.align		4
        /*00ec*/ 	.byte	0x03, 0x1b
        /*00ee*/ 	.short	0x00ff


	//----- nvinfo : EIATTR_NUM_BARRIERS
	.align		4
        /*00f0*/ 	.byte	0x02, 0x4c
        /*00f2*/ 	.byte	0x01
	.zero		1


	//----- nvinfo : EIATTR_ANNOTATIONS
	.align		4
        /*00f4*/ 	.byte	0x04, 0x55
        /*00f6*/ 	.short	(.L_37 - .L_36)


	//   ....[0]....
.L_36:
        /*00f8*/ 	.word	0x00000001
        /*00fc*/ 	.byte	0xd0, 0x00, 0x00, 0x00, 0x01, 0x00, 0x00, 0x00, 0x30, 0x0a, 0x00, 0x00, 0x01, 0x00, 0x00, 0x00
        /* <DEDUP_REMOVED lines=402> */
        /*1a2c*/ 	.byte	0xe0, 0x1c, 0x01, 0x00


	//----- nvinfo : EIATTR_COOP_GROUP_MASK_REGIDS
	.align		4
.L_37:
        /*1a30*/ 	.byte	0x04, 0x29
        /*1a32*/ 	.short	(.L_39 - .L_38)


	//   ....[0]....
.L_38:
        /*1a34*/ 	.word	0xffffffff


	//   ....[1]....
        /*1a38*/ 	.word	0xffffffff


	//   ....[2]....
        /*1a3c*/ 	.word	0xffffffff


	//   ....[3]....
        /*1a40*/ 	.word	0xffffffff


	//   ....[4]....
        /*1a44*/ 	.word	0xffffffff


	//   ....[5]....
        /*1a48*/ 	.word	0xffffffff


	//   ....[6]....
        /*1a4c*/ 	.word	0xffffffff


	//   ....[7]....
        /*1a50*/ 	.word	0xffffffff


	//   ....[8]....
        /*1a54*/ 	.word	0xffffffff


	//   ....[9]....
        /*1a58*/ 	.word	0xffffffff


	//   ....[10]....
        /*1a5c*/ 	.word	0xffffffff


	//   ....[11]....
        /*1a60*/ 	.word	0xffffffff


	//   ....[12]....
        /*1a64*/ 	.word	0xffffffff


	//   ....[13]....
        /*1a68*/ 	.word	0xffffffff


	//   ....[14]....
        /*1a6c*/ 	.word	0xffffffff


	//   ....[15]....
        /*1a70*/ 	.word	0xffffffff


	//   ....[16]....
        /*1a74*/ 	.word	0xffffffff


	//   ....[17]....
        /*1a78*/ 	.word	0xffffffff


	//   ....[18]....
        /*1a7c*/ 	.word	0xffffffff


	//   ....[19]....
        /*1a80*/ 	.word	0xffffffff


	//   ....[20]....
        /*1a84*/ 	.word	0xffffffff


	//   ....[21]....
        /*1a88*/ 	.word	0xffffffff


	//   ....[22]....
        /*1a8c*/ 	.word	0xffffffff


	//   ....[23]....
        /*1a90*/ 	.word	0xffffffff


	//   ....[24]....
        /*1a94*/ 	.word	0xffffffff


	//   ....[25]....
        /*1a98*/ 	.word	0xffffffff


	//   ....[26]....
        /*1a9c*/ 	.word	0xffffffff


	//   ....[27]....
        /*1aa0*/ 	.word	0xffffffff


	//   ....[28]....
        /*1aa4*/ 	.word	0xffffffff


	//   ....[29]....
        /*1aa8*/ 	.word	0xffffffff


	//   ....[30]....
        /*1aac*/ 	.word	0xffffffff


	//   ....[31]....
        /*1ab0*/ 	.word	0xffffffff


	//   ....[32]....
        /*1ab4*/ 	.word	0xffffffff


	//   ....[33]....
        /*1ab8*/ 	.word	0xffffffff


	//   ....[34]....
        /*1abc*/ 	.word	0xffffffff


	//   ....[35]....
        /*1ac0*/ 	.word	0xffffffff


	//   ....[36]....
        /*1ac4*/ 	.word	0xffffffff


	//   ....[37]....
        /*1ac8*/ 	.word	0xffffffff


	//   ....[38]....
        /*1acc*/ 	.word	0xffffffff


	//   ....[39]....
        /*1ad0*/ 	.word	0xffffffff


	//   ....[40]....
        /*1ad4*/ 	.word	0xffffffff


	//   ....[41]....
        /*1ad8*/ 	.word	0xffffffff


	//   ....[42]....
        /*1adc*/ 	.word	0xffffffff


	//   ....[43]....
        /*1ae0*/ 	.word	0xffffffff


	//   ....[44]....
        /*1ae4*/ 	.word	0xffffffff


	//   ....[45]....
        /*1ae8*/ 	.word	0xffffffff


	//   ....[46]....
        /*1aec*/ 	.word	0xffffffff


	//   ....[47]....
        /*1af0*/ 	.word	0xffffffff


	//   ....[48]....
        /*1af4*/ 	.word	0xffffffff


	//   ....[49]....
        /*1af8*/ 	.word	0xffffffff


	//   ....[50]....
        /*1afc*/ 	.word	0xffffffff


	//   ....[51]....
        /*1b00*/ 	.word	0xffffffff


	//   ....[52]....
        /*1b04*/ 	.word	0xffffffff


	//   ....[53]....
        /*1b08*/ 	.word	0xffffffff


	//   ....[54]....
        /*1b0c*/ 	.word	0xffffffff


	//   ....[55]....
        /*1b10*/ 	.word	0xffffffff


	//   ....[56]....
        /*1b14*/ 	.word	0xffffffff


	//   ....[57]....
        /*1b18*/ 	.word	0xffffffff


	//   ....[58]....
        /*1b1c*/ 	.word	0xffffffff


	//   ....[59]....
        /*1b20*/ 	.word	0xffffffff


	//   ....[60]....
        /*1b24*/ 	.word	0xffffffff


	//   ....[61]....
        /*1b28*/ 	.word	0xffffffff


	//   ....[62]....
        /*1b2c*/ 	.word	0xffffffff


	//   ....[63]....
        /*1b30*/ 	.word	0xffffffff


	//   ....[64]....
        /*1b34*/ 	.word	0xffffffff


	//   ....[65]....
        /*1b38*/ 	.word	0xffffffff


	//   ....[66]....
        /*1b3c*/ 	.word	0xffffffff


	//   ....[67]....
        /*1b40*/ 	.word	0xffffffff


	//   ....[68]....
        /*1b44*/ 	.word	0xffffffff


	//   ....[69]....
        /*1b48*/ 	.word	0xffffffff


	//   ....[70]....
        /*1b4c*/ 	.word	0xffffffff


	//   ....[71]....
        /*1b50*/ 	.word	0xffffffff


	//   ....[72]....
        /*1b54*/ 	.word	0xffffffff


	//   ....[73]....
        /*1b58*/ 	.word	0xffffffff


	//   ....[74]....
        /*1b5c*/ 	.word	0xffffffff


	//   ....[75]....
        /*1b60*/ 	.word	0xffffffff


	//   ....[76]....
        /*1b64*/ 	.word	0xffffffff


	//   ....[77]....
        /*1b68*/ 	.word	0xffffffff


	//   ....[78]....
        /*1b6c*/ 	.word	0xffffffff


	//   ....[79]....
        /*1b70*/ 	.word	0xffffffff


	//   ....[80]....
        /*1b74*/ 	.word	0xffffffff


	//   ....[81]....
        /*1b78*/ 	.word	0xffffffff


	//   ....[82]....
        /*1b7c*/ 	.word	0xffffffff


	//   ....[83]....
        /*1b80*/ 	.word	0xffffffff


	//   ....[84]....
        /*1b84*/ 	.word	0xffffffff


	//   ....[85]....
        /*1b88*/ 	.word	0xffffffff


	//   ....[86]....
        /*1b8c*/ 	.word	0xffffffff


	//   ....[87]....
        /*1b90*/ 	.word	0xffffffff


	//   ....[88]....
        /*1b94*/ 	.word	0xffffffff


	//   ....[89]....
        /*1b98*/ 	.word	0xffffffff


	//   ....[90]....
        /*1b9c*/ 	.word	0xffffffff


	//   ....[91]....
        /*1ba0*/ 	.word	0xffffffff


	//   ....[92]....
        /*1ba4*/ 	.word	0xffffffff


	//   ....[93]....
        /*1ba8*/ 	.word	0xffffffff


	//   ....[94]....
        /*1bac*/ 	.word	0xffffffff


	//   ....[95]....
        /*1bb0*/ 	.word	0xffffffff


	//   ....[96]....
        /*1bb4*/ 	.word	0xffffffff


	//   ....[97]....
        /*1bb8*/ 	.word	0xffffffff


	//   ....[98]....
        /*1bbc*/ 	.word	0xffffffff


	//   ....[99]....
        /*1bc0*/ 	.word	0xffffffff


	//   ....[100]....
        /*1bc4*/ 	.word	0xffffffff


	//   ....[101]....
        /*1bc8*/ 	.word	0xffffffff


	//   ....[102]....
        /*1bcc*/ 	.word	0xffffffff


	//   ....[103]....
        /*1bd0*/ 	.word	0xffffffff


	//   ....[104]....
        /*1bd4*/ 	.word	0xffffffff


	//   ....[105]....
        /*1bd8*/ 	.word	0xffffffff


	//   ....[106]....
        /*1bdc*/ 	.word	0xffffffff


	//   ....[107]....
        /*1be0*/ 	.word	0xffffffff


	//   ....[108]....
        /*1be4*/ 	.word	0xffffffff


	//   ....[109]....
        /*1be8*/ 	.word	0xffffffff


	//   ....[110]....
        /*1bec*/ 	.word	0xffffffff


	//   ....[111]....
        /*1bf0*/ 	.word	0xffffffff


	//   ....[112]....
        /*1bf4*/ 	.word	0xffffffff


	//   ....[113]....
        /*1bf8*/ 	.word	0xffffffff


	//   ....[114]....
        /*1bfc*/ 	.word	0xffffffff


	//   ....[115]....
        /*1c00*/ 	.word	0xffffffff


	//   ....[116]....
        /*1c04*/ 	.word	0xffffffff


	//   ....[117]....
        /*1c08*/ 	.word	0xffffffff


	//   ....[118]....
        /*1c0c*/ 	.word	0xffffffff


	//   ....[119]....
        /*1c10*/ 	.word	0xffffffff


	//   ....[120]....
        /*1c14*/ 	.word	0xffffffff


	//   ....[121]....
        /*1c18*/ 	.word	0xffffffff


	//   ....[122]....
        /*1c1c*/ 	.word	0xffffffff


	//   ....[123]....
        /*1c20*/ 	.word	0xffffffff


	//   ....[124]....
        /*1c24*/ 	.word	0xffffffff


	//   ....[125]....
        /*1c28*/ 	.word	0xffffffff


	//   ....[126]....
        /*1c2c*/ 	.word	0xffffffff


	//   ....[127]....
        /*1c30*/ 	.word	0xffffffff


	//   ....[128]....
        /*1c34*/ 	.word	0xffffffff


	//   ....[129]....
        /*1c38*/ 	.word	0xffffffff


	//   ....[130]....
        /*1c3c*/ 	.word	0xffffffff


	//   ....[131]....
        /*1c40*/ 	.word	0xffffffff


	//   ....[132]....
        /*1c44*/ 	.word	0xffffffff


	//   ....[133]....
        /*1c48*/ 	.word	0xffffffff


	//   ....[134]....
        /*1c4c*/ 	.word	0xffffffff


	//   ....[135]....
        /*1c50*/ 	.word	0xffffffff


	//   ....[136]....
        /*1c54*/ 	.word	0xffffffff


	//   ....[137]....
        /*1c58*/ 	.word	0xffffffff


	//   ....[138]....
        /*1c5c*/ 	.word	0xffffffff


	//   ....[139]....
        /*1c60*/ 	.word	0xffffffff


	//   ....[140]....
        /*1c64*/ 	.word	0xffffffff


	//   ....[141]....
        /*1c68*/ 	.word	0xffffffff


	//   ....[142]....
        /*1c6c*/ 	.word	0xffffffff


	//   ....[143]....
        /*1c70*/ 	.word	0xffffffff


	//   ....[144]....
        /*1c74*/ 	.word	0xffffffff


	//   ....[145]....
        /*1c78*/ 	.word	0xffffffff


	//   ....[146]....
        /*1c7c*/ 	.word	0xffffffff


	//   ....[147]....
        /*1c80*/ 	.word	0xffffffff


	//   ....[148]....
        /*1c84*/ 	.word	0xffffffff


	//   ....[149]....
        /*1c88*/ 	.word	0xffffffff


	//   ....[150]....
        /*1c8c*/ 	.word	0xffffffff


	//   ....[151]....
        /*1c90*/ 	.word	0xffffffff


	//   ....[152]....
        /*1c94*/ 	.word	0xffffffff


	//   ....[153]....
        /*1c98*/ 	.word	0xffffffff


	//   ....[154]....
        /*1c9c*/ 	.word	0xffffffff


	//   ....[155]....
        /*1ca0*/ 	.word	0xffffffff


	//   ....[156]....
        /*1ca4*/ 	.word	0xffffffff


	//   ....[157]....
        /*1ca8*/ 	.word	0xffffffff


	//   ....[158]....
        /*1cac*/ 	.word	0xffffffff


	//   ....[159]....
        /*1cb0*/ 	.word	0xffffffff


	//   ....[160]....
        /*1cb4*/ 	.word	0xffffffff


	//   ....[161]....
        /*1cb8*/ 	.word	0xffffffff


	//   ....[162]....
        /*1cbc*/ 	.word	0xffffffff


	//   ....[163]....
        /*1cc0*/ 	.word	0xffffffff


	//   ....[164]....
        /*1cc4*/ 	.word	0xffffffff


	//   ....[165]....
        /*1cc8*/ 	.word	0xffffffff


	//   ....[166]....
        /*1ccc*/ 	.word	0xffffffff


	//   ....[167]....
        /*1cd0*/ 	.word	0xffffffff


	//   ....[168]....
        /*1cd4*/ 	.word	0xffffffff


	//   ....[169]....
        /*1cd8*/ 	.word	0xffffffff


	//   ....[170]....
        /*1cdc*/ 	.word	0xffffffff


	//   ....[171]....
        /*1ce0*/ 	.word	0xffffffff


	//   ....[172]....
        /*1ce4*/ 	.word	0xffffffff


	//   ....[173]....
        /*1ce8*/ 	.word	0xffffffff


	//   ....[174]....
        /*1cec*/ 	.word	0xffffffff


	//   ....[175]....
        /*1cf0*/ 	.word	0xffffffff


	//   ....[176]....
        /*1cf4*/ 	.word	0xffffffff


	//   ....[177]....
        /*1cf8*/ 	.word	0xffffffff


	//   ....[178]....
        /*1cfc*/ 	.word	0xffffffff


	//   ....[179]....
        /*1d00*/ 	.word	0xffffffff


	//   ....[180]....
        /*1d04*/ 	.word	0xffffffff


	//   ....[181]....
        /*1d08*/ 	.word	0xffffffff


	//   ....[182]....
        /*1d0c*/ 	.word	0xffffffff


	//   ....[183]....
        /*1d10*/ 	.word	0xffffffff


	//   ....[184]....
        /*1d14*/ 	.word	0xffffffff


	//   ....[185]....
        /*1d18*/ 	.word	0xffffffff


	//   ....[186]....
        /*1d1c*/ 	.word	0xffffffff


	//   ....[187]....
        /*1d20*/ 	.word	0xffffffff


	//   ....[188]....
        /*1d24*/ 	.word	0xffffffff


	//   ....[189]....
        /*1d28*/ 	.word	0xffffffff


	//   ....[190]....
        /*1d2c*/ 	.word	0xffffffff


	//   ....[191]....
        /*1d30*/ 	.word	0xffffffff


	//   ....[192]....
        /*1d34*/ 	.word	0xffffffff


	//   ....[193]....
        /*1d38*/ 	.word	0xffffffff


	//   ....[194]....
        /*1d3c*/ 	.word	0xffffffff


	//   ....[195]....
        /*1d40*/ 	.word	0xffffffff


	//   ....[196]....
        /*1d44*/ 	.word	0xffffffff


	//   ....[197]....
        /*1d48*/ 	.word	0xffffffff


	//   ....[198]....
        /*1d4c*/ 	.word	0xffffffff


	//   ....[199]....
        /*1d50*/ 	.word	0xffffffff


	//   ....[200]....
        /*1d54*/ 	.word	0xffffffff


	//   ....[201]....
        /*1d58*/ 	.word	0xffffffff


	//   ....[202]....
        /*1d5c*/ 	.word	0xffffffff


	//   ....[203]....
        /*1d60*/ 	.word	0xffffffff


	//   ....[204]....
        /*1d64*/ 	.word	0xffffffff


	//   ....[205]....
        /*1d68*/ 	.word	0xffffffff


	//   ....[206]....
        /*1d6c*/ 	.word	0xffffffff


	//   ....[207]....
        /*1d70*/ 	.word	0xffffffff


	//   ....[208]....
        /*1d74*/ 	.word	0xffffffff


	//   ....[209]....
        /*1d78*/ 	.word	0xffffffff


	//   ....[210]....
        /*1d7c*/ 	.word	0xffffffff


	//   ....[211]....
        /*1d80*/ 	.word	0xffffffff


	//   ....[212]....
        /*1d84*/ 	.word	0xffffffff


	//   ....[213]....
        /*1d88*/ 	.word	0xffffffff


	//   ....[214]....
        /*1d8c*/ 	.word	0xffffffff


	//   ....[215]....
        /*1d90*/ 	.word	0xffffffff


	//   ....[216]....
        /*1d94*/ 	.word	0xffffffff


	//   ....[217]....
        /*1d98*/ 	.word	0xffffffff


	//   ....[218]....
        /*1d9c*/ 	.word	0xffffffff


	//   ....[219]....
        /*1da0*/ 	.word	0xffffffff


	//   ....[220]....
        /*1da4*/ 	.word	0xffffffff


	//   ....[221]....
        /*1da8*/ 	.word	0xffffffff


	//   ....[222]....
        /*1dac*/ 	.word	0xffffffff


	//   ....[223]....
        /*1db0*/ 	.word	0xffffffff


	//   ....[224]....
        /*1db4*/ 	.word	0xffffffff


	//   ....[225]....
        /*1db8*/ 	.word	0xffffffff


	//   ....[226]....
        /*1dbc*/ 	.word	0xffffffff


	//   ....[227]....
        /*1dc0*/ 	.word	0xffffffff


	//   ....[228]....
        /*1dc4*/ 	.word	0xffffffff


	//   ....[229]....
        /*1dc8*/ 	.word	0xffffffff


	//   ....[230]....
        /*1dcc*/ 	.word	0xffffffff


	//   ....[231]....
        /*1dd0*/ 	.word	0xffffffff


	//   ....[232]....
        /*1dd4*/ 	.word	0xffffffff


	//   ....[233]....
        /*1dd8*/ 	.word	0xffffffff


	//   ....[234]....
        /*1ddc*/ 	.word	0xffffffff


	//   ....[235]....
        /*1de0*/ 	.word	0xffffffff


	//   ....[236]....
        /*1de4*/ 	.word	0xffffffff


	//   ....[237]....
        /*1de8*/ 	.word	0xffffffff


	//   ....[238]....
        /*1dec*/ 	.word	0xffffffff


	//   ....[239]....
        /*1df0*/ 	.word	0xffffffff


	//   ....[240]....
        /*1df4*/ 	.word	0xffffffff


	//   ....[241]....
        /*1df8*/ 	.word	0xffffffff


	//   ....[242]....
        /*1dfc*/ 	.word	0xffffffff


	//   ....[243]....
        /*1e00*/ 	.word	0xffffffff


	//   ....[244]....
        /*1e04*/ 	.word	0xffffffff


	//   ....[245]....
        /*1e08*/ 	.word	0xffffffff


	//   ....[246]....
        /*1e0c*/ 	.word	0xffffffff


	//   ....[247]....
        /*1e10*/ 	.word	0xffffffff


	//   ....[248]....
        /*1e14*/ 	.word	0xffffffff


	//   ....[249]....
        /*1e18*/ 	.word	0xffffffff


	//   ....[250]....
        /*1e1c*/ 	.word	0xffffffff


	//   ....[251]....
        /*1e20*/ 	.word	0xffffffff


	//   ....[252]....
        /*1e24*/ 	.word	0xffffffff


	//   ....[253]....
        /*1e28*/ 	.word	0xffffffff


	//   ....[254]....
        /*1e2c*/ 	.word	0xffffffff


	//   ....[255]....
        /*1e30*/ 	.word	0xffffffff


	//   ....[0]....
        /*1e34*/ 	.word	0xffffffff


	//   ....[1]....
        /*1e38*/ 	.word	0xffffffff


	//   ....[2]....
        /*1e3c*/ 	.word	0xffffffff


	//   ....[3]....
        /*1e40*/ 	.word	0xffffffff


	//   ....[4]....
        /*1e44*/ 	.word	0xffffffff


	//   ....[5]....
        /*1e48*/ 	.word	0xffffffff


	//   ....[6]....
        /*1e4c*/ 	.word	0xffffffff


	//   ....[7]....
        /*1e50*/ 	.word	0xffffffff


	//   ....[8]....
        /*1e54*/ 	.word	0xffffffff


	//   ....[9]....
        /*1e58*/ 	.word	0xffffffff


	//   ....[10]....
        /*1e5c*/ 	.word	0xffffffff


	//   ....[11]....
        /*1e60*/ 	.word	0xffffffff


	//   ....[12]....
        /*1e64*/ 	.word	0xffffffff


	//   ....[13]....
        /*1e68*/ 	.word	0xffffffff


	//   ....[14]....
        /*1e6c*/ 	.word	0xffffffff


	//   ....[15]....
        /*1e70*/ 	.word	0xffffffff


	//   ....[16]....
        /*1e74*/ 	.word	0xffffffff


	//   ....[17]....
        /*1e78*/ 	.word	0xffffffff


	//   ....[18]....
        /*1e7c*/ 	.word	0xffffffff


	//   ....[19]....
        /*1e80*/ 	.word	0xffffffff


	//   ....[20]....
        /*1e84*/ 	.word	0xffffffff


	//   ....[21]....
        /*1e88*/ 	.word	0xffffffff


	//   ....[22]....
        /*1e8c*/ 	.word	0xffffffff


	//   ....[23]....
        /*1e90*/ 	.word	0xffffffff


	//   ....[24]....
        /*1e94*/ 	.word	0xffffffff


	//   ....[25]....
        /*1e98*/ 	.word	0xffffffff


	//   ....[26]....
        /*1e9c*/ 	.word	0xffffffff


	//   ....[27]....
        /*1ea0*/ 	.word	0xffffffff


	//   ....[28]....
        /*1ea4*/ 	.word	0xffffffff


	//   ....[29]....
        /*1ea8*/ 	.word	0xffffffff


	//   ....[30]....
        /*1eac*/ 	.word	0xffffffff


	//   ....[31]....
        /*1eb0*/ 	.word	0xffffffff


	//   ....[32]....
        /*1eb4*/ 	.word	0xffffffff


	//   ....[33]....
        /*1eb8*/ 	.word	0xffffffff


	//   ....[34]....
        /*1ebc*/ 	.word	0xffffffff


	//   ....[35]....
        /*1ec0*/ 	.word	0xffffffff


	//   ....[36]....
        /*1ec4*/ 	.word	0xffffffff


	//   ....[37]....
        /*1ec8*/ 	.word	0xffffffff


	//   ....[38]....
        /*1ecc*/ 	.word	0xffffffff


	//   ....[39]....
        /*1ed0*/ 	.word	0xffffffff


	//   ....[40]....
        /*1ed4*/ 	.word	0xffffffff


	//   ....[41]....
        /*1ed8*/ 	.word	0xffffffff


	//   ....[42]....
        /*1edc*/ 	.word	0xffffffff


	//   ....[43]....
        /*1ee0*/ 	.word	0xffffffff


	//   ....[44]....
        /*1ee4*/ 	.word	0xffffffff


	//   ....[45]....
        /*1ee8*/ 	.word	0xffffffff


	//   ....[46]....
        /*1eec*/ 	.word	0xffffffff


	//   ....[47]....
        /*1ef0*/ 	.word	0xffffffff


	//   ....[48]....
        /*1ef4*/ 	.word	0xffffffff


	//   ....[49]....
        /*1ef8*/ 	.word	0xffffffff


	//   ....[50]....
        /*1efc*/ 	.word	0xffffffff


	//   ....[51]....
        /*1f00*/ 	.word	0xffffffff


	//   ....[52]....
        /*1f04*/ 	.word	0xffffffff


	//   ....[53]....
        /*1f08*/ 	.word	0xffffffff


	//   ....[54]....
        /*1f0c*/ 	.word	0xffffffff


	//   ....[55]....
        /*1f10*/ 	.word	0xffffffff


	//   ....[56]....
        /*1f14*/ 	.word	0xffffffff


	//   ....[57]....
        /*1f18*/ 	.word	0xffffffff


	//   ....[58]....
        /*1f1c*/ 	.word	0xffffffff


	//   ....[59]....
        /*1f20*/ 	.word	0xffffffff


	//   ....[60]....
        /*1f24*/ 	.word	0xffffffff


	//   ....[61]....
        /*1f28*/ 	.word	0xffffffff


	//   ....[62]....
        /*1f2c*/ 	.word	0xffffffff


	//   ....[63]....
        /*1f30*/ 	.word	0xffffffff


	//   ....[64]....
        /*1f34*/ 	.word	0xffffffff


	//   ....[65]....
        /*1f38*/ 	.word	0xffffffff


	//   ....[66]....
        /*1f3c*/ 	.word	0xffffffff


	//   ....[67]....
        /*1f40*/ 	.word	0xffffffff


	//   ....[68]....
        /*1f44*/ 	.word	0xffffffff


	//   ....[69]....
        /*1f48*/ 	.word	0xffffffff


	//   ....[70]....
        /*1f4c*/ 	.word	0xffffffff


	//   ....[71]....
        /*1f50*/ 	.word	0xffffffff


	//   ....[72]....
        /*1f54*/ 	.word	0xffffffff


	//   ....[73]....
        /*1f58*/ 	.word	0xffffffff


	//   ....[74]....
        /*1f5c*/ 	.word	0xffffffff


	//   ....[75]....
        /*1f60*/ 	.word	0xffffffff


	//   ....[76]....
        /*1f64*/ 	.word	0xffffffff


	//   ....[77]....
        /*1f68*/ 	.word	0xffffffff


	//   ....[78]....
        /*1f6c*/ 	.word	0xffffffff


	//   ....[79]....
        /*1f70*/ 	.word	0xffffffff


	//   ....[80]....
        /*1f74*/ 	.word	0xffffffff


	//   ....[81]....
        /*1f78*/ 	.word	0xffffffff


	//   ....[82]....
        /*1f7c*/ 	.word	0xffffffff


	//   ....[83]....
        /*1f80*/ 	.word	0xffffffff


	//   ....[84]....
        /*1f84*/ 	.word	0xffffffff


	//   ....[85]....
        /*1f88*/ 	.word	0xffffffff


	//   ....[86]....
        /*1f8c*/ 	.word	0xffffffff


	//   ....[87]....
        /*1f90*/ 	.word	0xffffffff


	//   ....[88]....
        /*1f94*/ 	.word	0xffffffff


	//   ....[89]....
        /*1f98*/ 	.word	0xffffffff


	//   ....[90]....
        /*1f9c*/ 	.word	0xffffffff


	//   ....[91]....
        /*1fa0*/ 	.word	0xffffffff


	//   ....[92]....
        /*1fa4*/ 	.word	0xffffffff


	//   ....[93]....
        /*1fa8*/ 	.word	0xffffffff


	//   ....[94]....
        /*1fac*/ 	.word	0xffffffff


	//   ....[95]....
        /*1fb0*/ 	.word	0xffffffff


	//   ....[96]....
        /*1fb4*/ 	.word	0xffffffff


	//   ....[97]....
        /*1fb8*/ 	.word	0xffffffff


	//   ....[98]....
        /*1fbc*/ 	.word	0xffffffff


	//   ....[99]....
        /*1fc0*/ 	.word	0xffffffff


	//   ....[100]....
        /*1fc4*/ 	.word	0xffffffff


	//   ....[101]....
        /*1fc8*/ 	.word	0xffffffff


	//   ....[102]....
        /*1fcc*/ 	.word	0xffffffff


	//   ....[103]....
        /*1fd0*/ 	.word	0xffffffff


	//   ....[104]....
        /*1fd4*/ 	.word	0xffffffff


	//   ....[105]....
        /*1fd8*/ 	.word	0xffffffff


	//   ....[106]....
        /*1fdc*/ 	.word	0xffffffff


	//   ....[107]....
        /*1fe0*/ 	.word	0xffffffff


	//   ....[108]....
        /*1fe4*/ 	.word	0xffffffff


	//   ....[109]....
        /*1fe8*/ 	.word	0xffffffff


	//   ....[110]....
        /*1fec*/ 	.word	0xffffffff


	//   ....[111]....
        /*1ff0*/ 	.word	0xffffffff


	//   ....[112]....
        /*1ff4*/ 	.word	0xffffffff


	//   ....[113]....
        /*1ff8*/ 	.word	0xffffffff


	//   ....[114]....
        /*1ffc*/ 	.word	0xffffffff


	//   ....[115]....
        /*2000*/ 	.word	0xffffffff


	//   ....[116]....
        /*2004*/ 	.word	0xffffffff


	//   ....[117]....
        /*2008*/ 	.word	0xffffffff


	//   ....[118]....
        /*200c*/ 	.word	0xffffffff


	//   ....[119]....
        /*2010*/ 	.word	0xffffffff


	//   ....[120]....
        /*2014*/ 	.word	0xffffffff


	//   ....[121]....
        /*2018*/ 	.word	0xffffffff


	//   ....[122]....
        /*201c*/ 	.word	0xffffffff


	//   ....[123]....
        /*2020*/ 	.word	0xffffffff


	//   ....[124]....
        /*2024*/ 	.word	0xffffffff


	//   ....[125]....
        /*2028*/ 	.word	0xffffffff


	//   ....[126]....
        /*202c*/ 	.word	0xffffffff


	//   ....[127]....
        /*2030*/ 	.word	0xffffffff


	//   ....[128]....
        /*2034*/ 	.word	0xffffffff


	//   ....[129]....
        /*2038*/ 	.word	0xffffffff


	//   ....[130]....
        /*203c*/ 	.word	0xffffffff


	//   ....[131]....
        /*2040*/ 	.word	0xffffffff


	//   ....[132]....
        /*2044*/ 	.word	0xffffffff


	//   ....[133]....
        /*2048*/ 	.word	0xffffffff


	//   ....[134]....
        /*204c*/ 	.word	0xffffffff


	//   ....[135]....
        /*2050*/ 	.word	0xffffffff


	//   ....[136]....
        /*2054*/ 	.word	0xffffffff


	//   ....[137]....
        /*2058*/ 	.word	0xffffffff


	//   ....[138]....
        /*205c*/ 	.word	0xffffffff


	//   ....[139]....
        /*2060*/ 	.word	0xffffffff


	//   ....[140]....
        /*2064*/ 	.word	0xffffffff


	//   ....[141]....
        /*2068*/ 	.word	0xffffffff


	//   ....[142]....
        /*206c*/ 	.word	0xffffffff


	//   ....[143]....
        /*2070*/ 	.word	0xffffffff


	//   ....[144]....
        /*2074*/ 	.word	0xffffffff


	//   ....[145]....
        /*2078*/ 	.word	0xffffffff


	//   ....[146]....
        /*207c*/ 	.word	0xffffffff


	//   ....[147]....
        /*2080*/ 	.word	0xffffffff


	//   ....[148]....
        /*2084*/ 	.word	0xffffffff


	//   ....[149]....
        /*2088*/ 	.word	0xffffffff


	//   ....[150]....
        /*208c*/ 	.word	0xffffffff


	//   ....[151]....
        /*2090*/ 	.word	0xffffffff


	//   ....[152]....
        /*2094*/ 	.word	0xffffffff


	//   ....[153]....
        /*2098*/ 	.word	0xffffffff


	//   ....[154]....
        /*209c*/ 	.word	0xffffffff


	//   ....[155]....
        /*20a0*/ 	.word	0xffffffff


	//   ....[156]....
        /*20a4*/ 	.word	0xffffffff


	//   ....[157]....
        /*20a8*/ 	.word	0xffffffff


	//   ....[158]....
        /*20ac*/ 	.word	0xffffffff


	//   ....[159]....
        /*20b0*/ 	.word	0xffffffff


	//   ....[160]....
        /*20b4*/ 	.word	0xffffffff


	//   ....[161]....
        /*20b8*/ 	.word	0xffffffff


	//   ....[162]....
        /*20bc*/ 	.word	0xffffffff


	//   ....[163]....
        /*20c0*/ 	.word	0xffffffff


	//   ....[164]....
        /*20c4*/ 	.word	0xffffffff


	//   ....[165]....
        /*20c8*/ 	.word	0xffffffff


	//   ....[166]....
        /*20cc*/ 	.word	0xffffffff


	//   ....[167]....
        /*20d0*/ 	.word	0xffffffff


	//   ....[168]....
        /*20d4*/ 	.word	0xffffffff


	//   ....[169]....
        /*20d8*/ 	.word	0xffffffff


	//   ....[170]....
        /*20dc*/ 	.word	0xffffffff


	//   ....[171]....
        /*20e0*/ 	.word	0xffffffff


	//   ....[172]....
        /*20e4*/ 	.word	0xffffffff


	//   ....[173]....
        /*20e8*/ 	.word	0xffffffff


	//   ....[174]....
        /*20ec*/ 	.word	0xffffffff


	//   ....[175]....
        /*20f0*/ 	.word	0xffffffff


	//   ....[176]....
        /*20f4*/ 	.word	0xffffffff


	//   ....[177]....
        /*20f8*/ 	.word	0xffffffff


	//   ....[178]....
        /*20fc*/ 	.word	0xffffffff


	//   ....[179]....
        /*2100*/ 	.word	0xffffffff


	//   ....[180]....
        /*2104*/ 	.word	0xffffffff


	//   ....[181]....
        /*2108*/ 	.word	0xffffffff


	//   ....[182]....
        /*210c*/ 	.word	0xffffffff


	//   ....[183]....
        /*2110*/ 	.word	0xffffffff


	//   ....[184]....
        /*2114*/ 	.word	0xffffffff


	//   ....[185]....
        /*2118*/ 	.word	0xffffffff


	//   ....[186]....
        /*211c*/ 	.word	0xffffffff


	//   ....[187]....
        /*2120*/ 	.word	0xffffffff


	//   ....[188]....
        /*2124*/ 	.word	0xffffffff


	//   ....[189]....
        /*2128*/ 	.word	0xffffffff


	//   ....[190]....
        /*212c*/ 	.word	0xffffffff


	//   ....[191]....
        /*2130*/ 	.word	0xffffffff


	//   ....[192]....
        /*2134*/ 	.word	0xffffffff


	//   ....[193]....
        /*2138*/ 	.word	0xffffffff


	//   ....[194]....
        /*213c*/ 	.word	0xffffffff


	//   ....[195]....
        /*2140*/ 	.word	0xffffffff


	//   ....[196]....
        /*2144*/ 	.word	0xffffffff


	//   ....[197]....
        /*2148*/ 	.word	0xffffffff


	//   ....[198]....
        /*214c*/ 	.word	0xffffffff


	//   ....[199]....
        /*2150*/ 	.word	0xffffffff


	//   ....[200]....
        /*2154*/ 	.word	0xffffffff


	//   ....[201]....
        /*2158*/ 	.word	0xffffffff


	//   ....[202]....
        /*215c*/ 	.word	0xffffffff


	//   ....[203]....
        /*2160*/ 	.word	0xffffffff


	//   ....[204]....
        /*2164*/ 	.word	0xffffffff


	//   ....[205]....
        /*2168*/ 	.word	0xffffffff


	//   ....[206]....
        /*216c*/ 	.word	0xffffffff


	//   ....[207]....
        /*2170*/ 	.word	0xffffffff


	//   ....[208]....
        /*2174*/ 	.word	0xffffffff


	//   ....[209]....
        /*2178*/ 	.word	0xffffffff


	//   ....[210]....
        /*217c*/ 	.word	0xffffffff


	//   ....[211]....
        /*2180*/ 	.word	0xffffffff


	//   ....[212]....
        /*2184*/ 	.word	0xffffffff


	//   ....[213]....
        /*2188*/ 	.word	0xffffffff


	//   ....[214]....
        /*218c*/ 	.word	0xffffffff


	//   ....[215]....
        /*2190*/ 	.word	0xffffffff


	//   ....[216]....
        /*2194*/ 	.word	0xffffffff


	//   ....[217]....
        /*2198*/ 	.word	0xffffffff


	//   ....[218]....
        /*219c*/ 	.word	0xffffffff


	//   ....[219]....
        /*21a0*/ 	.word	0xffffffff


	//   ....[220]....
        /*21a4*/ 	.word	0xffffffff


	//   ....[221]....
        /*21a8*/ 	.word	0xffffffff


	//   ....[222]....
        /*21ac*/ 	.word	0xffffffff


	//   ....[223]....
        /*21b0*/ 	.word	0xffffffff


	//   ....[224]....
        /*21b4*/ 	.word	0xffffffff


	//   ....[225]....
        /*21b8*/ 	.word	0xffffffff


	//   ....[226]....
        /*21bc*/ 	.word	0xffffffff


	//   ....[227]....
        /*21c0*/ 	.word	0xffffffff


	//   ....[228]....
        /*21c4*/ 	.word	0xffffffff


	//   ....[229]....
        /*21c8*/ 	.word	0xffffffff


	//   ....[230]....
        /*21cc*/ 	.word	0xffffffff


	//   ....[231]....
        /*21d0*/ 	.word	0xffffffff


	//   ....[232]....
        /*21d4*/ 	.word	0xffffffff


	//   ....[233]....
        /*21d8*/ 	.word	0xffffffff


	//   ....[234]....
        /*21dc*/ 	.word	0xffffffff


	//   ....[235]....
        /*21e0*/ 	.word	0xffffffff


	//   ....[236]....
        /*21e4*/ 	.word	0xffffffff


	//   ....[237]....
        /*21e8*/ 	.word	0xffffffff


	//   ....[238]....
        /*21ec*/ 	.word	0xffffffff


	//   ....[239]....
        /*21f0*/ 	.word	0xffffffff


	//   ....[240]....
        /*21f4*/ 	.word	0xffffffff


	//   ....[241]....
        /*21f8*/ 	.word	0xffffffff


	//   ....[242]....
        /*21fc*/ 	.word	0xffffffff


	//   ....[243]....
        /*2200*/ 	.word	0xffffffff


	//   ....[244]....
        /*2204*/ 	.word	0xffffffff


	//   ....[245]....
        /*2208*/ 	.word	0xffffffff


	//   ....[246]....
        /*220c*/ 	.word	0xffffffff


	//   ....[247]....
        /*2210*/ 	.word	0xffffffff


	//   ....[248]....
        /*2214*/ 	.word	0xffffffff


	//   ....[249]....
        /*2218*/ 	.word	0xffffffff


	//   ....[250]....
        /*221c*/ 	.word	0xffffffff


	//   ....[251]....
        /*2220*/ 	.word	0xffffffff


	//   ....[252]....
        /*2224*/ 	.word	0xffffffff


	//   ....[253]....
        /*2228*/ 	.word	0xffffffff


	//   ....[254]....
        /*222c*/ 	.word	0xffffffff


	//   ....[255]....
        /*2230*/ 	.word	0xffffffff


	//   ....[0]....
        /*2234*/ 	.word	0xffffffff


	//   ....[1]....
        /*2238*/ 	.word	0xffffffff


	//   ....[2]....
        /*223c*/ 	.word	0xffffffff


	//   ....[3]....
        /*2240*/ 	.word	0xffffffff


	//   ....[4]....
        /*2244*/ 	.word	0xffffffff


	//   ....[5]....
        /*2248*/ 	.word	0xffffffff


	//   ....[6]....
        /*224c*/ 	.word	0xffffffff


	//   ....[7]....
        /*2250*/ 	.word	0xffffffff


	//   ....[8]....
        /*2254*/ 	.word	0xffffffff


	//   ....[9]....
        /*2258*/ 	.word	0xffffffff


	//   ....[10]....
        /*225c*/ 	.word	0xffffffff


	//   ....[11]....
        /*2260*/ 	.word	0xffffffff


	//   ....[12]....
        /*2264*/ 	.word	0xffffffff


	//   ....[13]....
        /*2268*/ 	.word	0xffffffff


	//   ....[14]....
        /*226c*/ 	.word	0xffffffff


	//   ....[15]....
        /*2270*/ 	.word	0xffffffff


	//   ....[16]....
        /*2274*/ 	.word	0xffffffff


	//   ....[17]....
        /*2278*/ 	.word	0xffffffff


	//   ....[18]....
        /*227c*/ 	.word	0xffffffff


	//   ....[19]....
        /*2280*/ 	.word	0xffffffff


	//   ....[20]....
        /*2284*/ 	.word	0xffffffff


	//   ....[21]....
        /*2288*/ 	.word	0xffffffff


	//   ....[22]....
        /*228c*/ 	.word	0xffffffff


	//   ....[23]....
        /*2290*/ 	.word	0xffffffff


	//   ....[24]....
        /*2294*/ 	.word	0xffffffff


	//   ....[25]....
        /*2298*/ 	.word	0xffffffff


	//   ....[26]....
        /*229c*/ 	.word	0xffffffff


	//   ....[27]....
        /*22a0*/ 	.word	0xffffffff


	//   ....[28]....
        /*22a4*/ 	.word	0xffffffff


	//   ....[29]....
        /*22a8*/ 	.word	0xffffffff


	//   ....[30]....
        /*22ac*/ 	.word	0xffffffff


	//   ....[31]....
        /*22b0*/ 	.word	0xffffffff


	//   ....[32]....
        /*22b4*/ 	.word	0xffffffff


	//   ....[33]....
        /*22b8*/ 	.word	0xffffffff


	//   ....[34]....
        /*22bc*/ 	.word	0xffffffff


	//   ....[35]....
        /*22c0*/ 	.word	0xffffffff


	//   ....[36]....
        /*22c4*/ 	.word	0xffffffff


	//   ....[37]....
        /*22c8*/ 	.word	0xffffffff


	//   ....[38]....
        /*22cc*/ 	.word	0xffffffff


	//   ....[39]....
        /*22d0*/ 	.word	0xffffffff


	//   ....[40]....
        /*22d4*/ 	.word	0xffffffff


	//   ....[41]....
        /*22d8*/ 	.word	0xffffffff


	//   ....[42]....
        /*22dc*/ 	.word	0xffffffff


	//   ....[43]....
        /*22e0*/ 	.word	0xffffffff


	//   ....[44]....
        /*22e4*/ 	.word	0xffffffff


	//   ....[45]....
        /*22e8*/ 	.word	0xffffffff


	//   ....[46]....
        /*22ec*/ 	.word	0xffffffff


	//   ....[47]....
        /*22f0*/ 	.word	0xffffffff


	//   ....[48]....
        /*22f4*/ 	.word	0xffffffff


	//   ....[49]....
        /*22f8*/ 	.word	0xffffffff


	//   ....[50]....
        /*22fc*/ 	.word	0xffffffff


	//   ....[51]....
        /*2300*/ 	.word	0xffffffff


	//   ....[52]....
        /*2304*/ 	.word	0xffffffff


	//   ....[53]....
        /*2308*/ 	.word	0xffffffff


	//   ....[54]....
        /*230c*/ 	.word	0xffffffff


	//   ....[55]....
        /*2310*/ 	.word	0xffffffff


	//   ....[56]....
        /*2314*/ 	.word	0xffffffff


	//   ....[57]....
        /*2318*/ 	.word	0xffffffff


	//   ....[58]....
        /*231c*/ 	.word	0xffffffff


	//   ....[59]....
        /*2320*/ 	.word	0xffffffff


	//   ....[60]....
        /*2324*/ 	.word	0xffffffff


	//   ....[61]....
        /*2328*/ 	.word	0xffffffff


	//   ....[62]....
        /*232c*/ 	.word	0xffffffff


	//   ....[63]....
        /*2330*/ 	.word	0xffffffff


	//   ....[64]....
        /*2334*/ 	.word	0xffffffff


	//   ....[65]....
        /*2338*/ 	.word	0xffffffff


	//   ....[66]....
        /*233c*/ 	.word	0xffffffff


	//   ....[67]....
        /*2340*/ 	.word	0xffffffff


	//   ....[68]....
        /*2344*/ 	.word	0xffffffff


	//   ....[69]....
        /*2348*/ 	.word	0xffffffff


	//   ....[70]....
        /*234c*/ 	.word	0xffffffff


	//   ....[71]....
        /*2350*/ 	.word	0xffffffff


	//   ....[72]....
        /*2354*/ 	.word	0xffffffff


	//   ....[73]....
        /*2358*/ 	.word	0xffffffff


	//   ....[74]....
        /*235c*/ 	.word	0xffffffff


	//   ....[75]....
        /*2360*/ 	.word	0xffffffff


	//   ....[76]....
        /*2364*/ 	.word	0xffffffff


	//   ....[77]....
        /*2368*/ 	.word	0xffffffff


	//   ....[78]....
        /*236c*/ 	.word	0xffffffff


	//   ....[79]....
        /*2370*/ 	.word	0xffffffff


	//   ....[80]....
        /*2374*/ 	.word	0xffffffff


	//   ....[81]....
        /*2378*/ 	.word	0xffffffff


	//   ....[82]....
        /*237c*/ 	.word	0xffffffff


	//   ....[83]....
        /*2380*/ 	.word	0xffffffff


	//   ....[84]....
        /*2384*/ 	.word	0xffffffff


	//   ....[85]....
        /*2388*/ 	.word	0xffffffff


	//   ....[86]....
        /*238c*/ 	.word	0xffffffff


	//   ....[87]....
        /*2390*/ 	.word	0xffffffff


	//   ....[88]....
        /*2394*/ 	.word	0xffffffff


	//   ....[89]....
        /*2398*/ 	.word	0xffffffff


	//   ....[90]....
        /*239c*/ 	.word	0xffffffff


	//   ....[91]....
        /*23a0*/ 	.word	0xffffffff


	//   ....[92]....
        /*23a4*/ 	.word	0xffffffff


	//   ....[93]....
        /*23a8*/ 	.word	0xffffffff


	//   ....[94]....
        /*23ac*/ 	.word	0xffffffff


	//   ....[95]....
        /*23b0*/ 	.word	0xffffffff


	//   ....[96]....
        /*23b4*/ 	.word	0xffffffff


	//   ....[97]....
        /*23b8*/ 	.word	0xffffffff


	//   ....[98]....
        /*23bc*/ 	.word	0xffffffff


	//   ....[99]....
        /*23c0*/ 	.word	0xffffffff


	//   ....[100]....
        /*23c4*/ 	.word	0xffffffff


	//   ....[101]....
        /*23c8*/ 	.word	0xffffffff


	//   ....[102]....
        /*23cc*/ 	.word	0xffffffff


	//   ....[103]....
        /*23d0*/ 	.word	0xffffffff


	//   ....[104]....
        /*23d4*/ 	.word	0xffffffff


	//   ....[105]....
        /*23d8*/ 	.word	0xffffffff


	//   ....[106]....
        /*23dc*/ 	.word	0xffffffff


	//   ....[107]....
        /*23e0*/ 	.word	0xffffffff


	//   ....[108]....
        /*23e4*/ 	.word	0xffffffff


	//   ....[109]....
        /*23e8*/ 	.word	0xffffffff


	//   ....[110]....
        /*23ec*/ 	.word	0xffffffff


	//   ....[111]....
        /*23f0*/ 	.word	0xffffffff


	//   ....[112]....
        /*23f4*/ 	.word	0xffffffff


	//   ....[113]....
        /*23f8*/ 	.word	0xffffffff


	//   ....[114]....
        /*23fc*/ 	.word	0xffffffff


	//   ....[115]....
        /*2400*/ 	.word	0xffffffff


	//   ....[116]....
        /*2404*/ 	.word	0xffffffff


	//   ....[117]....
        /*2408*/ 	.word	0xffffffff


	//   ....[118]....
        /*240c*/ 	.word	0xffffffff


	//   ....[119]....
        /*2410*/ 	.word	0xffffffff


	//   ....[120]....
        /*2414*/ 	.word	0xffffffff


	//   ....[121]....
        /*2418*/ 	.word	0xffffffff


	//   ....[122]....
        /*241c*/ 	.word	0xffffffff


	//   ....[123]....
        /*2420*/ 	.word	0xffffffff


	//   ....[124]....
        /*2424*/ 	.word	0xffffffff


	//   ....[125]....
        /*2428*/ 	.word	0xffffffff


	//   ....[126]....
        /*242c*/ 	.word	0xffffffff


	//   ....[127]....
        /*2430*/ 	.word	0xffffffff


	//   ....[128]....
        /*2434*/ 	.word	0xffffffff


	//   ....[129]....
        /*2438*/ 	.word	0xffffffff


	//   ....[130]....
        /*243c*/ 	.word	0xffffffff


	//   ....[131]....
        /*2440*/ 	.word	0xffffffff


	//   ....[132]....
        /*2444*/ 	.word	0xffffffff


	//   ....[133]....
        /*2448*/ 	.word	0xffffffff


	//   ....[134]....
        /*244c*/ 	.word	0xffffffff


	//   ....[135]....
        /*2450*/ 	.word	0xffffffff


	//   ....[136]....
        /*2454*/ 	.word	0xffffffff


	//   ....[137]....
        /*2458*/ 	.word	0xffffffff


	//   ....[138]....
        /*245c*/ 	.word	0xffffffff


	//   ....[139]....
        /*2460*/ 	.word	0xffffffff


	//   ....[140]....
        /*2464*/ 	.word	0xffffffff


	//   ....[141]....
        /*2468*/ 	.word	0xffffffff


	//   ....[142]....
        /*246c*/ 	.word	0xffffffff


	//   ....[143]....
        /*2470*/ 	.word	0xffffffff


	//   ....[144]....
        /*2474*/ 	.word	0xffffffff


	//   ....[145]....
        /*2478*/ 	.word	0xffffffff


	//   ....[146]....
        /*247c*/ 	.word	0xffffffff


	//   ....[147]....
        /*2480*/ 	.word	0xffffffff


	//   ....[148]....
        /*2484*/ 	.word	0xffffffff


	//   ....[149]....
        /*2488*/ 	.word	0xffffffff


	//   ....[150]....
        /*248c*/ 	.word	0xffffffff


	//   ....[151]....
        /*2490*/ 	.word	0xffffffff


	//   ....[152]....
        /*2494*/ 	.word	0xffffffff


	//   ....[153]....
        /*2498*/ 	.word	0xffffffff


	//   ....[154]....
        /*249c*/ 	.word	0xffffffff


	//   ....[155]....
        /*24a0*/ 	.word	0xffffffff


	//   ....[156]....
        /*24a4*/ 	.word	0xffffffff


	//   ....[157]....
        /*24a8*/ 	.word	0xffffffff


	//   ....[158]....
        /*24ac*/ 	.word	0xffffffff


	//   ....[159]....
        /*24b0*/ 	.word	0xffffffff


	//   ....[160]....
        /*24b4*/ 	.word	0xffffffff


	//   ....[161]....
        /*24b8*/ 	.word	0xffffffff


	//   ....[162]....
        /*24bc*/ 	.word	0xffffffff


	//   ....[163]....
        /*24c0*/ 	.word	0xffffffff


	//   ....[164]....
        /*24c4*/ 	.word	0xffffffff


	//   ....[165]....
        /*24c8*/ 	.word	0xffffffff


	//   ....[166]....
        /*24cc*/ 	.word	0xffffffff


	//   ....[167]....
        /*24d0*/ 	.word	0xffffffff


	//   ....[168]....
        /*24d4*/ 	.word	0xffffffff


	//   ....[169]....
        /*24d8*/ 	.word	0xffffffff


	//   ....[170]....
        /*24dc*/ 	.word	0xffffffff


	//   ....[171]....
        /*24e0*/ 	.word	0xffffffff


	//   ....[172]....
        /*24e4*/ 	.word	0xffffffff


	//   ....[173]....
        /*24e8*/ 	.word	0xffffffff


	//   ....[174]....
        /*24ec*/ 	.word	0xffffffff


	//   ....[175]....
        /*24f0*/ 	.word	0xffffffff


	//   ....[176]....
        /*24f4*/ 	.word	0xffffffff


	//   ....[177]....
        /*24f8*/ 	.word	0xffffffff


	//   ....[178]....
        /*24fc*/ 	.word	0xffffffff


	//   ....[179]....
        /*2500*/ 	.word	0xffffffff


	//   ....[180]....
        /*2504*/ 	.word	0xffffffff


	//   ....[181]....
        /*2508*/ 	.word	0xffffffff


	//   ....[182]....
        /*250c*/ 	.word	0xffffffff


	//   ....[183]....
        /*2510*/ 	.word	0xffffffff


	//   ....[184]....
        /*2514*/ 	.word	0xffffffff


	//   ....[185]....
        /*2518*/ 	.word	0xffffffff


	//   ....[186]....
        /*251c*/ 	.word	0xffffffff


	//   ....[187]....
        /*2520*/ 	.word	0xffffffff


	//   ....[188]....
        /*2524*/ 	.word	0xffffffff


	//   ....[189]....
        /*2528*/ 	.word	0xffffffff


	//   ....[190]....
        /*252c*/ 	.word	0xffffffff


	//   ....[191]....
        /*2530*/ 	.word	0xffffffff


	//   ....[192]....
        /*2534*/ 	.word	0xffffffff


	//   ....[193]....
        /*2538*/ 	.word	0xffffffff


	//   ....[194]....
        /*253c*/ 	.word	0xffffffff


	//   ....[195]....
        /*2540*/ 	.word	0xffffffff


	//   ....[196]....
        /*2544*/ 	.word	0xffffffff


	//   ....[197]....
        /*2548*/ 	.word	0xffffffff


	//   ....[198]....
        /*254c*/ 	.word	0xffffffff


	//   ....[199]....
        /*2550*/ 	.word	0xffffffff


	//   ....[200]....
        /*2554*/ 	.word	0xffffffff


	//   ....[201]....
        /*2558*/ 	.word	0xffffffff


	//   ....[202]....
        /*255c*/ 	.word	0xffffffff


	//   ....[203]....
        /*2560*/ 	.word	0xffffffff


	//   ....[204]....
        /*2564*/ 	.word	0xffffffff


	//   ....[205]....
        /*2568*/ 	.word	0xffffffff


	//   ....[206]....
        /*256c*/ 	.word	0xffffffff


	//   ....[207]....
        /*2570*/ 	.word	0xffffffff


	//   ....[208]....
        /*2574*/ 	.word	0xffffffff


	//   ....[209]....
        /*2578*/ 	.word	0xffffffff


	//   ....[210]....
        /*257c*/ 	.word	0xffffffff


	//   ....[211]....
        /*2580*/ 	.word	0xffffffff


	//   ....[212]....
        /*2584*/ 	.word	0xffffffff


	//   ....[213]....
        /*2588*/ 	.word	0xffffffff


	//   ....[214]....
        /*258c*/ 	.word	0xffffffff


	//   ....[215]....
        /*2590*/ 	.word	0xffffffff


	//   ....[216]....
        /*2594*/ 	.word	0xffffffff


	//   ....[217]....
        /*2598*/ 	.word	0xffffffff


	//   ....[218]....
        /*259c*/ 	.word	0xffffffff


	//   ....[219]....
        /*25a0*/ 	.word	0xffffffff


	//   ....[220]....
        /*25a4*/ 	.word	0xffffffff


	//   ....[221]....
        /*25a8*/ 	.word	0xffffffff


	//   ....[222]....
        /*25ac*/ 	.word	0xffffffff


	//   ....[223]....
        /*25b0*/ 	.word	0xffffffff


	//   ....[224]....
        /*25b4*/ 	.word	0xffffffff


	//   ....[225]....
        /*25b8*/ 	.word	0xffffffff


	//   ....[226]....
        /*25bc*/ 	.word	0xffffffff


	//   ....[227]....
        /*25c0*/ 	.word	0xffffffff


	//   ....[228]....
        /*25c4*/ 	.word	0xffffffff


	//   ....[229]....
        /*25c8*/ 	.word	0xffffffff


	//   ....[230]....
        /*25cc*/ 	.word	0xffffffff


	//   ....[231]....
        /*25d0*/ 	.word	0xffffffff


	//   ....[232]....
        /*25d4*/ 	.word	0xffffffff


	//   ....[233]....
        /*25d8*/ 	.word	0xffffffff


	//   ....[234]....
        /*25dc*/ 	.word	0xffffffff


	//   ....[235]....
        /*25e0*/ 	.word	0xffffffff


	//   ....[236]....
        /*25e4*/ 	.word	0xffffffff


	//   ....[237]....
        /*25e8*/ 	.word	0xffffffff


	//   ....[238]....
        /*25ec*/ 	.word	0xffffffff


	//   ....[239]....
        /*25f0*/ 	.word	0xffffffff


	//   ....[240]....
        /*25f4*/ 	.word	0xffffffff


	//   ....[241]....
        /*25f8*/ 	.word	0xffffffff


	//   ....[242]....
        /*25fc*/ 	.word	0xffffffff


	//   ....[243]....
        /*2600*/ 	.word	0xffffffff


	//   ....[244]....
        /*2604*/ 	.word	0xffffffff


	//   ....[245]....
        /*2608*/ 	.word	0xffffffff


	//   ....[246]....
        /*260c*/ 	.word	0xffffffff


	//   ....[247]....
        /*2610*/ 	.word	0xffffffff


	//   ....[248]....
        /*2614*/ 	.word	0xffffffff


	//   ....[249]....
        /*2618*/ 	.word	0xffffffff


	//   ....[250]....
        /*261c*/ 	.word	0xffffffff


	//   ....[251]....
        /*2620*/ 	.word	0xffffffff


	//   ....[252]....
        /*2624*/ 	.word	0xffffffff


	//   ....[253]....
        /*2628*/ 	.word	0xffffffff


	//   ....[254]....
        /*262c*/ 	.word	0xffffffff


	//   ....[255]....
        /*2630*/ 	.word	0xffffffff


	//   ....[0]....
        /*2634*/ 	.word	0xffffffff


	//   ....[1]....
        /*2638*/ 	.word	0xffffffff


	//   ....[2]....
        /*263c*/ 	.word	0xffffffff


	//   ....[3]....
        /*2640*/ 	.word	0xffffffff


	//   ....[4]....
        /*2644*/ 	.word	0xffffffff


	//   ....[5]....
        /*2648*/ 	.word	0xffffffff


	//   ....[6]....
        /*264c*/ 	.word	0xffffffff


	//   ....[7]....
        /*2650*/ 	.word	0xffffffff


	//   ....[8]....
        /*2654*/ 	.word	0xffffffff


	//   ....[9]....
        /*2658*/ 	.word	0xffffffff


	//   ....[10]....
        /*265c*/ 	.word	0xffffffff


	//   ....[11]....
        /*2660*/ 	.word	0xffffffff


	//   ....[12]....
        /*2664*/ 	.word	0xffffffff


	//   ....[13]....
        /*2668*/ 	.word	0xffffffff


	//   ....[14]....
        /*266c*/ 	.word	0xffffffff


	//   ....[15]....
        /*2670*/ 	.word	0xffffffff


	//   ....[16]....
        /*2674*/ 	.word	0xffffffff


	//   ....[17]....
        /*2678*/ 	.word	0xffffffff


	//   ....[18]....
        /*267c*/ 	.word	0xffffffff


	//   ....[19]....
        /*2680*/ 	.word	0xffffffff


	//   ....[20]....
        /*2684*/ 	.word	0xffffffff


	//   ....[21]....
        /*2688*/ 	.word	0xffffffff


	//   ....[22]....
        /*268c*/ 	.word	0xffffffff


	//   ....[23]....
        /*2690*/ 	.word	0xffffffff


	//   ....[24]....
        /*2694*/ 	.word	0xffffffff


	//   ....[25]....
        /*2698*/ 	.word	0xffffffff


	//   ....[26]....
        /*269c*/ 	.word	0xffffffff


	//   ....[27]....
        /*26a0*/ 	.word	0xffffffff


	//   ....[28]....
        /*26a4*/ 	.word	0xffffffff


	//   ....[29]....
        /*26a8*/ 	.word	0xffffffff


	//   ....[30]....
        /*26ac*/ 	.word	0xffffffff


	//   ....[31]....
        /*26b0*/ 	.word	0xffffffff


	//   ....[32]....
        /*26b4*/ 	.word	0xffffffff


	//   ....[33]....
        /*26b8*/ 	.word	0xffffffff


	//   ....[34]....
        /*26bc*/ 	.word	0xffffffff


	//   ....[35]....
        /*26c0*/ 	.word	0xffffffff


	//   ....[36]....
        /*26c4*/ 	.word	0xffffffff


	//   ....[37]....
        /*26c8*/ 	.word	0xffffffff


	//   ....[38]....
        /*26cc*/ 	.word	0xffffffff


	//   ....[39]....
        /*26d0*/ 	.word	0xffffffff


	//   ....[40]....
        /*26d4*/ 	.word	0xffffffff


	//   ....[41]....
        /*26d8*/ 	.word	0xffffffff


	//   ....[42]....
        /*26dc*/ 	.word	0xffffffff


	//   ....[43]....
        /*26e0*/ 	.word	0xffffffff


	//   ....[44]....
        /*26e4*/ 	.word	0xffffffff


	//   ....[45]....
        /*26e8*/ 	.word	0xffffffff


	//   ....[46]....
        /*26ec*/ 	.word	0xffffffff


	//   ....[47]....
        /*26f0*/ 	.word	0xffffffff


	//   ....[48]....
        /*26f4*/ 	.word	0xffffffff


	//   ....[49]....
        /*26f8*/ 	.word	0xffffffff


	//   ....[50]....
        /*26fc*/ 	.word	0xffffffff


	//   ....[51]....
        /*2700*/ 	.word	0xffffffff


	//   ....[52]....
        /*2704*/ 	.word	0xffffffff


	//   ....[53]....
        /*2708*/ 	.word	0xffffffff


	//   ....[54]....
        /*270c*/ 	.word	0xffffffff


	//   ....[55]....
        /*2710*/ 	.word	0xffffffff


	//   ....[56]....
        /*2714*/ 	.word	0xffffffff


	//   ....[57]....
        /*2718*/ 	.word	0xffffffff


	//   ....[58]....
        /*271c*/ 	.word	0xffffffff


	//   ....[59]....
        /*2720*/ 	.word	0xffffffff


	//   ....[60]....
        /*2724*/ 	.word	0xffffffff


	//   ....[61]....
        /*2728*/ 	.word	0xffffffff


	//   ....[62]....
        /*272c*/ 	.word	0xffffffff


	//   ....[63]....
        /*2730*/ 	.word	0xffffffff


	//   ....[64]....
        /*2734*/ 	.word	0xffffffff


	//   ....[65]....
        /*2738*/ 	.word	0xffffffff


	//   ....[66]....
        /*273c*/ 	.word	0xffffffff


	//   ....[67]....
        /*2740*/ 	.word	0xffffffff


	//   ....[68]....
        /*2744*/ 	.word	0xffffffff


	//   ....[69]....
        /*2748*/ 	.word	0xffffffff


	//   ....[70]....
        /*274c*/ 	.word	0xffffffff


	//   ....[71]....
        /*2750*/ 	.word	0xffffffff


	//   ....[72]....
        /*2754*/ 	.word	0xffffffff


	//   ....[73]....
        /*2758*/ 	.word	0xffffffff


	//   ....[74]....
        /*275c*/ 	.word	0xffffffff


	//   ....[75]....
        /*2760*/ 	.word	0xffffffff


	//   ....[76]....
        /*2764*/ 	.word	0xffffffff


	//   ....[77]....
        /*2768*/ 	.word	0xffffffff


	//   ....[78]....
        /*276c*/ 	.word	0xffffffff


	//   ....[79]....
        /*2770*/ 	.word	0xffffffff


	//   ....[80]....
        /*2774*/ 	.word	0xffffffff


	//   ....[81]....
        /*2778*/ 	.word	0xffffffff


	//   ....[82]....
        /*277c*/ 	.word	0xffffffff


	//   ....[83]....
        /*2780*/ 	.word	0xffffffff


	//   ....[84]....
        /*2784*/ 	.word	0xffffffff


	//   ....[85]....
        /*2788*/ 	.word	0xffffffff


	//   ....[86]....
        /*278c*/ 	.word	0xffffffff


	//   ....[87]....
        /*2790*/ 	.word	0xffffffff


	//   ....[88]....
        /*2794*/ 	.word	0xffffffff


	//   ....[89]....
        /*2798*/ 	.word	0xffffffff


	//   ....[90]....
        /*279c*/ 	.word	0xffffffff


	//   ....[91]....
        /*27a0*/ 	.word	0xffffffff


	//   ....[92]....
        /*27a4*/ 	.word	0xffffffff


	//   ....[93]....
        /*27a8*/ 	.word	0xffffffff


	//   ....[94]....
        /*27ac*/ 	.word	0xffffffff


	//   ....[95]....
        /*27b0*/ 	.word	0xffffffff


	//   ....[96]....
        /*27b4*/ 	.word	0xffffffff


	//   ....[97]....
        /*27b8*/ 	.word	0xffffffff


	//   ....[98]....
        /*27bc*/ 	.word	0xffffffff


	//   ....[99]....
        /*27c0*/ 	.word	0xffffffff


	//   ....[100]....
        /*27c4*/ 	.word	0xffffffff


	//   ....[101]....
        /*27c8*/ 	.word	0xffffffff


	//   ....[102]....
        /*27cc*/ 	.word	0xffffffff


	//   ....[103]....
        /*27d0*/ 	.word	0xffffffff


	//   ....[104]....
        /*27d4*/ 	.word	0xffffffff


	//   ....[105]....
        /*27d8*/ 	.word	0xffffffff


	//   ....[106]....
        /*27dc*/ 	.word	0xffffffff


	//   ....[107]....
        /*27e0*/ 	.word	0xffffffff


	//   ....[108]....
        /*27e4*/ 	.word	0xffffffff


	//   ....[109]....
        /*27e8*/ 	.word	0xffffffff


	//   ....[110]....
        /*27ec*/ 	.word	0xffffffff


	//   ....[111]....
        /*27f0*/ 	.word	0xffffffff


	//   ....[112]....
        /*27f4*/ 	.word	0xffffffff


	//   ....[113]....
        /*27f8*/ 	.word	0xffffffff


	//   ....[114]....
        /*27fc*/ 	.word	0xffffffff


	//   ....[115]....
        /*2800*/ 	.word	0xffffffff


	//   ....[116]....
        /*2804*/ 	.word	0xffffffff


	//   ....[117]....
        /*2808*/ 	.word	0xffffffff


	//   ....[118]....
        /*280c*/ 	.word	0xffffffff


	//   ....[119]....
        /*2810*/ 	.word	0xffffffff


	//   ....[120]....
        /*2814*/ 	.word	0xffffffff


	//   ....[121]....
        /*2818*/ 	.word	0xffffffff


	//   ....[122]....
        /*281c*/ 	.word	0xffffffff


	//   ....[123]....
        /*2820*/ 	.word	0xffffffff


	//   ....[124]....
        /*2824*/ 	.word	0xffffffff


	//   ....[125]....
        /*2828*/ 	.word	0xffffffff


	//   ....[126]....
        /*282c*/ 	.word	0xffffffff


	//   ....[127]....
        /*2830*/ 	.word	0xffffffff


	//   ....[128]....
        /*2834*/ 	.word	0xffffffff


	//   ....[129]....
        /*2838*/ 	.word	0xffffffff


	//   ....[130]....
        /*283c*/ 	.word	0xffffffff


	//   ....[131]....
        /*2840*/ 	.word	0xffffffff


	//   ....[132]....
        /*2844*/ 	.word	0xffffffff


	//   ....[133]....
        /*2848*/ 	.word	0xffffffff


	//   ....[134]....
        /*284c*/ 	.word	0xffffffff


	//   ....[135]....
        /*2850*/ 	.word	0xffffffff


	//   ....[136]....
        /*2854*/ 	.word	0xffffffff


	//   ....[137]....
        /*2858*/ 	.word	0xffffffff


	//   ....[138]....
        /*285c*/ 	.word	0xffffffff


	//   ....[139]....
        /*2860*/ 	.word	0xffffffff


	//   ....[140]....
        /*2864*/ 	.word	0xffffffff


	//   ....[141]....
        /*2868*/ 	.word	0xffffffff


	//   ....[142]....
        /*286c*/ 	.word	0xffffffff


	//   ....[143]....
        /*2870*/ 	.word	0xffffffff


	//   ....[144]....
        /*2874*/ 	.word	0xffffffff


	//   ....[145]....
        /*2878*/ 	.word	0xffffffff


	//   ....[146]....
        /*287c*/ 	.word	0xffffffff


	//   ....[147]....
        /*2880*/ 	.word	0xffffffff


	//   ....[148]....
        /*2884*/ 	.word	0xffffffff


	//   ....[149]....
        /*2888*/ 	.word	0xffffffff


	//   ....[150]....
        /*288c*/ 	.word	0xffffffff


	//   ....[151]....
        /*2890*/ 	.word	0xffffffff


	//   ....[152]....
        /*2894*/ 	.word	0xffffffff


	//   ....[153]....
        /*2898*/ 	.word	0xffffffff


	//   ....[154]....
        /*289c*/ 	.word	0xffffffff


	//   ....[155]....
        /*28a0*/ 	.word	0xffffffff


	//   ....[156]....
        /*28a4*/ 	.word	0xffffffff


	//   ....[157]....
        /*28a8*/ 	.word	0xffffffff


	//   ....[158]....
        /*28ac*/ 	.word	0xffffffff


	//   ....[159]....
        /*28b0*/ 	.word	0xffffffff


	//   ....[160]....
        /*28b4*/ 	.word	0xffffffff


	//   ....[161]....
        /*28b8*/ 	.word	0xffffffff


	//   ....[162]....
        /*28bc*/ 	.word	0xffffffff


	//   ....[163]....
        /*28c0*/ 	.word	0xffffffff


	//   ....[164]....
        /*28c4*/ 	.word	0xffffffff


	//   ....[165]....
        /*28c8*/ 	.word	0xffffffff


	//   ....[166]....
        /*28cc*/ 	.word	0xffffffff


	//   ....[167]....
        /*28d0*/ 	.word	0xffffffff


	//   ....[168]....
        /*28d4*/ 	.word	0xffffffff


	//   ....[169]....
        /*28d8*/ 	.word	0xffffffff


	//   ....[170]....
        /*28dc*/ 	.word	0xffffffff


	//   ....[171]....
        /*28e0*/ 	.word	0xffffffff


	//   ....[172]....
        /*28e4*/ 	.word	0xffffffff


	//   ....[173]....
        /*28e8*/ 	.word	0xffffffff


	//   ....[174]....
        /*28ec*/ 	.word	0xffffffff


	//   ....[175]....
        /*28f0*/ 	.word	0xffffffff


	//   ....[176]....
        /*28f4*/ 	.word	0xffffffff


	//   ....[177]....
        /*28f8*/ 	.word	0xffffffff


	//   ....[178]....
        /*28fc*/ 	.word	0xffffffff


	//   ....[179]....
        /*2900*/ 	.word	0xffffffff


	//   ....[180]....
        /*2904*/ 	.word	0xffffffff


	//   ....[181]....
        /*2908*/ 	.word	0xffffffff


	//   ....[182]....
        /*290c*/ 	.word	0xffffffff


	//   ....[183]....
        /*2910*/ 	.word	0xffffffff


	//   ....[184]....
        /*2914*/ 	.word	0xffffffff


	//   ....[185]....
        /*2918*/ 	.word	0xffffffff


	//   ....[186]....
        /*291c*/ 	.word	0xffffffff


	//   ....[187]....
        /*2920*/ 	.word	0xffffffff


	//   ....[188]....
        /*2924*/ 	.word	0xffffffff


	//   ....[189]....
        /*2928*/ 	.word	0xffffffff


	//   ....[190]....
        /*292c*/ 	.word	0xffffffff


	//   ....[191]....
        /*2930*/ 	.word	0xffffffff


	//   ....[192]....
        /*2934*/ 	.word	0xffffffff


	//   ....[193]....
        /*2938*/ 	.word	0xffffffff


	//   ....[194]....
        /*293c*/ 	.word	0xffffffff


	//   ....[195]....
        /*2940*/ 	.word	0xffffffff


	//   ....[196]....
        /*2944*/ 	.word	0xffffffff


	//   ....[197]....
        /*2948*/ 	.word	0xffffffff


	//   ....[198]....
        /*294c*/ 	.word	0xffffffff


	//   ....[199]....
        /*2950*/ 	.word	0xffffffff


	//   ....[200]....
        /*2954*/ 	.word	0xffffffff


	//   ....[201]....
        /*2958*/ 	.word	0xffffffff


	//   ....[202]....
        /*295c*/ 	.word	0xffffffff


	//   ....[203]....
        /*2960*/ 	.word	0xffffffff


	//   ....[204]....
        /*2964*/ 	.word	0xffffffff


	//   ....[205]....
        /*2968*/ 	.word	0xffffffff


	//   ....[206]....
        /*296c*/ 	.word	0xffffffff


	//   ....[207]....
        /*2970*/ 	.word	0xffffffff


	//   ....[208]....
        /*2974*/ 	.word	0xffffffff


	//   ....[209]....
        /*2978*/ 	.word	0xffffffff


	//   ....[210]....
        /*297c*/ 	.word	0xffffffff


	//   ....[211]....
        /*2980*/ 	.word	0xffffffff


	//   ....[212]....
        /*2984*/ 	.word	0xffffffff


	//   ....[213]....
        /*2988*/ 	.word	0xffffffff


	//   ....[214]....
        /*298c*/ 	.word	0xffffffff


	//   ....[215]....
        /*2990*/ 	.word	0xffffffff


	//   ....[216]....
        /*2994*/ 	.word	0xffffffff


	//   ....[217]....
        /*2998*/ 	.word	0xffffffff


	//   ....[218]....
        /*299c*/ 	.word	0xffffffff


	//   ....[219]....
        /*29a0*/ 	.word	0xffffffff


	//   ....[220]....
        /*29a4*/ 	.word	0xffffffff


	//   ....[221]....
        /*29a8*/ 	.word	0xffffffff


	//   ....[222]....
        /*29ac*/ 	.word	0xffffffff


	//   ....[223]....
        /*29b0*/ 	.word	0xffffffff


	//   ....[224]....
        /*29b4*/ 	.word	0xffffffff


	//   ....[225]....
        /*29b8*/ 	.word	0xffffffff


	//   ....[226]....
        /*29bc*/ 	.word	0xffffffff


	//   ....[227]....
        /*29c0*/ 	.word	0xffffffff


	//   ....[228]....
        /*29c4*/ 	.word	0xffffffff


	//   ....[229]....
        /*29c8*/ 	.word	0xffffffff


	//   ....[230]....
        /*29cc*/ 	.word	0xffffffff


	//   ....[231]....
        /*29d0*/ 	.word	0xffffffff


	//   ....[232]....
        /*29d4*/ 	.word	0xffffffff


	//   ....[233]....
        /*29d8*/ 	.word	0xffffffff


	//   ....[234]....
        /*29dc*/ 	.word	0xffffffff


	//   ....[235]....
        /*29e0*/ 	.word	0xffffffff


	//   ....[236]....
        /*29e4*/ 	.word	0xffffffff


	//   ....[237]....
        /*29e8*/ 	.word	0xffffffff


	//   ....[238]....
        /*29ec*/ 	.word	0xffffffff


	//   ....[239]....
        /*29f0*/ 	.word	0xffffffff


	//   ....[240]....
        /*29f4*/ 	.word	0xffffffff


	//   ....[241]....
        /*29f8*/ 	.word	0xffffffff


	//   ....[242]....
        /*29fc*/ 	.word	0xffffffff


	//   ....[243]....
        /*2a00*/ 	.word	0xffffffff


	//   ....[244]....
        /*2a04*/ 	.word	0xffffffff


	//   ....[245]....
        /*2a08*/ 	.word	0xffffffff


	//   ....[246]....
        /*2a0c*/ 	.word	0xffffffff


	//   ....[247]....
        /*2a10*/ 	.word	0xffffffff


	//   ....[248]....
        /*2a14*/ 	.word	0xffffffff


	//   ....[249]....
        /*2a18*/ 	.word	0xffffffff


	//   ....[250]....
        /*2a1c*/ 	.word	0xffffffff


	//   ....[251]....
        /*2a20*/ 	.word	0xffffffff


	//   ....[252]....
        /*2a24*/ 	.word	0xffffffff


	//   ....[253]....
        /*2a28*/ 	.word	0xffffffff


	//   ....[254]....
        /*2a2c*/ 	.word	0xffffffff


	//----- nvinfo : EIATTR_COOP_GROUP_INSTR_OFFSETS
	.align		4
.L_39:
        /*2a30*/ 	.byte	0x04, 0x28
        /*2a32*/ 	.short	(.L_41 - .L_40)


	//   ....[0]....
.L_40:
        /*2a34*/ 	.word	0x00096530


	//   ....[1]....
        /*2a38*/ 	.word	0x00096550


	//   ....[2]....
        /*2a3c*/ 	.word	0x00096960


	//   ....[3]....
        /*2a40*/ 	.word	0x00096980


	//   ....[4]....
        /*2a44*/ 	.word	0x00096a00


	//   ....[5]....
        /*2a48*/ 	.word	0x00096a20


	//   ....[6]....
        /*2a4c*/ 	.word	0x00096aa0


	//   ....[7]....
        /*2a50*/ 	.word	0x00096ac0


	//   ....[8]....
        /*2a54*/ 	.word	0x00096b40


	//   ....[9]....
        /*2a58*/ 	.word	0x00096b60


	//   ....[10]....
        /*2a5c*/ 	.word	0x00096be0


	//   ....[11]....
        /*2a60*/ 	.word	0x00096c00


	//   ....[12]....
        /*2a64*/ 	.word	0x00096c80


	//   ....[13]....
        /*2a68*/ 	.word	0x00096ca0


	//   ....[14]....
        /*2a6c*/ 	.word	0x00096d20


	//   ....[15]....
        /*2a70*/ 	.word	0x00096d40


	//   ....[16]....
        /*2a74*/ 	.word	0x00096dc0


	//   ....[17]....
        /*2a78*/ 	.word	0x00096de0


	//   ....[18]....
        /*2a7c*/ 	.word	0x00096e60


	//   ....[19]....
        /*2a80*/ 	.word	0x00096e80


	//   ....[20]....
        /*2a84*/ 	.word	0x00096f00


	//   ....[21]....
        /*2a88*/ 	.word	0x00096f20


	//   ....[22]....
        /*2a8c*/ 	.word	0x00096fa0


	//   ....[23]....
        /*2a90*/ 	.word	0x00096fc0


	//   ....[24]....
        /*2a94*/ 	.word	0x00097020


	//   ....[25]....
        /*2a98*/ 	.word	0x000970a0


	//   ....[26]....
        /*2a9c*/ 	.word	0x000970e0


	//   ....[27]....
        /*2aa0*/ 	.word	0x00097100


	//   ....[28]....
        /*2aa4*/ 	.word	0x00097180


	//   ....[29]....
        /*2aa8*/ 	.word	0x000971f0


	//   ....[30]....
        /*2aac*/ 	.word	0x00097240


	//   ....[31]....
        /*2ab0*/ 	.word	0x00097260


	//   ....[32]....
        /*2ab4*/ 	.word	0x000972c0


	//   ....[33]....
        /*2ab8*/ 	.word	0x000972e0


	//   ....[34]....
        /*2abc*/ 	.word	0x00097360


	//   ....[35]....
        /*2ac0*/ 	.word	0x00097380


	//   ....[36]....
        /*2ac4*/ 	.word	0x00097400


	//   ....[37]....
        /*2ac8*/ 	.word	0x00097420


	//   ....[38]....
        /*2acc*/ 	.word	0x000974a0


	//   ....[39]....
        /*2ad0*/ 	.word	0x000974c0


	//   ....[40]....
        /*2ad4*/ 	.word	0x00097540


	//   ....[41]....
        /*2ad8*/ 	.word	0x00097560


	//   ....[42]....
        /*2adc*/ 	.word	0x000975e0


	//   ....[43]....
        /*2ae0*/ 	.word	0x00097600


	//   ....[44]....
        /*2ae4*/ 	.word	0x00097680


	//   ....[45]....
        /*2ae8*/ 	.word	0x000976a0


	//   ....[46]....
        /*2aec*/ 	.word	0x00097720


	//   ....[47]....
        /*2af0*/ 	.word	0x00097740


	//   ....[48]....
        /*2af4*/ 	.word	0x000977c0


	//   ....[49]....
        /*2af8*/ 	.word	0x000977e0


	//   ....[50]....
        /*2afc*/ 	.word	0x00097860


	//   ....[51]....
        /*2b00*/ 	.word	0x00097880


	//   ....[52]....
        /*2b04*/ 	.word	0x00097900


	//   ....[53]....
        /*2b08*/ 	.word	0x00097920


	//   ....[54]....
        /*2b0c*/ 	.word	0x000979e0


	//   ....[55]....
        /*2b10*/ 	.word	0x00097a00


	//   ....[56]....
        /*2b14*/ 	.word	0x00097a60


	//   ....[57]....
        /*2b18*/ 	.word	0x00097a80


	//   ....[58]....
        /*2b1c*/ 	.word	0x00097b00


	//   ....[59]....
        /*2b20*/ 	.word	0x00097b20


	//   ....[60]....
        /*2b24*/ 	.word	0x00097b90


	//   ....[61]....
        /*2b28*/ 	.word	0x00097bc0


	//   ....[62]....
        /*2b2c*/ 	.word	0x00097c20


	//   ....[63]....
        /*2b30*/ 	.word	0x00097c40


	//   ....[64]....
        /*2b34*/ 	.word	0x00097ca0


	//   ....[65]....
        /*2b38*/ 	.word	0x00097cc0


	//   ....[66]....
        /*2b3c*/ 	.word	0x00097d40


	//   ....[67]....
        /*2b40*/ 	.word	0x00097d60


	//   ....[68]....
        /*2b44*/ 	.word	0x00097de0


	//   ....[69]....
        /*2b48*/ 	.word	0x00097e00


	//   ....[70]....
        /*2b4c*/ 	.word	0x00097e80


	//   ....[71]....
        /*2b50*/ 	.word	0x00097ea0


	//   ....[72]....
        /*2b54*/ 	.word	0x00097f20


	//   ....[73]....
        /*2b58*/ 	.word	0x00097f40


	//   ....[74]....
        /*2b5c*/ 	.word	0x00097fc0


	//   ....[75]....
        /*2b60*/ 	.word	0x00097fe0


	//   ....[76]....
        /*2b64*/ 	.word	0x00098060


	//   ....[77]....
        /*2b68*/ 	.word	0x00098080


	//   ....[78]....
        /*2b6c*/ 	.word	0x00098100


	//   ....[79]....
        /*2b70*/ 	.word	0x00098120


	//   ....[80]....
        /*2b74*/ 	.word	0x000981a0


	//   ....[81]....
        /*2b78*/ 	.word	0x000981c0


	//   ....[82]....
        /*2b7c*/ 	.word	0x00098240


	//   ....[83]....
        /*2b80*/ 	.word	0x00098260


	//   ....[84]....
        /*2b84*/ 	.word	0x000982e0


	//   ....[85]....
        /*2b88*/ 	.word	0x00098300


	//   ....[86]....
        /*2b8c*/ 	.word	0x00098380


	//   ....[87]....
        /*2b90*/ 	.word	0x000983a0


	//   ....[88]....
        /*2b94*/ 	.word	0x00098400


	//   ....[89]....
        /*2b98*/ 	.word	0x00098450


	//   ....[90]....
        /*2b9c*/ 	.word	0x000984c0


	//   ....[91]....
        /*2ba0*/ 	.word	0x000984e0


	//   ....[92]....
        /*2ba4*/ 	.word	0x00098540


	//   ....[93]....
        /*2ba8*/ 	.word	0x000985b0


	//   ....[94]....
        /*2bac*/ 	.word	0x00098600


	//   ....[95]....
        /*2bb0*/ 	.word	0x00098620


	//   ....[96]....
        /*2bb4*/ 	.word	0x000986a0


	//   ....[97]....
        /*2bb8*/ 	.word	0x000986c0


	//   ....[98]....
        /*2bbc*/ 	.word	0x00098740


	//   ....[99]....
        /*2bc0*/ 	.word	0x00098760


	//   ....[100]....
        /*2bc4*/ 	.word	0x000987e0


	//   ....[101]....
        /*2bc8*/ 	.word	0x00098800


	//   ....[102]....
        /*2bcc*/ 	.word	0x00098880


	//   ....[103]....
        /*2bd0*/ 	.word	0x000988a0


	//   ....[104]....
        /*2bd4*/ 	.word	0x00098920


	//   ....[105]....
        /*2bd8*/ 	.word	0x00098940


	//   ....[106]....
        /*2bdc*/ 	.word	0x000989c0


	//   ....[107]....
        /*2be0*/ 	.word	0x000989e0


	//   ....[108]....
        /*2be4*/ 	.word	0x00098a60


	//   ....[109]....
        /*2be8*/ 	.word	0x00098a80


	//   ....[110]....
        /*2bec*/ 	.word	0x00098b00


	//   ....[111]....
        /*2bf0*/ 	.word	0x00098b20


	//   ....[112]....
        /*2bf4*/ 	.word	0x00098ba0


	//   ....[113]....
        /*2bf8*/ 	.word	0x00098bc0


	//   ....[114]....
        /*2bfc*/ 	.word	0x00098c40


	//   ....[115]....
        /*2c00*/ 	.word	0x00098c60


	//   ....[116]....
        /*2c04*/ 	.word	0x00098ce0


	//   ....[117]....
        /*2c08*/ 	.word	0x00098d00


	//   ....[118]....
        /*2c0c*/ 	.word	0x00098da0


	//   ....[119]....
        /*2c10*/ 	.word	0x00098dc0


	//   ....[120]....
        /*2c14*/ 	.word	0x00098e20


	//   ....[121]....
        /*2c18*/ 	.word	0x00098e40


	//   ....[122]....
        /*2c1c*/ 	.word	0x00098f00


	//   ....[123]....
        /*2c20*/ 	.word	0x00098f20


	//   ....[124]....
        /*2c24*/ 	.word	0x00098f40


	//   ....[125]....
        /*2c28*/ 	.word	0x00098f60


	//   ....[126]....
        /*2c2c*/ 	.word	0x00098fc0


	//   ....[127]....
        /*2c30*/ 	.word	0x00098fe0


	//   ....[128]....
        /*2c34*/ 	.word	0x00099040


	//   ....[129]....
        /*2c38*/ 	.word	0x00099060


	//   ....[130]....
        /*2c3c*/ 	.word	0x000990e0


	//   ....[131]....
        /*2c40*/ 	.word	0x00099100


	//   ....[132]....
        /*2c44*/ 	.word	0x00099180


	//   ....[133]....
        /*2c48*/ 	.word	0x000991a0


	//   ....[134]....
        /*2c4c*/ 	.word	0x00099220


	//   ....[135]....
        /*2c50*/ 	.word	0x00099240


	//   ....[136]....
        /*2c54*/ 	.word	0x000992c0


	//   ....[137]....
        /*2c58*/ 	.word	0x000992e0


	//   ....[138]....
        /*2c5c*/ 	.word	0x00099360


	//   ....[139]....
        /*2c60*/ 	.word	0x00099380


	//   ....[140]....
        /*2c64*/ 	.word	0x00099400


	//   ....[141]....
        /*2c68*/ 	.word	0x00099420


	//   ....[142]....
        /*2c6c*/ 	.word	0x000994a0


	//   ....[143]....
        /*2c70*/ 	.word	0x000994c0


	//   ....[144]....
        /*2c74*/ 	.word	0x00099540


	//   ....[145]....
        /*2c78*/ 	.word	0x00099560


	//   ....[146]....
        /*2c7c*/ 	.word	0x000995e0


	//   ....[147]....
        /*2c80*/ 	.word	0x00099600


	//   ....[148]....
        /*2c84*/ 	.word	0x00099680


	//   ....[149]....
        /*2c88*/ 	.word	0x000996a0


	//   ....[150]....
        /*2c8c*/ 	.word	0x00099720


	//   ....[151]....
        /*2c90*/ 	.word	0x00099740


	//   ....[152]....
        /*2c94*/ 	.word	0x000997a0


	//   ....[153]....
        /*2c98*/ 	.word	0x000997f0


	//   ....[154]....
        /*2c9c*/ 	.word	0x00099840


	//   ....[155]....
        /*2ca0*/ 	.word	0x000998b0


	//   ....[156]....
        /*2ca4*/ 	.word	0x00099900


	//   ....[157]....
        /*2ca8*/ 	.word	0x00099920


	//   ....[158]....
        /*2cac*/ 	.word	0x000999a0


	//   ....[159]....
        /*2cb0*/ 	.word	0x000999c0


	//   ....[160]....
        /*2cb4*/ 	.word	0x00099a40


	//   ....[161]....
        /*2cb8*/ 	.word	0x00099a60


	//   ....[162]....
        /*2cbc*/ 	.word	0x00099ae0


	//   ....[163]....
        /*2cc0*/ 	.word	0x00099b00


	//   ....[164]....
        /*2cc4*/ 	.word	0x00099b80


	//   ....[165]....
        /*2cc8*/ 	.word	0x00099ba0


	//   ....[166]....
        /*2ccc*/ 	.word	0x00099c20


	//   ....[167]....
        /*2cd0*/ 	.word	0x00099c40


	//   ....[168]....
        /*2cd4*/ 	.word	0x00099cc0


	//   ....[169]....
        /*2cd8*/ 	.word	0x00099ce0


	//   ....[170]....
        /*2cdc*/ 	.word	0x00099d60


	//   ....[171]....
        /*2ce0*/ 	.word	0x00099d80


	//   ....[172]....
        /*2ce4*/ 	.word	0x00099e00


	//   ....[173]....
        /*2ce8*/ 	.word	0x00099e20


	//   ....[174]....
        /*2cec*/ 	.word	0x00099ea0


	//   ....[175]....
        /*2cf0*/ 	.word	0x00099ec0


	//   ....[176]....
        /*2cf4*/ 	.word	0x00099f40


	//   ....[177]....
        /*2cf8*/ 	.word	0x00099f60


	//   ....[178]....
        /*2cfc*/ 	.word	0x00099fe0


	//   ....[179]....
        /*2d00*/ 	.word	0x0009a000


	//   ....[180]....
        /*2d04*/ 	.word	0x0009a080


	//   ....[181]....
        /*2d08*/ 	.word	0x0009a0a0


	//   ....[182]....
        /*2d0c*/ 	.word	0x0009a160


	//   ....[183]....
        /*2d10*/ 	.word	0x0009a180


	//   ....[184]....
        /*2d14*/ 	.word	0x0009a1e0


	//   ....[185]....
        /*2d18*/ 	.word	0x0009a200


	//   ....[186]....
        /*2d1c*/ 	.word	0x0009a260


	//   ....[187]....
        /*2d20*/ 	.word	0x0009a2d0


	//   ....[188]....
        /*2d24*/ 	.word	0x0009a320


	//   ....[189]....
        /*2d28*/ 	.word	0x0009a340


	//   ....[190]....
        /*2d2c*/ 	.word	0x0009a3c0


	//   ....[191]....
        /*2d30*/ 	.word	0x0009a3e0


	//   ....[192]....
        /*2d34*/ 	.word	0x0009a440


	//   ....[193]....
        /*2d38*/ 	.word	0x0009a460


	//   ....[194]....
        /*2d3c*/ 	.word	0x0009a4e0


	//   ....[195]....
        /*2d40*/ 	.word	0x0009a500


	//   ....[196]....
        /*2d44*/ 	.word	0x0009a580


	//   ....[197]....
        /*2d48*/ 	.word	0x0009a5a0


	//   ....[198]....
        /*2d4c*/ 	.word	0x0009a620


	//   ....[199]....
        /*2d50*/ 	.word	0x0009a640


	//   ....[200]....
        /*2d54*/ 	.word	0x0009a6c0


	//   ....[201]....
        /*2d58*/ 	.word	0x0009a6e0


	//   ....[202]....
        /*2d5c*/ 	.word	0x0009a760


	//   ....[203]....
        /*2d60*/ 	.word	0x0009a780


	//   ....[204]....
        /*2d64*/ 	.word	0x0009a800


	//   ....[205]....
        /*2d68*/ 	.word	0x0009a820


	//   ....[206]....
        /*2d6c*/ 	.word	0x0009a8a0


	//   ....[207]....
        /*2d70*/ 	.word	0x0009a8c0


	//   ....[208]....
        /*2d74*/ 	.word	0x0009a940


	//   ....[209]....
        /*2d78*/ 	.word	0x0009a960


	//   ....[210]....
        /*2d7c*/ 	.word	0x0009a9e0


	//   ....[211]....
        /*2d80*/ 	.word	0x0009aa00


	//   ....[212]....
        /*2d84*/ 	.word	0x0009aa80


	//   ....[213]....
        /*2d88*/ 	.word	0x0009aaa0


	//   ....[214]....
        /*2d8c*/ 	.word	0x0009ab20


	//   ....[215]....
        /*2d90*/ 	.word	0x0009ab40


	//   ....[216]....
        /*2d94*/ 	.word	0x0009abc0


	//   ....[217]....
        /*2d98*/ 	.word	0x0009abe0


	//   ....[218]....
        /*2d9c*/ 	.word	0x0009ac40


	//   ....[219]....
        /*2da0*/ 	.word	0x0009acb0


	//   ....[220]....
        /*2da4*/ 	.word	0x0009ad00


	//   ....[221]....
        /*2da8*/ 	.word	0x0009ad20


	//   ....[222]....
        /*2dac*/ 	.word	0x0009ada0


	//   ....[223]....
        /*2db0*/ 	.word	0x0009adc0


	//   ....[224]....
        /*2db4*/ 	.word	0x0009ae40


	//   ....[225]....
        /*2db8*/ 	.word	0x0009ae60


	//   ....[226]....
        /*2dbc*/ 	.word	0x0009aee0


	//   ....[227]....
        /*2dc0*/ 	.word	0x0009af00


	//   ....[228]....
        /*2dc4*/ 	.word	0x0009af80


	//   ....[229]....
        /*2dc8*/ 	.word	0x0009afa0


	//   ....[230]....
        /*2dcc*/ 	.word	0x0009b020


	//   ....[231]....
        /*2dd0*/ 	.word	0x0009b040


	//   ....[232]....
        /*2dd4*/ 	.word	0x0009b0c0


	//   ....[233]....
        /*2dd8*/ 	.word	0x0009b0e0


	//   ....[234]....
        /*2ddc*/ 	.word	0x0009b160


	//   ....[235]....
        /*2de0*/ 	.word	0x0009b180


	//   ....[236]....
        /*2de4*/ 	.word	0x0009b200


	//   ....[237]....
        /*2de8*/ 	.word	0x0009b220


	//   ....[238]....
        /*2dec*/ 	.word	0x0009b2a0


	//   ....[239]....
        /*2df0*/ 	.word	0x0009b2c0


	//   ....[240]....
        /*2df4*/ 	.word	0x0009b340


	//   ....[241]....
        /*2df8*/ 	.word	0x0009b360


	//   ....[242]....
        /*2dfc*/ 	.word	0x0009b3e0


	//   ....[243]....
        /*2e00*/ 	.word	0x0009b400


	//   ....[244]....
        /*2e04*/ 	.word	0x0009b480


	//   ....[245]....
        /*2e08*/ 	.word	0x0009b4a0


	//   ....[246]....
        /*2e0c*/ 	.word	0x0009b520


	//   ....[247]....
        /*2e10*/ 	.word	0x0009b540


	//   ....[248]....
        /*2e14*/ 	.word	0x0009b5c0


	//   ....[249]....
        /*2e18*/ 	.word	0x0009b5e0


	//   ....[250]....
        /*2e1c*/ 	.word	0x0009b640


	//   ....[251]....
        /*2e20*/ 	.word	0x0009b6b0


	//   ....[252]....
        /*2e24*/ 	.word	0x0009b700


	//   ....[253]....
        /*2e28*/ 	.word	0x0009b720


	//   ....[254]....
        /*2e2c*/ 	.word	0x0009b780


	//   ....[255]....
        /*2e30*/ 	.word	0x0009b7a0


	//   ....[0]....
        /*2e34*/ 	.word	0x0009b800


	//   ....[1]....
        /*2e38*/ 	.word	0x0009b820


	//   ....[2]....
        /*2e3c*/ 	.word	0x0009b8a0


	//   ....[3]....
        /*2e40*/ 	.word	0x0009b8c0


	//   ....[4]....
        /*2e44*/ 	.word	0x0009b940


	//   ....[5]....
        /*2e48*/ 	.word	0x0009b960


	//   ....[6]....
        /*2e4c*/ 	.word	0x0009b9e0


	//   ....[7]....
        /*2e50*/ 	.word	0x0009ba00


	//   ....[8]....
        /*2e54*/ 	.word	0x0009ba80


	//   ....[9]....
        /*2e58*/ 	.word	0x0009baa0


	//   ....[10]....
        /*2e5c*/ 	.word	0x0009bb20


	//   ....[11]....
        /*2e60*/ 	.word	0x0009bb40


	//   ....[12]....
        /*2e64*/ 	.word	0x0009bbc0


	//   ....[13]....
        /*2e68*/ 	.word	0x0009bbe0


	//   ....[14]....
        /*2e6c*/ 	.word	0x0009bc60


	//   ....[15]....
        /*2e70*/ 	.word	0x0009bc80


	//   ....[16]....
        /*2e74*/ 	.word	0x0009bd00


	//   ....[17]....
        /*2e78*/ 	.word	0x0009bd20


	//   ....[18]....
        /*2e7c*/ 	.word	0x0009bda0


	//   ....[19]....
        /*2e80*/ 	.word	0x0009bdc0


	//   ....[20]....
        /*2e84*/ 	.word	0x0009be40


	//   ....[21]....
        /*2e88*/ 	.word	0x0009be60


	//   ....[22]....
        /*2e8c*/ 	.word	0x0009bee0


	//   ....[23]....
        /*2e90*/ 	.word	0x0009bf00


	//   ....[24]....
        /*2e94*/ 	.word	0x0009bf80


	//   ....[25]....
        /*2e98*/ 	.word	0x0009bfa0


	//   ....[26]....
        /*2e9c*/ 	.word	0x0009c000


	//   ....[27]....
        /*2ea0*/ 	.word	0x0009c070


	//   ....[28]....
        /*2ea4*/ 	.word	0x0009c0c0


	//   ....[29]....
        /*2ea8*/ 	.word	0x0009c0e0


	//   ....[30]....
        /*2eac*/ 	.word	0x0009c160


	//   ....[31]....
        /*2eb0*/ 	.word	0x0009c180


	//   ....[32]....
        /*2eb4*/ 	.word	0x0009c200


	//   ....[33]....
        /*2eb8*/ 	.word	0x0009c220


	//   ....[34]....
        /*2ebc*/ 	.word	0x0009c2a0


	//   ....[35]....
        /*2ec0*/ 	.word	0x0009c2c0


	//   ....[36]....
        /*2ec4*/ 	.word	0x0009c340


	//   ....[37]....
        /*2ec8*/ 	.word	0x0009c360


	//   ....[38]....
        /*2ecc*/ 	.word	0x0009c3e0


	//   ....[39]....
        /*2ed0*/ 	.word	0x0009c400


	//   ....[40]....
        /*2ed4*/ 	.word	0x0009c480


	//   ....[41]....
        /*2ed8*/ 	.word	0x0009c4a0


	//   ....[42]....
        /*2edc*/ 	.word	0x0009c520


	//   ....[43]....
        /*2ee0*/ 	.word	0x0009c540


	//   ....[44]....
        /*2ee4*/ 	.word	0x0009c5c0


	//   ....[45]....
        /*2ee8*/ 	.word	0x0009c5e0


	//   ....[46]....
        /*2eec*/ 	.word	0x0009c660


	//   ....[47]....
        /*2ef0*/ 	.word	0x0009c680


	//   ....[48]....
        /*2ef4*/ 	.word	0x0009c700


	//   ....[49]....
        /*2ef8*/ 	.word	0x0009c720


	//   ....[50]....
        /*2efc*/ 	.word	0x0009c7a0


	//   ....[51]....
        /*2f00*/ 	.word	0x0009c7c0


	//   ....[52]....
        /*2f04*/ 	.word	0x0009c840


	//   ....[53]....
        /*2f08*/ 	.word	0x0009c860


	//   ....[54]....
        /*2f0c*/ 	.word	0x0009c8e0


	//   ....[55]....
        /*2f10*/ 	.word	0x0009c900


	//   ....[56]....
        /*2f14*/ 	.word	0x0009c970


	//   ....[57]....
        /*2f18*/ 	.word	0x0009c9a0


	//   ....[58]....
        /*2f1c*/ 	.word	0x0009ca00


	//   ....[59]....
        /*2f20*/ 	.word	0x0009ca70


	//   ....[60]....
        /*2f24*/ 	.word	0x0009cac0


	//   ....[61]....
        /*2f28*/ 	.word	0x0009cae0


	//   ....[62]....
        /*2f2c*/ 	.word	0x0009cb60


	//   ....[63]....
        /*2f30*/ 	.word	0x0009cb80


	//   ....[64]....
        /*2f34*/ 	.word	0x0009cbe0


	//   ....[65]....
        /*2f38*/ 	.word	0x0009cc00


	//   ....[66]....
        /*2f3c*/ 	.word	0x0009cc80


	//   ....[67]....
        /*2f40*/ 	.word	0x0009cca0


	//   ....[68]....
        /*2f44*/ 	.word	0x0009cd20


	//   ....[69]....
        /*2f48*/ 	.word	0x0009cd40


	//   ....[70]....
        /*2f4c*/ 	.word	0x0009cdc0


	//   ....[71]....
        /*2f50*/ 	.word	0x0009cde0


	//   ....[72]....
        /*2f54*/ 	.word	0x0009ce60


	//   ....[73]....
        /*2f58*/ 	.word	0x0009ce80


	//   ....[74]....
        /*2f5c*/ 	.word	0x0009cf00


	//   ....[75]....
        /*2f60*/ 	.word	0x0009cf20


	//   ....[76]....
        /*2f64*/ 	.word	0x0009cfa0


	//   ....[77]....
        /*2f68*/ 	.word	0x0009cfc0


	//   ....[78]....
        /*2f6c*/ 	.word	0x0009d040


	//   ....[79]....
        /*2f70*/ 	.word	0x0009d060


	//   ....[80]....
        /*2f74*/ 	.word	0x0009d0e0


	//   ....[81]....
        /*2f78*/ 	.word	0x0009d100


	//   ....[82]....
        /*2f7c*/ 	.word	0x0009d180


	//   ....[83]....
        /*2f80*/ 	.word	0x0009d1a0


	//   ....[84]....
        /*2f84*/ 	.word	0x0009d220


	//   ....[85]....
        /*2f88*/ 	.word	0x0009d240


	//   ....[86]....
        /*2f8c*/ 	.word	0x0009d2c0


	//   ....[87]....
        /*2f90*/ 	.word	0x0009d2e0


	//   ....[88]....
        /*2f94*/ 	.word	0x0009d360


	//   ....[89]....
        /*2f98*/ 	.word	0x0009d380


	//   ....[90]....
        /*2f9c*/ 	.word	0x0009d3e0


	//   ....[91]....
        /*2fa0*/ 	.word	0x0009d450


	//   ....[92]....
        /*2fa4*/ 	.word	0x0009d4a0


	//   ....[93]....
        /*2fa8*/ 	.word	0x0009d4c0


	//   ....[94]....
        /*2fac*/ 	.word	0x0009d540


	//   ....[95]....
        /*2fb0*/ 	.word	0x0009d560


	//   ....[96]....
        /*2fb4*/ 	.word	0x0009d5e0


	//   ....[97]....
        /*2fb8*/ 	.word	0x0009d600


	//   ....[98]....
        /*2fbc*/ 	.word	0x0009d680


	//   ....[99]....
        /*2fc0*/ 	.word	0x0009d6a0


	//   ....[100]....
        /*2fc4*/ 	.word	0x0009d720


	//   ....[101]....
        /*2fc8*/ 	.word	0x0009d740


	//   ....[102]....
        /*2fcc*/ 	.word	0x0009d7c0


	//   ....[103]....
        /*2fd0*/ 	.word	0x0009d7e0


	//   ....[104]....
        /*2fd4*/ 	.word	0x0009d860


	//   ....[105]....
        /*2fd8*/ 	.word	0x0009d880


	//   ....[106]....
        /*2fdc*/ 	.word	0x0009d900


	//   ....[107]....
        /*2fe0*/ 	.word	0x0009d920


	//   ....[108]....
        /*2fe4*/ 	.word	0x0009d9a0


	//   ....[109]....
        /*2fe8*/ 	.word	0x0009d9c0


	//   ....[110]....
        /*2fec*/ 	.word	0x0009da40


	//   ....[111]....
        /*2ff0*/ 	.word	0x0009da60


	//   ....[112]....
        /*2ff4*/ 	.word	0x0009dae0


	//   ....[113]....
        /*2ff8*/ 	.word	0x0009db00


	//   ....[114]....
        /*2ffc*/ 	.word	0x0009db80


	//   ....[115]....
        /*3000*/ 	.word	0x0009dba0


	//   ....[116]....
        /*3004*/ 	.word	0x0009dc20


	//   ....[117]....
        /*3008*/ 	.word	0x0009dc40


	//   ....[118]....
        /*300c*/ 	.word	0x0009dcc0


	//   ....[119]....
        /*3010*/ 	.word	0x0009dce0


	//   ....[120]....
        /*3014*/ 	.word	0x0009dd60


	//   ....[121]....
        /*3018*/ 	.word	0x0009dd80


	//   ....[122]....
        /*301c*/ 	.word	0x0009dde0


	//   ....[123]....
        /*3020*/ 	.word	0x0009de50


	//   ....[124]....
        /*3024*/ 	.word	0x0009dea0


	//   ....[125]....
        /*3028*/ 	.word	0x0009dec0


	//   ....[126]....
        /*302c*/ 	.word	0x0009df40


	//   ....[127]....
        /*3030*/ 	.word	0x0009df60


	//   ....[128]....
        /*3034*/ 	.word	0x0009dfe0


	//   ....[129]....
        /*3038*/ 	.word	0x0009e000


	//   ....[130]....
        /*303c*/ 	.word	0x0009e080


	//   ....[131]....
        /*3040*/ 	.word	0x0009e0a0


	//   ....[132]....
        /*3044*/ 	.word	0x0009e120


	//   ....[133]....
        /*3048*/ 	.word	0x0009e140


	//   ....[134]....
        /*304c*/ 	.word	0x0009e1c0


	//   ....[135]....
        /*3050*/ 	.word	0x0009e1e0


	//   ....[136]....
        /*3054*/ 	.word	0x0009e260


	//   ....[137]....
        /*3058*/ 	.word	0x0009e280


	//   ....[138]....
        /*305c*/ 	.word	0x0009e300


	//   ....[139]....
        /*3060*/ 	.word	0x0009e320


	//   ....[140]....
        /*3064*/ 	.word	0x0009e3a0


	//   ....[141]....
        /*3068*/ 	.word	0x0009e3c0


	//   ....[142]....
        /*306c*/ 	.word	0x0009e440


	//   ....[143]....
        /*3070*/ 	.word	0x0009e460


	//   ....[144]....
        /*3074*/ 	.word	0x0009e4e0


	//   ....[145]....
        /*3078*/ 	.word	0x0009e500


	//   ....[146]....
        /*307c*/ 	.word	0x0009e580


	//   ....[147]....
        /*3080*/ 	.word	0x0009e5a0


	//   ....[148]....
        /*3084*/ 	.word	0x0009e620


	//   ....[149]....
        /*3088*/ 	.word	0x0009e640


	//   ....[150]....
        /*308c*/ 	.word	0x0009e6c0


	//   ....[151]....
        /*3090*/ 	.word	0x0009e6e0


	//   ....[152]....
        /*3094*/ 	.word	0x0009e760


	//   ....[153]....
        /*3098*/ 	.word	0x0009e780


	//   ....[154]....
        /*309c*/ 	.word	0x0009e800


	//   ....[155]....
        /*30a0*/ 	.word	0x0009e870


	//   ....[156]....
        /*30a4*/ 	.word	0x0009e8c0


	//   ....[157]....
        /*30a8*/ 	.word	0x0009e8e0


	//   ....[158]....
        /*30ac*/ 	.word	0x0009e960


	//   ....[159]....
        /*30b0*/ 	.word	0x0009e980


	//   ....[160]....
        /*30b4*/ 	.word	0x0009e9e0


	//   ....[161]....
        /*30b8*/ 	.word	0x0009ea00


	//   ....[162]....
        /*30bc*/ 	.word	0x0009ea80


	//   ....[163]....
        /*30c0*/ 	.word	0x0009eaa0


	//   ....[164]....
        /*30c4*/ 	.word	0x0009eb20


	//   ....[165]....
        /*30c8*/ 	.word	0x0009eb40


	//   ....[166]....
        /*30cc*/ 	.word	0x0009ebc0


	//   ....[167]....
        /*30d0*/ 	.word	0x0009ebe0


	//   ....[168]....
        /*30d4*/ 	.word	0x0009ec60


	//   ....[169]....
        /*30d8*/ 	.word	0x0009ec80


	//   ....[170]....
        /*30dc*/ 	.word	0x0009ed00


	//   ....[171]....
        /*30e0*/ 	.word	0x0009ed20


	//   ....[172]....
        /*30e4*/ 	.word	0x0009eda0


	//   ....[173]....
        /*30e8*/ 	.word	0x0009edc0


	//   ....[174]....
        /*30ec*/ 	.word	0x0009ee40


	//   ....[175]....
        /*30f0*/ 	.word	0x0009ee60


	//   ....[176]....
        /*30f4*/ 	.word	0x0009eee0


	//   ....[177]....
        /*30f8*/ 	.word	0x0009ef00


	//   ....[178]....
        /*30fc*/ 	.word	0x0009ef80


	//   ....[179]....
        /*3100*/ 	.word	0x0009efa0


	//   ....[180]....
        /*3104*/ 	.word	0x0009f020


	//   ....[181]....
        /*3108*/ 	.word	0x0009f040


	//   ....[182]....
        /*310c*/ 	.word	0x0009f0e0


	//   ....[183]....
        /*3110*/ 	.word	0x0009f100


	//   ....[184]....
        /*3114*/ 	.word	0x0009f160


	//   ....[185]....
        /*3118*/ 	.word	0x0009f180


	//   ....[186]....
        /*311c*/ 	.word	0x0009f1e0


	//   ....[187]....
        /*3120*/ 	.word	0x0009f250


	//   ....[188]....
        /*3124*/ 	.word	0x0009f2a0


	//   ....[189]....
        /*3128*/ 	.word	0x0009f2c0


	//   ....[190]....
        /*312c*/ 	.word	0x0009f340


	//   ....[191]....
        /*3130*/ 	.word	0x0009f360


	//   ....[192]....
        /*3134*/ 	.word	0x0009f3e0


	//   ....[193]....
        /*3138*/ 	.word	0x0009f400


	//   ....[194]....
        /*313c*/ 	.word	0x0009f480


	//   ....[195]....
        /*3140*/ 	.word	0x0009f4a0


	//   ....[196]....
        /*3144*/ 	.word	0x0009f520


	//   ....[197]....
        /*3148*/ 	.word	0x0009f540


	//   ....[198]....
        /*314c*/ 	.word	0x0009f5c0


	//   ....[199]....
        /*3150*/ 	.word	0x0009f5e0


	//   ....[200]....
        /*3154*/ 	.word	0x0009f660


	//   ....[201]....
        /*3158*/ 	.word	0x0009f680


	//   ....[202]....
        /*315c*/ 	.word	0x0009f700


	//   ....[203]....
        /*3160*/ 	.word	0x0009f720


	//   ....[204]....
        /*3164*/ 	.word	0x0009f7a0


	//   ....[205]....
        /*3168*/ 	.word	0x0009f7c0


	//   ....[206]....
        /*316c*/ 	.word	0x0009f840


	//   ....[207]....
        /*3170*/ 	.word	0x0009f860


	//   ....[208]....
        /*3174*/ 	.word	0x0009f8e0


	//   ....[209]....
        /*3178*/ 	.word	0x0009f900


	//   ....[210]....
        /*317c*/ 	.word	0x0009f980


	//   ....[211]....
        /*3180*/ 	.word	0x0009f9a0


	//   ....[212]....
        /*3184*/ 	.word	0x0009fa20


	//   ....[213]....
        /*3188*/ 	.word	0x0009fa40


	//   ....[214]....
        /*318c*/ 	.word	0x0009fac0


	//   ....[215]....
        /*3190*/ 	.word	0x0009fae0


	//   ....[216]....
        /*3194*/ 	.word	0x0009fb60


	//   ....[217]....
        /*3198*/ 	.word	0x0009fb80


	//   ....[218]....
        /*319c*/ 	.word	0x0009fbe0


	//   ....[219]....
        /*31a0*/ 	.word	0x0009fc50


	//   ....[220]....
        /*31a4*/ 	.word	0x0009fca0


	//   ....[221]....
        /*31a8*/ 	.word	0x0009fcc0


	//   ....[222]....
        /*31ac*/ 	.word	0x0009fd40


	//   ....[223]....
        /*31b0*/ 	.word	0x0009fd60


	//   ....[224]....
        /*31b4*/ 	.word	0x0009fde0


	//   ....[225]....
        /*31b8*/ 	.word	0x0009fe00


	//   ....[226]....
        /*31bc*/ 	.word	0x0009fe80


	//   ....[227]....
        /*31c0*/ 	.word	0x0009fea0


	//   ....[228]....
        /*31c4*/ 	.word	0x0009ff20


	//   ....[229]....
        /*31c8*/ 	.word	0x0009ff40


	//   ....[230]....
        /*31cc*/ 	.word	0x0009ffc0


	//   ....[231]....
        /*31d0*/ 	.word	0x0009ffe0


	//   ....[232]....
        /*31d4*/ 	.word	0x000a0060


	//   ....[233]....
        /*31d8*/ 	.word	0x000a0080


	//   ....[234]....
        /*31dc*/ 	.word	0x000a0100


	//   ....[235]....
        /*31e0*/ 	.word	0x000a0120


	//   ....[236]....
        /*31e4*/ 	.word	0x000a01a0


	//   ....[237]....
        /*31e8*/ 	.word	0x000a01c0


	//   ....[238]....
        /*31ec*/ 	.word	0x000a0240


	//   ....[239]....
        /*31f0*/ 	.word	0x000a0260


	//   ....[240]....
        /*31f4*/ 	.word	0x000a02e0


	//   ....[241]....
        /*31f8*/ 	.word	0x000a0300


	//   ....[242]....
        /*31fc*/ 	.word	0x000a0380


	//   ....[243]....
        /*3200*/ 	.word	0x000a03a0


	//   ....[244]....
        /*3204*/ 	.word	0x000a0420


	//   ....[245]....
        /*3208*/ 	.word	0x000a0440


	//   ....[246]....
        /*320c*/ 	.word	0x000a04e0


	//   ....[247]....
        /*3210*/ 	.word	0x000a0500


	//   ....[248]....
        /*3214*/ 	.word	0x000a0560


	//   ....[249]....
        /*3218*/ 	.word	0x000a0580


	//   ....[250]....
        /*321c*/ 	.word	0x000a05e0


	//   ....[251]....
        /*3220*/ 	.word	0x000a0650


	//   ....[252]....
        /*3224*/ 	.word	0x000a06a0


	//   ....[253]....
        /*3228*/ 	.word	0x000a06c0


	//   ....[254]....
        /*322c*/ 	.word	0x000a0740


	//   ....[255]....
        /*3230*/ 	.word	0x000a0760


	//   ....[0]....
        /*3234*/ 	.word	0x000a07e0


	//   ....[1]....
        /*3238*/ 	.word	0x000a0800


	//   ....[2]....
        /*323c*/ 	.word	0x000a0880


	//   ....[3]....
        /*3240*/ 	.word	0x000a08a0


	//   ....[4]....
        /*3244*/ 	.word	0x000a0920


	//   ....[5]....
        /*3248*/ 	.word	0x000a0940


	//   ....[6]....
        /*324c*/ 	.word	0x000a09c0


	//   ....[7]....
        /*3250*/ 	.word	0x000a09e0


	//   ....[8]....
        /*3254*/ 	.word	0x000a0a60


	//   ....[9]....
        /*3258*/ 	.word	0x000a0a80


	//   ....[10]....
        /*325c*/ 	.word	0x000a0b00


	//   ....[11]....
        /*3260*/ 	.word	0x000a0b20


	//   ....[12]....
        /*3264*/ 	.word	0x000a0ba0


	//   ....[13]....
        /*3268*/ 	.word	0x000a0bc0


	//   ....[14]....
        /*326c*/ 	.word	0x000a0c40


	//   ....[15]....
        /*3270*/ 	.word	0x000a0c60


	//   ....[16]....
        /*3274*/ 	.word	0x000a0ce0


	//   ....[17]....
        /*3278*/ 	.word	0x000a0d00


	//   ....[18]....
        /*327c*/ 	.word	0x000a0d80


	//   ....[19]....
        /*3280*/ 	.word	0x000a0da0


	//   ....[20]....
        /*3284*/ 	.word	0x000a0e20


	//   ....[21]....
        /*3288*/ 	.word	0x000a0e40


	//   ....[22]....
        /*328c*/ 	.word	0x000a0ec0


	//   ....[23]....
        /*3290*/ 	.word	0x000a0ee0


	//   ....[24]....
        /*3294*/ 	.word	0x000a0f60


	//   ....[25]....
        /*3298*/ 	.word	0x000a0f80


	//   ....[26]....
        /*329c*/ 	.word	0x000a0fe0


	//   ....[27]....
        /*32a0*/ 	.word	0x000a1050


	//   ....[28]....
        /*32a4*/ 	.word	0x000a10a0


	//   ....[29]....
        /*32a8*/ 	.word	0x000a10c0


	//   ....[30]....
        /*32ac*/ 	.word	0x000a1140


	//   ....[31]....
        /*32b0*/ 	.word	0x000a1160


	//   ....[32]....
        /*32b4*/ 	.word	0x000a11e0


	//   ....[33]....
        /*32b8*/ 	.word	0x000a1200


	//   ....[34]....
        /*32bc*/ 	.word	0x000a1280


	//   ....[35]....
        /*32c0*/ 	.word	0x000a12a0


	//   ....[36]....
        /*32c4*/ 	.word	0x000a1320


	//   ....[37]....
        /*32c8*/ 	.word	0x000a1340


	//   ....[38]....
        /*32cc*/ 	.word	0x000a13c0


	//   ....[39]....
        /*32d0*/ 	.word	0x000a13e0


	//   ....[40]....
        /*32d4*/ 	.word	0x000a1460


	//   ....[41]....
        /*32d8*/ 	.word	0x000a1480


	//   ....[42]....
        /*32dc*/ 	.word	0x000a1500


	//   ....[43]....
        /*32e0*/ 	.word	0x000a1520


	//   ....[44]....
        /*32e4*/ 	.word	0x000a15a0


	//   ....[45]....
        /*32e8*/ 	.word	0x000a15c0


	//   ....[46]....
        /*32ec*/ 	.word	0x000a1640


	//   ....[47]....
        /*32f0*/ 	.word	0x000a1660


	//   ....[48]....
        /*32f4*/ 	.word	0x000a16e0


	//   ....[49]....
        /*32f8*/ 	.word	0x000a1700


	//   ....[50]....
        /*32fc*/ 	.word	0x000a1780


	//   ....[51]....
        /*3300*/ 	.word	0x000a17a0


	//   ....[52]....
        /*3304*/ 	.word	0x000a1820


	//   ....[53]....
        /*3308*/ 	.word	0x000a1840


	//   ....[54]....
        /*330c*/ 	.word	0x000a18e0


	//   ....[55]....
        /*3310*/ 	.word	0x000a1900


	//   ....[56]....
        /*3314*/ 	.word	0x000a1960


	//   ....[57]....
        /*3318*/ 	.word	0x000a1980


	//   ....[58]....
        /*331c*/ 	.word	0x000a19e0


	//   ....[59]....
        /*3320*/ 	.word	0x000a1a50


	//   ....[60]....
        /*3324*/ 	.word	0x000a1aa0


	//   ....[61]....
        /*3328*/ 	.word	0x000a1ac0


	//   ....[62]....
        /*332c*/ 	.word	0x000a1b40


	//   ....[63]....
        /*3330*/ 	.word	0x000a1b60


	//   ....[64]....
        /*3334*/ 	.word	0x000a1be0


	//   ....[65]....
        /*3338*/ 	.word	0x000a1c00


	//   ....[66]....
        /*333c*/ 	.word	0x000a1c80


	//   ....[67]....
        /*3340*/ 	.word	0x000a1ca0


	//   ....[68]....
        /*3344*/ 	.word	0x000a1d20


	//   ....[69]....
        /*3348*/ 	.word	0x000a1d40


	//   ....[70]....
        /*334c*/ 	.word	0x000a1dc0


	//   ....[71]....
        /*3350*/ 	.word	0x000a1de0


	//   ....[72]....
        /*3354*/ 	.word	0x000a1e60


	//   ....[73]....
        /*3358*/ 	.word	0x000a1e80


	//   ....[74]....
        /*335c*/ 	.word	0x000a1f00


	//   ....[75]....
        /*3360*/ 	.word	0x000a1f20


	//   ....[76]....
        /*3364*/ 	.word	0x000a1fa0


	//   ....[77]....
        /*3368*/ 	.word	0x000a1fc0


	//   ....[78]....
        /*336c*/ 	.word	0x000a2040


	//   ....[79]....
        /*3370*/ 	.word	0x000a2060


	//   ....[80]....
        /*3374*/ 	.word	0x000a20e0


	//   ....[81]....
        /*3378*/ 	.word	0x000a2100


	//   ....[82]....
        /*337c*/ 	.word	0x000a2180


	//   ....[83]....
        /*3380*/ 	.word	0x000a21a0


	//   ....[84]....
        /*3384*/ 	.word	0x000a2220


	//   ....[85]....
        /*3388*/ 	.word	0x000a2240


	//   ....[86]....
        /*338c*/ 	.word	0x000a22c0


	//   ....[87]....
        /*3390*/ 	.word	0x000a22e0


	//   ....[88]....
        /*3394*/ 	.word	0x000a2360


	//   ....[89]....
        /*3398*/ 	.word	0x000a2380


	//   ....[90]....
        /*339c*/ 	.word	0x000a23e0


	//   ....[91]....
        /*33a0*/ 	.word	0x000a2450


	//   ....[92]....
        /*33a4*/ 	.word	0x000a24a0


	//   ....[93]....
        /*33a8*/ 	.word	0x000a24c0


	//   ....[94]....
        /*33ac*/ 	.word	0x000a2540


	//   ....[95]....
        /*33b0*/ 	.word	0x000a2560


	//   ....[96]....
        /*33b4*/ 	.word	0x000a25e0


	//   ....[97]....
        /*33b8*/ 	.word	0x000a2600


	//   ....[98]....
        /*33bc*/ 	.word	0x000a2680


	//   ....[99]....
        /*33c0*/ 	.word	0x000a26a0


	//   ....[100]....
        /*33c4*/ 	.word	0x000a2720


	//   ....[101]....
        /*33c8*/ 	.word	0x000a2740


	//   ....[102]....
        /*33cc*/ 	.word	0x000a27c0


	//   ....[103]....
        /*33d0*/ 	.word	0x000a27e0


	//   ....[104]....
        /*33d4*/ 	.word	0x000a2860


	//   ....[105]....
        /*33d8*/ 	.word	0x000a2880


	//   ....[106]....
        /*33dc*/ 	.word	0x000a2900


	//   ....[107]....
        /*33e0*/ 	.word	0x000a2920


	//   ....[108]....
        /*33e4*/ 	.word	0x000a29a0


	//   ....[109]....
        /*33e8*/ 	.word	0x000a29c0


	//   ....[110]....
        /*33ec*/ 	.word	0x000a2a40


	//   ....[111]....
        /*33f0*/ 	.word	0x000a2a60


	//   ....[112]....
        /*33f4*/ 	.word	0x000a2ae0


	//   ....[113]....
        /*33f8*/ 	.word	0x000a2b00


	//   ....[114]....
        /*33fc*/ 	.word	0x000a2b80


	//   ....[115]....
        /*3400*/ 	.word	0x000a2ba0


	//   ....[116]....
        /*3404*/ 	.word	0x000a2c20


	//   ....[117]....
        /*3408*/ 	.word	0x000a2c40


	//   ....[118]....
        /*340c*/ 	.word	0x000a2cc0


	//   ....[119]....
        /*3410*/ 	.word	0x000a2ce0


	//   ....[120]....
        /*3414*/ 	.word	0x000a2d50


	//   ....[121]....
        /*3418*/ 	.word	0x000a2d80


	//   ....[122]....
        /*341c*/ 	.word	0x000a2de0


	//   ....[123]....
        /*3420*/ 	.word	0x000a2e50


	//   ....[124]....
        /*3424*/ 	.word	0x000a2ea0


	//   ....[125]....
        /*3428*/ 	.word	0x000a2ec0


	//   ....[126]....
        /*342c*/ 	.word	0x000a2f40


	//   ....[127]....
        /*3430*/ 	.word	0x000a2f60


	//   ....[128]....
        /*3434*/ 	.word	0x000a2fe0


	//   ....[129]....
        /*3438*/ 	.word	0x000a3000


	//   ....[130]....
        /*343c*/ 	.word	0x000a3080


	//   ....[131]....
        /*3440*/ 	.word	0x000a30a0


	//   ....[132]....
        /*3444*/ 	.word	0x000a3120


	//   ....[133]....
        /*3448*/ 	.word	0x000a3140


	//   ....[134]....
        /*344c*/ 	.word	0x000a31c0


	//   ....[135]....
        /*3450*/ 	.word	0x000a31e0


	//   ....[136]....
        /*3454*/ 	.word	0x000a3260


	//   ....[137]....
        /*3458*/ 	.word	0x000a3280


	//   ....[138]....
        /*345c*/ 	.word	0x000a3300


	//   ....[139]....
        /*3460*/ 	.word	0x000a3320


	//   ....[140]....
        /*3464*/ 	.word	0x000a33a0


	//   ....[141]....
        /*3468*/ 	.word	0x000a33c0


	//   ....[142]....
        /*346c*/ 	.word	0x000a3440


	//   ....[143]....
        /*3470*/ 	.word	0x000a3460


	//   ....[144]....
        /*3474*/ 	.word	0x000a34e0


	//   ....[145]....
        /*3478*/ 	.word	0x000a3500


	//   ....[146]....
        /*347c*/ 	.word	0x000a3580


	//   ....[147]....
        /*3480*/ 	.word	0x000a35a0


	//   ....[148]....
        /*3484*/ 	.word	0x000a3620


	//   ....[149]....
        /*3488*/ 	.word	0x000a3640


	//   ....[150]....
        /*348c*/ 	.word	0x000a36c0


	//   ....[151]....
        /*3490*/ 	.word	0x000a36e0


	//   ....[152]....
        /*3494*/ 	.word	0x000a3740


	//   ....[153]....
        /*3498*/ 	.word	0x000a3780


	//   ....[154]....
        /*349c*/ 	.word	0x000a37e0


	//   ....[155]....
        /*34a0*/ 	.word	0x000a3850


	//   ....[156]....
        /*34a4*/ 	.word	0x000a38a0


	//   ....[157]....
        /*34a8*/ 	.word	0x000a38c0


	//   ....[158]....
        /*34ac*/ 	.word	0x000a3940


	//   ....[159]....
        /*34b0*/ 	.word	0x000a3960


	//   ....[160]....
        /*34b4*/ 	.word	0x000a39e0


	//   ....[161]....
        /*34b8*/ 	.word	0x000a3a00


	//   ....[162]....
        /*34bc*/ 	.word	0x000a3a80


	//   ....[163]....
        /*34c0*/ 	.word	0x000a3aa0


	//   ....[164]....
        /*34c4*/ 	.word	0x000a3b20


	//   ....[165]....
        /*34c8*/ 	.word	0x000a3b40


	//   ....[166]....
        /*34cc*/ 	.word	0x000a3bc0


	//   ....[167]....
        /*34d0*/ 	.word	0x000a3be0


	//   ....[168]....
        /*34d4*/ 	.word	0x000a3c60


	//   ....[169]....
        /*34d8*/ 	.word	0x000a3c80


	//   ....[170]....
        /*34dc*/ 	.word	0x000a3d00


	//   ....[171]....
        /*34e0*/ 	.word	0x000a3d20


	//   ....[172]....
        /*34e4*/ 	.word	0x000a3da0


	//   ....[173]....
        /*34e8*/ 	.word	0x000a3dc0


	//   ....[174]....
        /*34ec*/ 	.word	0x000a3e40


	//   ....[175]....
        /*34f0*/ 	.word	0x000a3e60


	//   ....[176]....
        /*34f4*/ 	.word	0x000a3ee0


	//   ....[177]....
        /*34f8*/ 	.word	0x000a3f00


	//   ....[178]....
        /*34fc*/ 	.word	0x000a3f80


	//   ....[179]....
        /*3500*/ 	.word	0x000a3fa0


	//   ....[180]....
        /*3504*/ 	.word	0x000a4020


	//   ....[181]....
        /*3508*/ 	.word	0x000a4040


	//   ....[182]....
        /*350c*/ 	.word	0x000a40c0


	//   ....[183]....
        /*3510*/ 	.word	0x000a40e0


	//   ....[184]....
        /*3514*/ 	.word	0x000a4140


	//   ....[185]....
        /*3518*/ 	.word	0x000a4180


	//   ....[186]....
        /*351c*/ 	.word	0x000a41e0


	//   ....[187]....
        /*3520*/ 	.word	0x000a4250


	//   ....[188]....
        /*3524*/ 	.word	0x000a42a0


	//   ....[189]....
        /*3528*/ 	.word	0x000a42c0


	//   ....[190]....
        /*352c*/ 	.word	0x000a4340


	//   ....[191]....
        /*3530*/ 	.word	0x000a4360


	//   ....[192]....
        /*3534*/ 	.word	0x000a43e0


	//   ....[193]....
        /*3538*/ 	.word	0x000a4400


	//   ....[194]....
        /*353c*/ 	.word	0x000a4480


	//   ....[195]....
        /*3540*/ 	.word	0x000a44a0


	//   ....[196]....
        /*3544*/ 	.word	0x000a4520


	//   ....[197]....
        /*3548*/ 	.word	0x000a4540


	//   ....[198]....
        /*354c*/ 	.word	0x000a45c0


	//   ....[199]....
        /*3550*/ 	.word	0x000a45e0


	//   ....[200]....
        /*3554*/ 	.word	0x000a4660


	//   ....[201]....
        /*3558*/ 	.word	0x000a4680


	//   ....[202]....
        /*355c*/ 	.word	0x000a4700


	//   ....[203]....
        /*3560*/ 	.word	0x000a4720


	//   ....[204]....
        /*3564*/ 	.word	0x000a47a0


	//   ....[205]....
        /*3568*/ 	.word	0x000a47c0


	//   ....[206]....
        /*356c*/ 	.word	0x000a4840


	//   ....[207]....
        /*3570*/ 	.word	0x000a4860


	//   ....[208]....
        /*3574*/ 	.word	0x000a48e0


	//   ....[209]....
        /*3578*/ 	.word	0x000a4900


	//   ....[210]....
        /*357c*/ 	.word	0x000a4980


	//   ....[211]....
        /*3580*/ 	.word	0x000a49a0


	//   ....[212]....
        /*3584*/ 	.word	0x000a4a20


	//   ....[213]....
        /*3588*/ 	.word	0x000a4a40


	//   ....[214]....
        /*358c*/ 	.word	0x000a4ac0


	//   ....[215]....
        /*3590*/ 	.word	0x000a4ae0


	//   ....[216]....
        /*3594*/ 	.word	0x000a4b40


	//   ....[217]....
        /*3598*/ 	.word	0x000a4b80


	//   ....[218]....
        /*359c*/ 	.word	0x000a4be0


	//   ....[219]....
        /*35a0*/ 	.word	0x000a4c50


	//   ....[220]....
        /*35a4*/ 	.word	0x000a4ca0


	//   ....[221]....
        /*35a8*/ 	.word	0x000a4cc0


	//   ....[222]....
        /*35ac*/ 	.word	0x000a4d40


	//   ....[223]....
        /*35b0*/ 	.word	0x000a4d60


	//   ....[224]....
        /*35b4*/ 	.word	0x000a4de0


	//   ....[225]....
        /*35b8*/ 	.word	0x000a4e00


	//   ....[226]....
        /*35bc*/ 	.word	0x000a4e80


	//   ....[227]....
        /*35c0*/ 	.word	0x000a4ea0


	//   ....[228]....
        /*35c4*/ 	.word	0x000a4f20


	//   ....[229]....
        /*35c8*/ 	.word	0x000a4f40


	//   ....[230]....
        /*35cc*/ 	.word	0x000a4fc0


	//   ....[231]....
        /*35d0*/ 	.word	0x000a4fe0


	//   ....[232]....
        /*35d4*/ 	.word	0x000a5060


	//   ....[233]....
        /*35d8*/ 	.word	0x000a5080


	//   ....[234]....
        /*35dc*/ 	.word	0x000a5100


	//   ....[235]....
        /*35e0*/ 	.word	0x000a5120


	//   ....[236]....
        /*35e4*/ 	.word	0x000a51a0


	//   ....[237]....
        /*35e8*/ 	.word	0x000a51c0


	//   ....[238]....
        /*35ec*/ 	.word	0x000a5240


	//   ....[239]....
        /*35f0*/ 	.word	0x000a5260


	//   ....[240]....
        /*35f4*/ 	.word	0x000a52e0


	//   ....[241]....
        /*35f8*/ 	.word	0x000a5300


	//   ....[242]....
        /*35fc*/ 	.word	0x000a5380


	//   ....[243]....
        /*3600*/ 	.word	0x000a53a0


	//   ....[244]....
        /*3604*/ 	.word	0x000a5420


	//   ....[245]....
        /*3608*/ 	.word	0x000a5440


	//   ....[246]....
        /*360c*/ 	.word	0x000a54c0


	//   ....[247]....
        /*3610*/ 	.word	0x000a54e0


	//   ....[248]....
        /*3614*/ 	.word	0x000a5540


	//   ....[249]....
        /*3618*/ 	.word	0x000a5580


	//   ....[250]....
        /*361c*/ 	.word	0x000a55e0


	//   ....[251]....
        /*3620*/ 	.word	0x000a5650


	//   ....[252]....
        /*3624*/ 	.word	0x000a56a0


	//   ....[253]....
        /*3628*/ 	.word	0x000a56c0


	//   ....[254]....
        /*362c*/ 	.word	0x000a5740


	//   ....[255]....
        /*3630*/ 	.word	0x000a5760


	//   ....[0]....
        /*3634*/ 	.word	0x000a57e0


	//   ....[1]....
        /*3638*/ 	.word	0x000a5800


	//   ....[2]....
        /*363c*/ 	.word	0x000a5880


	//   ....[3]....
        /*3640*/ 	.word	0x000a58a0


	//   ....[4]....
        /*3644*/ 	.word	0x000a5920


	//   ....[5]....
        /*3648*/ 	.word	0x000a5940


	//   ....[6]....
        /*364c*/ 	.word	0x000a59c0


	//   ....[7]....
        /*3650*/ 	.word	0x000a59e0


	//   ....[8]....
        /*3654*/ 	.word	0x000a5a60


	//   ....[9]....
        /*3658*/ 	.word	0x000a5a80


	//   ....[10]....
        /*365c*/ 	.word	0x000a5b00


	//   ....[11]....
        /*3660*/ 	.word	0x000a5b20


	//   ....[12]....
        /*3664*/ 	.word	0x000a5b80


	//   ....[13]....
        /*3668*/ 	.word	0x000a5bc0


	//   ....[14]....
        /*366c*/ 	.word	0x000a5c40


	//   ....[15]....
        /*3670*/ 	.word	0x000a5c60


	//   ....[16]....
        /*3674*/ 	.word	0x000a5ce0


	//   ....[17]....
        /*3678*/ 	.word	0x000a5d00


	//   ....[18]....
        /*367c*/ 	.word	0x000a5d80


	//   ....[19]....
        /*3680*/ 	.word	0x000a5da0


	//   ....[20]....
        /*3684*/ 	.word	0x000a5e20


	//   ....[21]....
        /*3688*/ 	.word	0x000a5e40


	//   ....[22]....
        /*368c*/ 	.word	0x000a5ec0


	//   ....[23]....
        /*3690*/ 	.word	0x000a5ee0


	//   ....[24]....
        /*3694*/ 	.word	0x000a5f40


	//   ....[25]....
        /*3698*/ 	.word	0x000a5f80


	//   ....[26]....
        /*369c*/ 	.word	0x000a6000


	//   ....[27]....
        /*36a0*/ 	.word	0x000a6070


	//   ....[28]....
        /*36a4*/ 	.word	0x000a60c0


	//   ....[29]....
        /*36a8*/ 	.word	0x000a60e0


	//   ....[30]....
        /*36ac*/ 	.word	0x000a6160


	//   ....[31]....
        /*36b0*/ 	.word	0x000a6180


	//   ....[32]....
        /*36b4*/ 	.word	0x000a61e0


	//   ....[33]....
        /*36b8*/ 	.word	0x000a6200


	//   ....[34]....
        /*36bc*/ 	.word	0x000a6280


	//   ....[35]....
        /*36c0*/ 	.word	0x000a62a0


	//   ....[36]....
        /*36c4*/ 	.word	0x000a6320


	//   ....[37]....
        /*36c8*/ 	.word	0x000a6340


	//   ....[38]....
        /*36cc*/ 	.word	0x000a6380


	//   ....[39]....
        /*36d0*/ 	.word	0x000a63e0


	//   ....[40]....
        /*36d4*/ 	.word	0x000a6420


	//   ....[41]....
        /*36d8*/ 	.word	0x000a6480


	//   ....[42]....
        /*36dc*/ 	.word	0x000a64c0


	//   ....[43]....
        /*36e0*/ 	.word	0x000a6520


	//   ....[44]....
        /*36e4*/ 	.word	0x000a6560


	//   ....[45]....
        /*36e8*/ 	.word	0x000a65c0


	//   ....[46]....
        /*36ec*/ 	.word	0x000a6600


	//   ....[47]....
        /*36f0*/ 	.word	0x000a6660


	//   ....[48]....
        /*36f4*/ 	.word	0x000a66a0


	//   ....[49]....
        /*36f8*/ 	.word	0x000a6700


	//   ....[50]....
        /*36fc*/ 	.word	0x000a6740


	//   ....[51]....
        /*3700*/ 	.word	0x000a67a0


	//   ....[52]....
        /*3704*/ 	.word	0x000a67e0


	//   ....[53]....
        /*3708*/ 	.word	0x000a6840


	//   ....[54]....
        /*370c*/ 	.word	0x000a6880


	//   ....[55]....
        /*3710*/ 	.word	0x000a68e0


	//   ....[56]....
        /*3714*/ 	.word	0x000a6920


	//   ....[57]....
        /*3718*/ 	.word	0x000a6980


	//   ....[58]....
        /*371c*/ 	.word	0x000a69c0


	//   ....[59]....
        /*3720*/ 	.word	0x000a6a20


	//   ....[60]....
        /*3724*/ 	.word	0x000a6a60


	//   ....[61]....
        /*3728*/ 	.word	0x000a6ac0


	//   ....[62]....
        /*372c*/ 	.word	0x000a6b00


	//   ....[63]....
        /*3730*/ 	.word	0x000a6b60


	//   ....[64]....
        /*3734*/ 	.word	0x000a6ba0


	//   ....[65]....
        /*3738*/ 	.word	0x000a6c00


	//   ....[66]....
        /*373c*/ 	.word	0x000a6c40


	//   ....[67]....
        /*3740*/ 	.word	0x000a6ca0


	//   ....[68]....
        /*3744*/ 	.word	0x000a6ce0


	//   ....[69]....
        /*3748*/ 	.word	0x000a6d40


	//   ....[70]....
        /*374c*/ 	.word	0x000a6d80


	//   ....[71]....
        /*3750*/ 	.word	0x000a6de0


	//   ....[72]....
        /*3754*/ 	.word	0x000a6e20


	//   ....[73]....
        /*3758*/ 	.word	0x000a6e80


	//   ....[74]....
        /*375c*/ 	.word	0x000a6ec0


	//   ....[75]....
        /*3760*/ 	.word	0x000a6f20


	//   ....[76]....
        /*3764*/ 	.word	0x000a6f60


	//   ....[77]....
        /*3768*/ 	.word	0x000a6fc0


	//   ....[78]....
        /*376c*/ 	.word	0x000a7000


	//   ....[79]....
        /*3770*/ 	.word	0x000a7060


	//   ....[80]....
        /*3774*/ 	.word	0x000a70a0


	//   ....[81]....
        /*3778*/ 	.word	0x000a7100


	//   ....[82]....
        /*377c*/ 	.word	0x000a7140


	//   ....[83]....
        /*3780*/ 	.word	0x000a71a0


	//   ....[84]....
        /*3784*/ 	.word	0x000a71e0


	//   ....[85]....
        /*3788*/ 	.word	0x000a7240


	//   ....[86]....
        /*378c*/ 	.word	0x000a7280


	//   ....[87]....
        /*3790*/ 	.word	0x000a72e0


	//   ....[88]....
        /*3794*/ 	.word	0x000a7320


	//   ....[89]....
        /*3798*/ 	.word	0x000a7380


	//   ....[90]....
        /*379c*/ 	.word	0x000a73c0


	//   ....[91]....
        /*37a0*/ 	.word	0x000a7420


	//   ....[92]....
        /*37a4*/ 	.word	0x000a7460


	//   ....[93]....
        /*37a8*/ 	.word	0x000a74c0


	//   ....[94]....
        /*37ac*/ 	.word	0x000a7500


	//   ....[95]....
        /*37b0*/ 	.word	0x000a7560


	//   ....[96]....
        /*37b4*/ 	.word	0x000a75a0


	//   ....[97]....
        /*37b8*/ 	.word	0x000a7600


	//   ....[98]....
        /*37bc*/ 	.word	0x000a7640


	//   ....[99]....
        /*37c0*/ 	.word	0x000a76a0


	//   ....[100]....
        /*37c4*/ 	.word	0x000a76e0


	//   ....[101]....
        /*37c8*/ 	.word	0x000a7740


	//   ....[102]....
        /*37cc*/ 	.word	0x000a77c0


	//   ....[103]....
        /*37d0*/ 	.word	0x000a7830


	//   ....[104]....
        /*37d4*/ 	.word	0x000a7880


	//   ....[105]....
        /*37d8*/ 	.word	0x000a7930


	//   ....[106]....
        /*37dc*/ 	.word	0x000a7b60


	//   ....[107]....
        /*37e0*/ 	.word	0x000a7c40


	//   ....[108]....
        /*37e4*/ 	.word	0x000a80d0


	//   ....[109]....
        /*37e8*/ 	.word	0x000a8190


	//   ....[110]....
        /*37ec*/ 	.word	0x000a8640


	//   ....[111]....
        /*37f0*/ 	.word	0x000a8a80


	//   ....[112]....
        /*37f4*/ 	.word	0x000a8ff0


	//   ....[113]....
        /*37f8*/ 	.word	0x000a9350


	//   ....[114]....
        /*37fc*/ 	.word	0x000a9810


	//   ....[115]....
        /*3800*/ 	.word	0x000a9c50


	//   ....[116]....
        /*3804*/ 	.word	0x000aa0f0


	//   ....[117]....
        /*3808*/ 	.word	0x000aa4c0


	//   ....[118]....
        /*380c*/ 	.word	0x000ab6f0


	//   ....[119]....
        /*3810*/ 	.word	0x000abc50


	//   ....[120]....
        /*3814*/ 	.word	0x000abd40


	//   ....[121]....
        /*3818*/ 	.word	0x000abd60


	//   ....[122]....
        /*381c*/ 	.word	0x000abdc0


	//   ....[123]....
        /*3820*/ 	.word	0x000abe00


	//   ....[124]....
        /*3824*/ 	.word	0x000abe80


	//   ....[125]....
        /*3828*/ 	.word	0x000abea0


	//   ....[126]....
        /*382c*/ 	.word	0x000abf20


	//   ....[127]....
        /*3830*/ 	.word	0x000abf40


	//   ....[128]....
        /*3834*/ 	.word	0x000abfc0


	//   ....[129]....
        /*3838*/ 	.word	0x000abfe0


	//   ....[130]....
        /*383c*/ 	.word	0x000ac060


	//   ....[131]....
        /*3840*/ 	.word	0x000ac080


	//   ....[132]....
        /*3844*/ 	.word	0x000ac100


	//   ....[133]....
        /*3848*/ 	.word	0x000ac120


	//   ....[134]....
        /*384c*/ 	.word	0x000ac1a0


	//   ....[135]....
        /*3850*/ 	.word	0x000ac1c0


	//   ....[136]....
        /*3854*/ 	.word	0x000ac240


	//   ....[137]....
        /*3858*/ 	.word	0x000ac260


	//   ....[138]....
        /*385c*/ 	.word	0x000ac2e0


	//   ....[139]....
        /*3860*/ 	.word	0x000ac300


	//   ....[140]....
        /*3864*/ 	.word	0x000ac360


	//   ....[141]....
        /*3868*/ 	.word	0x000ac3b0


	//   ....[142]....
        /*386c*/ 	.word	0x000ac400


	//   ....[143]....
        /*3870*/ 	.word	0x000ac440


	//   ....[144]....
        /*3874*/ 	.word	0x000ac4a0


	//   ....[145]....
        /*3878*/ 	.word	0x000ac500


	//   ....[146]....
        /*387c*/ 	.word	0x000ac560


	//   ....[147]....
        /*3880*/ 	.word	0x000ac580


	//   ....[148]....
        /*3884*/ 	.word	0x000ac600


	//   ....[149]....
        /*3888*/ 	.word	0x000ac620


	//   ....[150]....
        /*388c*/ 	.word	0x000ac6a0


	//   ....[151]....
        /*3890*/ 	.word	0x000ac6c0


	//   ....[152]....
        /*3894*/ 	.word	0x000ac720


	//   ....[153]....
        /*3898*/ 	.word	0x000ac7a0


	//   ....[154]....
        /*389c*/ 	.word	0x000ac7c0


	//   ....[155]....
        /*38a0*/ 	.word	0x000ac810


	//   ....[156]....
        /*38a4*/ 	.word	0x000ac890


	//   ....[157]....
        /*38a8*/ 	.word	0x000ac8b0


	//   ....[158]....
        /*38ac*/ 	.word	0x000ac930


	//   ....[159]....
        /*38b0*/ 	.word	0x000ac950


	//   ....[160]....
        /*38b4*/ 	.word	0x000ac9c0


	//   ....[161]....
        /*38b8*/ 	.word	0x000ac9e0


	//   ....[162]....
        /*38bc*/ 	.word	0x000aca60


	//   ....[163]....
        /*38c0*/ 	.word	0x000aca80


	//   ....[164]....
        /*38c4*/ 	.word	0x000acb00


	//   ....[165]....
        /*38c8*/ 	.word	0x000acb20


	//   ....[166]....
        /*38cc*/ 	.word	0x000acba0


	//   ....[167]....
        /*38d0*/ 	.word	0x000acbc0


	//   ....[168]....
        /*38d4*/ 	.word	0x000acc40


	//   ....[169]....
        /*38d8*/ 	.word	0x000acc60


	//   ....[170]....
        /*38dc*/ 	.word	0x000acce0


	//   ....[171]....
        /*38e0*/ 	.word	0x000acd00


	//   ....[172]....
        /*38e4*/ 	.word	0x000acd80


	//   ....[173]....
        /*38e8*/ 	.word	0x000acdd0


	//   ....[174]....
        /*38ec*/ 	.word	0x000ace20


	//   ....[175]....
        /*38f0*/ 	.word	0x000ace50


	//   ....[176]....
        /*38f4*/ 	.word	0x000acec0


	//   ....[177]....
        /*38f8*/ 	.word	0x000acee0


	//   ....[178]....
        /*38fc*/ 	.word	0x000acf60


	//   ....[179]....
        /*3900*/ 	.word	0x000acf80


	//   ....[180]....
        /*3904*/ 	.word	0x000ad000


	//   ....[181]....
        /*3908*/ 	.word	0x000ad020


	//   ....[182]....
        /*390c*/ 	.word	0x000ad0a0


	//   ....[183]....
        /*3910*/ 	.word	0x000ad0c0


	//   ....[184]....
        /*3914*/ 	.word	0x000ad120


	//   ....[185]....
        /*3918*/ 	.word	0x000ad170


	//   ....[186]....
        /*391c*/ 	.word	0x000ad1c0


	//   ....[187]....
        /*3920*/ 	.word	0x000ad200


	//   ....[188]....
        /*3924*/ 	.word	0x000ad280


	//   ....[189]....
        /*3928*/ 	.word	0x000ad2a0


	//   ....[190]....
        /*392c*/ 	.word	0x000ad320


	//   ....[191]....
        /*3930*/ 	.word	0x000ad340


	//   ....[192]....
        /*3934*/ 	.word	0x000ad3c0


	//   ....[193]....
        /*3938*/ 	.word	0x000ad3e0


	//   ....[194]....
        /*393c*/ 	.word	0x000ad460


	//   ....[195]....
        /*3940*/ 	.word	0x000ad480


	//   ....[196]....
        /*3944*/ 	.word	0x000ad500


	//   ....[197]....
        /*3948*/ 	.word	0x000ad520


	//   ....[198]....
        /*394c*/ 	.word	0x000ad5a0


	//   ....[199]....
        /*3950*/ 	.word	0x000ad5c0


	//   ....[200]....
        /*3954*/ 	.word	0x000ad620


	//   ....[201]....
        /*3958*/ 	.word	0x000ad640


	//   ....[202]....
        /*395c*/ 	.word	0x000ad6a0


	//   ....[203]....
        /*3960*/ 	.word	0x000ad6c0


	//   ....[204]....
        /*3964*/ 	.word	0x000ad720


	//   ....[205]....
        /*3968*/ 	.word	0x000ad740


	//   ....[206]....
        /*396c*/ 	.word	0x000ad790


	//   ....[207]....
        /*3970*/ 	.word	0x000ad7c0


	//   ....[208]....
        /*3974*/ 	.word	0x000ad820


	//   ....[209]....
        /*3978*/ 	.word	0x000ad840


	//   ....[210]....
        /*397c*/ 	.word	0x000ad8a0


	//   ....[211]....
        /*3980*/ 	.word	0x000ad8c0


	//   ....[212]....
        /*3984*/ 	.word	0x000ad920


	//   ....[213]....
        /*3988*/ 	.word	0x000ad940


	//   ....[214]....
        /*398c*/ 	.word	0x000ad990


	//   ....[215]....
        /*3990*/ 	.word	0x000ad9c0


	//   ....[216]....
        /*3994*/ 	.word	0x000ada30


	//   ....[217]....
        /*3998*/ 	.word	0x000ada50


	//   ....[218]....
        /*399c*/ 	.word	0x000adad0


	//   ....[219]....
        /*39a0*/ 	.word	0x000adb10


	//   ....[220]....
        /*39a4*/ 	.word	0x000adb70


	//   ....[221]....
        /*39a8*/ 	.word	0x000adb90


	//   ....[222]....
        /*39ac*/ 	.word	0x000adc00


	//   ....[223]....
        /*39b0*/ 	.word	0x000adc20


	//   ....[224]....
        /*39b4*/ 	.word	0x000adc40


	//   ....[225]....
        /*39b8*/ 	.word	0x000adc60


	//   ....[226]....
        /*39bc*/ 	.word	0x000adcd0


	//   ....[227]....
        /*39c0*/ 	.word	0x000adcf0


	//   ....[228]....
        /*39c4*/ 	.word	0x000add50


	//   ....[229]....
        /*39c8*/ 	.word	0x000add70


	//   ....[230]....
        /*39cc*/ 	.word	0x000addd0


	//   ....[231]....
        /*39d0*/ 	.word	0x000addf0


	//   ....[232]....
        /*39d4*/ 	.word	0x000ade50


	//   ....[233]....
        /*39d8*/ 	.word	0x000ade70


	//   ....[234]....
        /*39dc*/ 	.word	0x000aded0


	//   ....[235]....
        /*39e0*/ 	.word	0x000adef0


	//   ....[236]....
        /*39e4*/ 	.word	0x000adf70


	//   ....[237]....
        /*39e8*/ 	.word	0x000adf90


	//   ....[238]....
        /*39ec*/ 	.word	0x000adfc0


	//   ....[239]....
        /*39f0*/ 	.word	0x000adff0


	//   ....[240]....
        /*39f4*/ 	.word	0x000ae050


	//   ....[241]....
        /*39f8*/ 	.word	0x000ae070


	//   ....[242]....
        /*39fc*/ 	.word	0x000ae0d0


	//   ....[243]....
        /*3a00*/ 	.word	0x000ae0f0


	//   ....[244]....
        /*3a04*/ 	.word	0x000ae150


	//   ....[245]....
        /*3a08*/ 	.word	0x000ae180


	//   ....[246]....
        /*3a0c*/ 	.word	0x000ae1e0


	//   ....[247]....
        /*3a10*/ 	.word	0x000ae210


	//   ....[248]....
        /*3a14*/ 	.word	0x000ae2b0


	//   ....[249]....
        /*3a18*/ 	.word	0x000ae300


	//   ....[250]....
        /*3a1c*/ 	.word	0x000ae350


	//   ....[251]....
        /*3a20*/ 	.word	0x000ae390


	//   ....[252]....
        /*3a24*/ 	.word	0x000ae400


	//   ....[253]....
        /*3a28*/ 	.word	0x000ae420


	//   ....[254]....
        /*3a2c*/ 	.word	0x000ae440


	//----- nvinfo : EIATTR_VRC_CTA_INIT_COUNT
	.align		4
.L_41:
        /*3a30*/ 	.byte	0x02, 0x4a
	.zero		1
	.zero		1


	//----- nvinfo : EIATTR_EXIT_INSTR_OFFSETS
	.align		4
        /*3a34*/ 	.byte	0x04, 0x1c
        /*3a36*/ 	.short	(.L_43 - .L_42)


	//   ....[0]....
.L_42:
        /*3a38*/ 	.word	0x000d6030


	//   ....[1]....
        /*3a3c*/ 	.word	0x000d6050


	//----- nvinfo : EIATTR_REQNTID
	.align		4
.L_43:
        /*3a40*/ 	.byte	0x04, 0x10
        /*3a42*/ 	.short	(.L_45 - .L_44)
.L_44:
        /*3a44*/ 	.word	0x00000020
        /*3a48*/ 	.word	0x00000001
        /*3a4c*/ 	.word	0x00000001


	//----- nvinfo : EIATTR_CBANK_PARAM_SIZE
	.align		4
.L_45:
        /*3a50*/ 	.byte	0x03, 0x19
        /*3a52*/ 	.short	0x0050


	//----- nvinfo : EIATTR_PARAM_CBANK
	.align		4
        /*3a54*/ 	.byte	0x04, 0x0a
        /*3a56*/ 	.short	(.L_47 - .L_46)
	.align		4
.L_46:
        /*3a58*/ 	.word	index@(.nv.constant0.matmul_kernel)
        /*3a5c*/ 	.short	0x0380
        /*3a5e*/ 	.short	0x0050


	//----- nvinfo : EIATTR_SW_WAR
	.align		4
.L_47:
        /*3a60*/ 	.byte	0x04, 0x36
        /*3a62*/ 	.short	(.L_49 - .L_48)
.L_48:
        /*3a64*/ 	.word	0x00000008
.L_49:


//--------------------- .nv.compat                --------------------------
	.section	.nv.compat,"",@"SHT_CUDA_COMPAT_INFO"
	.align	4
        /*0000*/ 	.byte	0x02, 0x02, 0x01, 0x00, 0x02, 0x05, 0x05, 0x00, 0x02, 0x03, 0x00, 0x00, 0x02, 0x06, 0x01, 0x00


//--------------------- .nv.callgraph             --------------------------
	.section	.nv.callgraph,"",@"SHT_CUDA_CALLGRAPH"
	.align	4
	.sectionentsize	8
	.align		4
        /*0000*/ 	.word	0x00000000
	.align		4
        /*0004*/ 	.word	0xffffffff
	.align		4
        /*0008*/ 	.word	0x00000000
	.align		4
        /*000c*/ 	.word	0xfffffffe
	.align		4
        /*0010*/ 	.word	0x00000000
	.align		4
        /*0014*/ 	.word	0xfffffffd
	.align		4
        /*0018*/ 	.word	0x00000000
	.align		4
        /*001c*/ 	.word	0xfffffffc


//--------------------- .text.matmul_kernel       --------------------------
	.section	.text.matmul_kernel,"ax",@progbits
	.align	128
        .global         matmul_kernel
        .type           matmul_kernel,@function
        .size           matmul_kernel,(.L_x_3 - matmul_kernel)
        .other          matmul_kernel,@"STO_CUDA_ENTRY STV_DEFAULT"
matmul_kernel:
.text.matmul_kernel:
[----:B------:R-:W1:Y:S08]  /*0000*/  LDC R1, c[0x0][0x37c] ;  /* 0x0000df00ff017b82 */ /* 0x000e700000000800 */
[----:B------:R-:W2:Y:S01]  /*0010*/  LDC.64 R2, c[0x0][0x398] ;  /* 0x0000e600ff027b82 */ /* 0x000ea20000000a00 */
[----:B-1----:R-:W-:Y:S01]  /*0020*/  VIADD R1, R1, 0xffffb0c8 ;  /* 0xffffb0c801017836 */ /* 0x002fe20000000000 */
[----:B------:R-:W1:Y:S01]  /*0030*/  S2R R5, SR_CTAID.X ;  /* 0x0000000000057919 */ /* 0x000e620000002500 */
[----:B------:R-:W3:Y:S01]  /*0040*/  LDCU UR74, c[0x0][0x3a4] ;  /* 0x00007480ff4a77ac */ /* 0x000ee20008000800 */
[----:B------:R-:W4:Y:S01]  /*0050*/  S2R R226, SR_TID.X ;  /* 0x0000000000e27919 */ /* 0x000f220000002100 */
[----:B------:R-:W5:Y:S03]  /*0060*/  LDCU.128 UR24, c[0x0][0x380] ;  /* 0x00007000ff1877ac */ /* 0x000f660008000c00 */
[----:B------:R-:W3:Y:S01]  /*0070*/  LDC.64 R246, c[0x0][0x3a8] ;  /* 0x0000ea00fff67b82 */ /* 0x000ee20000000a00 */
[----:B------:R-:W1:Y:S01]  /*0080*/  LDCU UR37, c[0x0][0x3b0] ;  /* 0x00007600ff2577ac */ /* 0x000e620008000800 */
[----:B------:R-:W1:Y:S01]  /*0090*/  LDCU UR36, c[0x0][0x3b0] ;  /* 0x00007600ff2477ac */ /* 0x000e620008000800 */
[----:B------:R-:W1:Y:S01]  /*00a0*/  LDCU UR35, c[0x0][0x3b0] ;  /* 0x00007600ff2377ac */ /* 0x000e620008000800 */
[----:B------:R-:W1:Y:S01]  /*00b0*/  LDCU UR62, c[0x0][0x3b0] ;  /* 0x00007600ff3e77ac */ /* 0x000e620008000800 */
[----:B--2---:R-:W-:Y:S01]  /*00c0*/  IMAD.MOV.U32 R213, RZ, RZ, R3 ;  /* 0x000000ffffd57224 */ /* 0x004fe200078e0003 */
[----:B------:R2:W-:Y:S01]  /*00d0*/  STL.64 [R1+0x4238], R2 ;  /* 0x0042380201007387 */ /* 0x0005e20000100a00 */
[----:B------:R-:W-:Y:S01]  /*00e0*/  IMAD.MOV.U32 R225, RZ, RZ, R2 ;  /* 0x000000ffffe17224 */ /* 0x000fe200078e0002 */
[----:B------:R-:W1:Y:S01]  /*00f0*/  LDCU UR33, c[0x0][0x3b0] ;  /* 0x00007600ff2177ac */ /* 0x000e620008000800 */
[----:B------:R-:W-:Y:S01]  /*0100*/  VIADD R0, R213, 0x7f ;  /* 0x0000007fd5007836 */ /* 0x000fe20000000000 */
[----:B------:R-:W-:-:S02]  /*0110*/  IABS R62, R213 ;  /* 0x000000d5003e7213 */ /* 0x000fc40000000000 */
[----:B------:R-:W-:Y:S01]  /*0120*/  IABS R63, R225 ;  /* 0x000000e1003f7213 */ /* 0x000fe20000000000 */
[----:B------:R-:W3:Y:S01]  /*0130*/  LDCU UR64, c[0x0][0x3b0] ;  /* 0x00007600ff4077ac */ /* 0x000ee20008000800 */
[----:B-1----:R-:W-:Y:S01]  /*0140*/  IABS R8, R5 ;  /* 0x0000000500087213 */ /* 0x002fe20000000000 */
[----:B------:R-:W1:Y:S01]  /*0150*/  LDCU UR61, c[0x0][0x3b0] ;  /* 0x00007600ff3d77ac */ /* 0x000e620008000800 */
[----:B--2---:R-:W-:Y:S01]  /*0160*/  SHF.R.S32.HI R3, RZ, 0x1f, R0 ;  /* 0x0000001fff037819 */ /* 0x004fe20000011400 */
[----:B------:R-:W2:Y:S03]  /*0170*/  LDCU UR60, c[0x0][0x3b0] ;  /* 0x00007600ff3c77ac */ /* 0x000ea60008000800 */
[----:B------:R-:W-:Y:S01]  /*0180*/  LEA.HI R3, R3, R0, RZ, 0x7 ;  /* 0x0000000003037211 */ /* 0x000fe200078f38ff */
[----:B------:R-:W1:Y:S03]  /*0190*/  LDCU UR59, c[0x0][0x3b0] ;  /* 0x00007600ff3b77ac */ /* 0x000e660008000800 */
[----:B------:R-:W-:Y:S01]  /*01a0*/  SHF.R.S32.HI R3, RZ, 0x7, R3 ;  /* 0x00000007ff037819 */ /* 0x000fe20000011403 */
[----:B------:R-:W1:Y:S04]  /*01b0*/  LDCU UR58, c[0x0][0x3b0] ;  /* 0x00007600ff3a77ac */ /* 0x000e680008000800 */
[----:B------:R-:W-:Y:S01]  /*01c0*/  IMAD.SHL.U32 R4, R3, 0x8, RZ ;  /* 0x0000000803047824 */ /* 0x000fe200078e00ff */
[----:B------:R-:W1:Y:S04]  /*01d0*/  LDCU UR57, c[0x0][0x3b0] ;  /* 0x00007600ff3977ac */ /* 0x000e680008000800 */
[-C--:B------:R-:W-:Y:S01]  /*01e0*/  IABS R7, R4.reuse ;  /* 0x0000000400077213 */ /* 0x080fe20000000000 */
[----:B------:R-:W1:Y:S01]  /*01f0*/  LDCU UR56, c[0x0][0x3b0] ;  /* 0x00007600ff3877ac */ /* 0x000e620008000800 */
[----:B------:R-:W-:-:S02]  /*0200*/  IABS R10, R4 ;  /* 0x00000004000a7213 */ /* 0x000fc40000000000 */
[----:B------:R-:W1:Y:S01]  /*0210*/  I2F.RP R0, R7 ;  /* 0x0000000700007306 */ /* 0x000e620000209400 */
[----:B------:R-:W2:Y:S01]  /*0220*/  LDCU UR55, c[0x0][0x3b0] ;  /* 0x00007600ff3777ac */ /* 0x000ea20008000800 */
[----:B------:R-:W2:Y:S01]  /*0230*/  LDCU UR54, c[0x0][0x3b0] ;  /* 0x00007600ff3677ac */ /* 0x000ea20008000800 */
[----:B------:R-:W2:Y:S01]  /*0240*/  LDCU UR53, c[0x0][0x3b0] ;  /* 0x00007600ff3577ac */ /* 0x000ea20008000800 */
[----:B------:R-:W2:Y:S04]  /*0250*/  LDCU UR52, c[0x0][0x3b0] ;  /* 0x00007600ff3477ac */ /* 0x000ea80008000800 */
[----:B-1----:R-:W1:Y:S01]  /*0260*/  MUFU.RCP R0, R0 ;  /* 0x0000000000007308 */ /* 0x002e620000001000 */
[----:B------:R-:W2:Y:S01]  /*0270*/  LDCU UR51, c[0x0][0x3b0] ;  /* 0x00007600ff3377ac */ /* 0x000ea20008000800 */
[----:B------:R-:W2:Y:S01]  /*0280*/  LDCU UR50, c[0x0][0x3b0] ;  /* 0x00007600ff3277ac */ /* 0x000ea20008000800 */
[----:B------:R-:W2:Y:S01]  /*0290*/  LDCU UR49, c[0x0][0x3b0] ;  /* 0x00007600ff3177ac */ /* 0x000ea20008000800 */
[----:B------:R-:W2:Y:S01]  /*02a0*/  LDCU UR48, c[0x0][0x3b0] ;  /* 0x00007600ff3077ac */ /* 0x000ea20008000800 */
[----:B-1----:R-:W-:Y:S01]  /*02b0*/  VIADD R2, R0, 0xffffffe ;  /* 0x0ffffffe00027836 */ /* 0x002fe20000000000 */
[----:B------:R-:W1:Y:S01]  /*02c0*/  LDCU UR47, c[0x0][0x3b0] ;  /* 0x00007600ff2f77ac */ /* 0x000e620008000800 */
[----:B------:R-:W-:-:S02]  /*02d0*/  IMAD.MOV R0, RZ, RZ, -R10 ;  /* 0x000000ffff007224 */ /* 0x000fc400078e0a0a */
[----:B------:R2:W1:Y:S01]  /*02e0*/  F2I.FTZ.U32.TRUNC.NTZ R3, R2 ;  /* 0x0000000200037305 */ /* 0x000462000021f000 */
[----:B------:R-:W3:Y:S01]  /*02f0*/  LDCU UR46, c[0x0][0x3b0] ;  /* 0x00007600ff2e77ac */ /* 0x000ee20008000800 */
[----:B------:R-:W3:Y:S01]  /*0300*/  LDCU UR45, c[0x0][0x3b0] ;  /* 0x00007600ff2d77ac */ /* 0x000ee20008000800 */
[----:B--2---:R-:W-:Y:S01]  /*0310*/  IMAD.MOV.U32 R2, RZ, RZ, RZ ;  /* 0x000000ffff027224 */ /* 0x004fe200078e00ff */
[----:B------:R-:W2:Y:S01]  /*0320*/  LDCU UR44, c[0x0][0x3b0] ;  /* 0x00007600ff2c77ac */ /* 0x000ea20008000800 */
[----:B------:R-:W2:Y:S01]  /*0330*/  LDCU UR43, c[0x0][0x3b0] ;  /* 0x00007600ff2b77ac */ /* 0x000ea20008000800 */
[----:B-1----:R-:W-:Y:S01]  /*0340*/  IMAD.MOV R6, RZ, RZ, -R3 ;  /* 0x000000ffff067224 */ /* 0x002fe200078e0a03 */
[----:B------:R-:W1:Y:S03]  /*0350*/  LDCU UR42, c[0x0][0x3b0] ;  /* 0x00007600ff2a77ac */ /* 0x000e660008000800 */
[----:B------:R-:W-:-:S02]  /*0360*/  IMAD R9, R6, R7, RZ ;  /* 0x0000000706097224 */ /* 0x000fc400078e02ff */
[----:B------:R-:W-:Y:S01]  /*0370*/  IMAD.MOV.U32 R6, RZ, RZ, R8 ;  /* 0x000000ffff067224 */ /* 0x000fe200078e0008 */
[----:B------:R-:W1:Y:S01]  /*0380*/  LDCU UR41, c[0x0][0x3b0] ;  /* 0x00007600ff2977ac */ /* 0x000e620008000800 */
[----:B------:R-:W-:Y:S01]  /*0390*/  IMAD.HI.U32 R3, R3, R9, R2 ;  /* 0x0000000903037227 */ /* 0x000fe200078e0002 */
[----:B------:R-:W1:Y:S05]  /*03a0*/  LDCU UR40, c[0x0][0x3b0] ;  /* 0x00007600ff2877ac */ /* 0x000e6a0008000800 */
[----:B------:R-:W-:Y:S01]  /*03b0*/  IMAD.HI.U32 R3, R3, R6, RZ ;  /* 0x0000000603037227 */ /* 0x000fe200078e00ff */
[----:B------:R-:W1:Y:S03]  /*03c0*/  LDCU UR39, c[0x0][0x3b0] ;  /* 0x00007600ff2777ac */ /* 0x000e660008000800 */
[----:B------:R-:W-:Y:S01]  /*03d0*/  IMAD R0, R3, R0, R6 ;  /* 0x0000000003007224 */ /* 0x000fe200078e0206 */
[----:B------:R-:W1:Y:S04]  /*03e0*/  LDCU UR38, c[0x0][0x3b0] ;  /* 0x00007600ff2677ac */ /* 0x000e680008000800 */
[----:B------:R-:W-:Y:S01]  /*03f0*/  ISETP.GT.U32.AND P1, PT, R7, R0, PT ;  /* 0x000000000700720c */ /* 0x000fe20003f24070 */
[----:B------:R-:W1:Y:S01]  /*0400*/  LDCU UR34, c[0x0][0x3b0] ;  /* 0x00007600ff2277ac */ /* 0x000e620008000800 */
[----:B------:R-:W1:Y:S01]  /*0410*/  LDCU UR32, c[0x0][0x3b0] ;  /* 0x00007600ff2077ac */ /* 0x000e620008000800 */
[----:B------:R-:W1:Y:S10]  /*0420*/  LDCU UR31, c[0x0][0x3b0] ;  /* 0x00007600ff1f77ac */ /* 0x000e740008000800 */
[----:B------:R-:W-:Y:S01]  /*0430*/  @!P1 IMAD.IADD R0, R0, 0x1, -R7 ;  /* 0x0000000100009824 */ /* 0x000fe200078e0a07 */
[----:B------:R-:W1:Y:S01]  /*0440*/  LDCU UR30, c[0x0][0x3b0] ;  /* 0x00007600ff1e77ac */ /* 0x000e620008000800 */
[----:B------:R-:W-:Y:S01]  /*0450*/  @!P1 VIADD R3, R3, 0x1 ;  /* 0x0000000103039836 */ /* 0x000fe20000000000 */
[----:B------:R-:W-:-:S02]  /*0460*/  ISETP.NE.AND P1, PT, R4, RZ, PT ;  /* 0x000000ff0400720c */ /* 0x000fc40003f25270 */
[----:B------:R-:W-:Y:S01]  /*0470*/  ISETP.GE.U32.AND P0, PT, R0, R7, PT ;  /* 0x000000070000720c */ /* 0x000fe20003f06070 */
[----:B------:R-:W1:Y:S01]  /*0480*/  LDCU UR29, c[0x0][0x3b0] ;  /* 0x00007600ff1d77ac */ /* 0x000e620008000800 */
[-C--:B------:R-:W-:Y:S01]  /*0490*/  LOP3.LUT R0, R5, R4.reuse, RZ, 0x3c, !PT ;  /* 0x0000000405007212 */ /* 0x080fe200078e3cff */
[----:B------:R-:W1:Y:S03]  /*04a0*/  LDCU UR28, c[0x0][0x3b0] ;  /* 0x00007600ff1c77ac */ /* 0x000e660008000800 */
[----:B------:R-:W-:Y:S01]  /*04b0*/  ISETP.GE.AND P2, PT, R0, RZ, PT ;  /* 0x000000ff0000720c */ /* 0x000fe20003f46270 */
[----:B------:R-:W-:Y:S01]  /*04c0*/  VIADD R0, R225, 0x1ff ;  /* 0x000001ffe1007836 */ /* 0x000fe20000000000 */
[----:B------:R-:W1:Y:S05]  /*04d0*/  LDCU UR23, c[0x0][0x3b0] ;  /* 0x00007600ff1777ac */ /* 0x000e6a0008000800 */
[----:B------:R-:W-:Y:S01]  /*04e0*/  @P0 VIADD R3, R3, 0x1 ;  /* 0x0000000103030836 */ /* 0x000fe20000000000 */
[----:B------:R-:W1:Y:S03]  /*04f0*/  LDCU UR22, c[0x0][0x3b0] ;  /* 0x00007600ff1677ac */ /* 0x000e660008000800 */
[----:B------:R-:W-:Y:S01]  /*0500*/  IMAD.MOV.U32 R2, RZ, RZ, R3 ;  /* 0x000000ffff027224 */ /* 0x000fe200078e0003 */
[----:B------:R-:W-:Y:S01]  /*0510*/  SHF.R.S32.HI R3, RZ, 0x1f, R0 ;  /* 0x0000001fff037819 */ /* 0x000fe20000011400 */
[----:B------:R-:W1:Y:S02]  /*0520*/  LDCU UR21, c[0x0][0x3b0] ;  /* 0x00007600ff1577ac */ /* 0x000e640008000800 */
[----:B------:R-:W-:Y:S01]  /*0530*/  @!P2 IMAD.MOV R2, RZ, RZ, -R2 ;  /* 0x000000ffff02a224 */ /* 0x000fe200078e0a02 */
[----:B------:R-:W-:Y:S01]  /*0540*/  @!P1 LOP3.LUT R2, RZ, R4, RZ, 0x33, !PT ;  /* 0x00000004ff029212 */ /* 0x000fe200078e33ff */
[----:B------:R-:W1:Y:S01]  /*0550*/  LDCU UR20, c[0x0][0x3b0] ;  /* 0x00007600ff1477ac */ /* 0x000e620008000800 */
[----:B------:R-:W-:-:S03]  /*0560*/  LEA.HI R3, R3, R0, RZ, 0x9 ;  /* 0x0000000003037211 */ /* 0x000fc600078f48ff */
[----:B------:R-:W-:Y:S01]  /*0570*/  IMAD.SHL.U32 R6, R2, 0x8, RZ ;  /* 0x0000000802067824 */ /* 0x000fe200078e00ff */
[----:B------:R-:W1:Y:S01]  /*0580*/  LDCU UR19, c[0x0][0x3b0] ;  /* 0x00007600ff1377ac */ /* 0x000e620008000800 */
[----:B------:R-:W-:-:S03]  /*0590*/  IMAD.MOV R2, RZ, RZ, -R2 ;  /* 0x000000ffff027224 */ /* 0x000fc600078e0a02 */
[----:B------:R-:W-:Y:S01]  /*05a0*/  LEA.HI.SX32 R3, R3, -R6, 0x17 ;  /* 0x8000000603037211 */ /* 0x000fe200078fbaff */
[----:B------:R-:W-:Y:S01]  /*05b0*/  IMAD R8, R4, R2, R5 ;  /* 0x0000000204087224 */ /* 0x000fe200078e0205 */
[----:B------:R-:W1:Y:S01]  /*05c0*/  LDCU UR18, c[0x0][0x3b0] ;  /* 0x00007600ff1277ac */ /* 0x000e620008000800 */
[----:B------:R-:W-:Y:S01]  /*05d0*/  IMAD.MOV.U32 R2, RZ, RZ, RZ ;  /* 0x000000ffff027224 */ /* 0x000fe200078e00ff */
[----:B------:R-:W-:Y:S02]  /*05e0*/  VIMNMX R9, PT, PT, R3, 0x8, PT ;  /* 0x0000000803097848 */ /* 0x000fe40003fe0100 */
[----:B------:R-:W-:Y:S01]  /*05f0*/  IABS R4, R8 ;  /* 0x0000000800047213 */ /* 0x000fe20000000000 */
[----:B------:R-:W1:Y:S01]  /*0600*/  LDCU UR17, c[0x0][0x3b0] ;  /* 0x00007600ff1177ac */ /* 0x000e620008000800 */
[----:B------:R-:W-:Y:S01]  /*0610*/  IABS R7, R9 ;  /* 0x0000000900077213 */ /* 0x000fe20000000000 */
[----:B------:R-:W1:Y:S03]  /*0620*/  LDCU UR16, c[0x0][0x3b0] ;  /* 0x00007600ff1077ac */ /* 0x000e660008000800 */
[----:B------:R-:W1:Y:S01]  /*0630*/  I2F.RP R0, R7 ;  /* 0x0000000700007306 */ /* 0x000e620000209400 */
[----:B------:R-:W2:Y:S01]  /*0640*/  LDCU UR15, c[0x0][0x3b0] ;  /* 0x00007600ff0f77ac */ /* 0x000ea20008000800 */
[----:B------:R-:W2:Y:S01]  /*0650*/  LDCU UR14, c[0x0][0x3b0] ;  /* 0x00007600ff0e77ac */ /* 0x000ea20008000800 */
[----:B------:R-:W2:Y:S05]  /*0660*/  LDCU UR13, c[0x0][0x3b0] ;  /* 0x00007600ff0d77ac */ /* 0x000eaa0008000800 */
[----:B-1----:R-:W1:Y:S01]  /*0670*/  MUFU.RCP R0, R0 ;  /* 0x0000000000007308 */ /* 0x002e620000001000 */
[----:B------:R-:W2:Y:S01]  /*0680*/  LDCU UR12, c[0x0][0x3b0] ;  /* 0x00007600ff0c77ac */ /* 0x000ea20008000800 */
[----:B------:R-:W2:Y:S01]  /*0690*/  LDCU UR11, c[0x0][0x3b0] ;  /* 0x00007600ff0b77ac */ /* 0x000ea20008000800 */
[----:B------:R-:W2:Y:S01]  /*06a0*/  LDCU UR10, c[0x0][0x3b0] ;  /* 0x00007600ff0a77ac */ /* 0x000ea20008000800 */
[----:B------:R-:W2:Y:S01]  /*06b0*/  LDCU UR9, c[0x0][0x3b0] ;  /* 0x00007600ff0977ac */ /* 0x000ea20008000800 */
[----:B-1----:R-:W-:Y:S01]  /*06c0*/  VIADD R3, R0, 0xffffffe ;  /* 0x0ffffffe00037836 */ /* 0x002fe20000000000 */
[----:B------:R-:W1:Y:S01]  /*06d0*/  LDCU UR8, c[0x0][0x3b0] ;  /* 0x00007600ff0877ac */ /* 0x000e620008000800 */
[----:B------:R-:W1:Y:S04]  /*06e0*/  LDCU UR7, c[0x0][0x3b0] ;  /* 0x00007600ff0777ac */ /* 0x000e680008000800 */
[----:B------:R-:W1:Y:S01]  /*06f0*/  F2I.FTZ.U32.TRUNC.NTZ R3, R3 ;  /* 0x0000000300037305 */ /* 0x000e62000021f000 */
[----:B------:R-:W2:Y:S01]  /*0700*/  LDCU UR6, c[0x0][0x3b0] ;  /* 0x00007600ff0677ac */ /* 0x000ea20008000800 */
[----:B------:R-:W2:Y:S01]  /*0710*/  LDCU UR5, c[0x0][0x3b0] ;  /* 0x00007600ff0577ac */ /* 0x000ea20008000800 */
[----:B------:R-:W2:Y:S01]  /*0720*/  LDCU UR4, c[0x0][0x3b0] ;  /* 0x00007600ff0477ac */ /* 0x000ea20008000800 */
[--C-:B-1----:R-:W-:Y:S01]  /*0730*/  IMAD.MOV R10, RZ, RZ, -R3.reuse ;  /* 0x000000ffff0a7224 */ /* 0x102fe200078e0a03 */
[----:B------:R-:W1:Y:S03]  /*0740*/  LDCU UR63, c[0x0][0x3b0] ;  /* 0x00007600ff3f77ac */ /* 0x000e660008000800 */
[----:B------:R-:W-:Y:S01]  /*0750*/  IMAD R5, R10, R7, RZ ;  /* 0x000000070a057224 */ /* 0x000fe200078e02ff */
[----:B------:R-:W-:Y:S01]  /*0760*/  IABS R10, R9 ;  /* 0x00000009000a7213 */ /* 0x000fe20000000000 */
[----:B------:R-:W1:Y:S02]  /*0770*/  LDCU UR65, c[0x0][0x3b0] ;  /* 0x00007600ff4177ac */ /* 0x000e640008000800 */
[----:B------:R-:W-:-:S02]  /*0780*/  IMAD.HI.U32 R2, R3, R5, R2 ;  /* 0x0000000503027227 */ /* 0x000fc400078e0002 */
[----:B------:R-:W1:Y:S01]  /*0790*/  I2F.RP R5, R62 ;  /* 0x0000003e00057306 */ /* 0x000e620000209400 */
[----:B------:R-:W2:Y:S01]  /*07a0*/  LDCU UR66, c[0x0][0x3b0] ;  /* 0x00007600ff4277ac */ /* 0x000ea20008000800 */
[----:B------:R-:W-:Y:S02]  /*07b0*/  IMAD.MOV.U32 R3, RZ, RZ, R4 ;  /* 0x000000ffff037224 */ /* 0x000fe400078e0004 */
[----:B------:R-:W-:Y:S01]  /*07c0*/  IMAD.MOV R0, RZ, RZ, -R10 ;  /* 0x000000ffff007224 */ /* 0x000fe200078e0a0a */
[----:B------:R-:W2:Y:S01]  /*07d0*/  LDCU UR67, c[0x0][0x3b0] ;  /* 0x00007600ff4377ac */ /* 0x000ea20008000800 */
[----:B------:R-:W-:Y:S02]  /*07e0*/  IMAD.HI.U32 R2, R2, R3, RZ ;  /* 0x0000000302027227 */ /* 0x000fe400078e00ff */
[----:B------:R-:W2:Y:S01]  /*07f0*/  I2F.RP R4, R63 ;  /* 0x0000003f00047306 */ /* 0x000ea20000209400 */
[----:B------:R-:W3:Y:S01]  /*0800*/  LDCU UR73, c[0x0][0x3b0] ;  /* 0x00007600ff4977ac */ /* 0x000ee20008000800 */
[----:B------:R-:W-:Y:S01]  /*0810*/  IMAD R0, R2, R0, R3 ;  /* 0x0000000002007224 */ /* 0x000fe200078e0203 */
[----:B------:R-:W3:Y:S04]  /*0820*/  LDCU UR72, c[0x0][0x3b0] ;  /* 0x00007600ff4877ac */ /* 0x000ee80008000800 */
[----:B------:R-:W-:Y:S01]  /*0830*/  ISETP.GT.U32.AND P1, PT, R7, R0, PT ;  /* 0x000000000700720c */ /* 0x000fe20003f24070 */
[----:B-1----:R-:W1:Y:S01]  /*0840*/  MUFU.RCP R5, R5 ;  /* 0x0000000500057308 */ /* 0x002e620000001000 */
[----:B------:R-:W3:Y:S01]  /*0850*/  LDCU UR71, c[0x0][0x3b0] ;  /* 0x00007600ff4777ac */ /* 0x000ee20008000800 */
[----:B------:R-:W3:Y:S06]  /*0860*/  LDCU UR70, c[0x0][0x3b0] ;  /* 0x00007600ff4677ac */ /* 0x000eec0008000800 */
[----:B--2---:R-:W2:Y:S01]  /*0870*/  MUFU.RCP R4, R4 ;  /* 0x0000000400047308 */ /* 0x004ea20000001000 */
[----:B------:R-:W3:Y:S03]  /*0880*/  LDCU UR69, c[0x0][0x3b0] ;  /* 0x00007600ff4577ac */ /* 0x000ee60008000800 */
[----:B------:R-:W-:Y:S01]  /*0890*/  @!P1 IMAD.IADD R0, R0, 0x1, -R7 ;  /* 0x0000000100009824 */ /* 0x000fe200078e0a07 */
[----:B------:R-:W3:Y:S01]  /*08a0*/  LDCU UR68, c[0x0][0x3b0] ;  /* 0x00007600ff4477ac */ /* 0x000ee20008000800 */
[----:B------:R-:W-:Y:S01]  /*08b0*/  @!P1 VIADD R2, R2, 0x1 ;  /* 0x0000000102029836 */ /* 0x000fe20000000000 */
[----:B------:R-:W-:-:S02]  /*08c0*/  ISETP.NE.AND P1, PT, R9, RZ, PT ;  /* 0x000000ff0900720c */ /* 0x000fc40003f25270 */
[----:B------:R-:W-:Y:S01]  /*08d0*/  ISETP.GE.U32.AND P0, PT, R0, R7, PT ;  /* 0x000000070000720c */ /* 0x000fe20003f06070 */
[----:B-1----:R-:W-:Y:S01]  /*08e0*/  VIADD R3, R5, 0xffffffe ;  /* 0x0ffffffe05037836 */ /* 0x002fe20000000000 */
[----:B------:R-:W-:Y:S01]  /*08f0*/  LOP3.LUT R0, R8, R9, RZ, 0x3c, !PT ;  /* 0x0000000908007212 */ /* 0x000fe200078e3cff */
[----:B------:R-:W1:Y:S03]  /*0900*/  LDCU UR75, c[0x0][0x3b0] ;  /* 0x00007600ff4b77ac */ /* 0x000e660008000800 */
[----:B------:R-:W-:Y:S01]  /*0910*/  ISETP.GE.AND P2, PT, R0, RZ, PT ;  /* 0x000000ff0000720c */ /* 0x000fe20003f46270 */
[----:B------:R-:W1:Y:S01]  /*0920*/  F2I.FTZ.U32.TRUNC.NTZ R3, R3 ;  /* 0x0000000300037305 */ /* 0x000e62000021f000 */
[----:B--2---:R-:W-:Y:S01]  /*0930*/  VIADD R90, R4, 0xffffffe ;  /* 0x0ffffffe045a7836 */ /* 0x004fe20000000000 */
[----:B------:R-:W2:Y:S04]  /*0940*/  LDCU UR76, c[0x0][0x3b0] ;  /* 0x00007600ff4c77ac */ /* 0x000ea80008000800 */
[----:B------:R-:W-:Y:S01]  /*0950*/  @P0 VIADD R2, R2, 0x1 ;  /* 0x0000000102020836 */ /* 0x000fe20000000000 */
[----:B------:R-:W2:Y:S01]  /*0960*/  LDCU UR77, c[0x0][0x3b0] ;  /* 0x00007600ff4d77ac */ /* 0x000ea20008000800 */
[----:B------:R3:W4:Y:S02]  /*0970*/  F2I.FTZ.U32.TRUNC.NTZ R91, R90 ;  /* 0x0000005a005b7305 */ /* 0x000724000021f000 */
[----:B------:R-:W-:-:S02]  /*0980*/  IMAD.MOV.U32 R64, RZ, RZ, R2 ;  /* 0x000000ffff407224 */ /* 0x000fc400078e0002 */
[----:B------:R-:W-:Y:S02]  /*0990*/  IMAD.MOV.U32 R2, RZ, RZ, RZ ;  /* 0x000000ffff027224 */ /* 0x000fe400078e00ff */
[----:B------:R-:W-:Y:S01]  /*09a0*/  @!P2 IMAD.MOV R64, RZ, RZ, -R64 ;  /* 0x000000ffff40a224 */ /* 0x000fe200078e0a40 */
[----:B------:R-:W-:Y:S01]  /*09b0*/  @!P1 LOP3.LUT R64, RZ, R9, RZ, 0x33, !PT ;  /* 0x00000009ff409212 */ /* 0x000fe200078e33ff */
[----:B-1----:R-:W-:Y:S02]  /*09c0*/  IMAD.MOV R13, RZ, RZ, -R3 ;  /* 0x000000ffff0d7224 */ /* 0x002fe400078e0a03 */
[----:B---3--:R-:W-:Y:S02]  /*09d0*/  IMAD.MOV.U32 R90, RZ, RZ, RZ ;  /* 0x000000ffff5a7224 */ /* 0x008fe400078e00ff */
[----:B------:R-:W-:Y:S02]  /*09e0*/  IMAD.SHL.U32 R54, R64, 0x80, RZ ;  /* 0x0000008040367824 */ /* 0x000fe400078e00ff */
[----:B------:R-:W-:-:S02]  /*09f0*/  IMAD R13, R13, R62, RZ ;  /* 0x0000003e0d0d7224 */ /* 0x000fc400078e02ff */
[----:B----4-:R-:W-:Y:S01]  /*0a00*/  IMAD.MOV R0, RZ, RZ, -R91 ;  /* 0x000000ffff007224 */ /* 0x010fe200078e0a5b */
[----:B------:R-:W-:Y:S01]  /*0a10*/  IABS R7, R54 ;  /* 0x0000003600077213 */ /* 0x000fe20000000000 */
[----:B------:R-:W-:Y:S01]  /*0a20*/  IMAD.HI.U32 R13, R3, R13, R2 ;  /* 0x0000000d030d7227 */ /* 0x000fe200078e0002 */
[----:B------:R-:W-:Y:S03]  /*0a30*/  STL [R1+0x36c8], R54 ;  /* 0x0036c83601007387 */ /* 0x000fe60000100800 */
[----:B------:R-:W-:Y:S02]  /*0a40*/  IMAD.MOV.U32 R2, RZ, RZ, R0 ;  /* 0x000000ffff027224 */ /* 0x000fe400078e0000 */
[----:B------:R-:W-:Y:S02]  /*0a50*/  VIADD R11, R54, 0x7f ;  /* 0x0000007f360b7836 */ /* 0x000fe40000000000 */
[----:B------:R-:W-:-:S02]  /*0a60*/  IMAD.MOV R64, RZ, RZ, -R64 ;  /* 0x000000ffff407224 */ /* 0x000fc400078e0a40 */
[----:B------:R-:W-:Y:S01]  /*0a70*/  IMAD R3, R2, R63, RZ ;  /* 0x0000003f02037224 */ /* 0x000fe200078e02ff */
[----:B------:R-:W-:Y:S01]  /*0a80*/  IABS R2, R11 ;  /* 0x0000000b00027213 */ /* 0x000fe20000000000 */
[----:B------:R-:W-:Y:S01]  /*0a90*/  IMAD.HI.U32 R0, R13, R7, RZ ;  /* 0x000000070d007227 */ /* 0x000fe200078e00ff */
[----:B------:R-:W-:Y:S03]  /*0aa0*/  STL [R1+0x4444], R11 ;  /* 0x0044440b01007387 */ /* 0x000fe60000100800 */
[----:B------:R-:W-:Y:S02]  /*0ab0*/  IMAD R64, R9, R64, R8 ;  /* 0x0000004009407224 */ /* 0x000fe400078e0208 */
[----:B------:R-:W-:Y:S02]  /*0ac0*/  IMAD.MOV R0, RZ, RZ, -R0 ;  /* 0x000000ffff007224 */ /* 0x000fe400078e0a00 */
[----:B------:R-:W-:-:S02]  /*0ad0*/  IMAD.IADD R64, R6, 0x1, R64 ;  /* 0x0000000106407824 */ /* 0x000fc400078e0240 */
[----:B------:R-:W-:Y:S02]  /*0ae0*/  IMAD.MOV.U32 R6, RZ, RZ, R2 ;  /* 0x000000ffff067224 */ /* 0x000fe400078e0002 */
[C---:B------:R-:W-:Y:S02]  /*0af0*/  VIADD R9, R54.reuse, 0x1 ;  /* 0x0000000136097836 */ /* 0x040fe40000000000 */
[----:B------:R-:W-:Y:S02]  /*0b00*/  VIADD R8, R54, 0x2 ;  /* 0x0000000236087836 */ /* 0x000fe40000000000 */
[----:B------:R-:W-:Y:S01]  /*0b10*/  IMAD R7, R62, R0, R7 ;  /* 0x000000003e077224 */ /* 0x000fe200078e0207 */
[----:B------:R-:W-:Y:S01]  /*0b20*/  STL [R1+0x43cc], R9 ;  /* 0x0043cc0901007387 */ /* 0x000fe20000100800 */
[----:B------:R-:W-:Y:S01]  /*0b30*/  VIADD R5, R54, 0x3 ;  /* 0x0000000336057836 */ /* 0x000fe20000000000 */
[----:B------:R-:W-:Y:S01]  /*0b40*/  IABS R50, R8 ;  /* 0x0000000800327213 */ /* 0x000fe20000000000 */
[----:B------:R-:W-:Y:S01]  /*0b50*/  IMAD.HI.U32 R0, R13, R6, RZ ;  /* 0x000000060d007227 */ /* 0x000fe200078e00ff */
[----:B------:R1:W-:Y:S01]  /*0b60*/  STL [R1+0x43c8], R8 ;  /* 0x0043c80801007387 */ /* 0x0003e20000100800 */
[----:B------:R-:W-:-:S02]  /*0b70*/  IABS R48, R9 ;  /* 0x0000000900307213 */ /* 0x000fc40000000000 */
[----:B------:R-:W-:Y:S01]  /*0b80*/  IMAD.HI.U32 R90, R91, R3, R90 ;  /* 0x000000035b5a7227 */ /* 0x000fe200078e005a */
[----:B------:R-:W-:Y:S01]  /*0b90*/  IABS R52, R5 ;  /* 0x0000000500347213 */ /* 0x000fe20000000000 */
[----:B------:R-:W-:Y:S02]  /*0ba0*/  STL [R1+0x43c4], R5 ;  /* 0x0043c40501007387 */ /* 0x000fe40000100800 */
[----:B------:R-:W-:Y:S02]  /*0bb0*/  IMAD.MOV R3, RZ, RZ, -R0 ;  /* 0x000000ffff037224 */ /* 0x000fe400078e0a00 */
[C---:B------:R-:W-:Y:S02]  /*0bc0*/  VIADD R4, R54.reuse, 0x4 ;  /* 0x0000000436047836 */ /* 0x040fe40000000000 */
[----:B-1----:R-:W-:Y:S02]  /*0bd0*/  VIADD R8, R54, 0x5 ;  /* 0x0000000536087836 */ /* 0x002fe40000000000 */
[----:B------:R-:W-:Y:S01]  /*0be0*/  IMAD R6, R62, R3, R6 ;  /* 0x000000033e067224 */ /* 0x000fe200078e0206 */
[----:B------:R-:W-:Y:S01]  /*0bf0*/  STL [R1+0x43c0], R4 ;  /* 0x0043c00401007387 */ /* 0x000fe20000100800 */
[----:B------:R-:W-:Y:S01]  /*0c00*/  IMAD.HI.U32 R0, R13, R48, RZ ;  /* 0x000000300d007227 */ /* 0x000fe200078e00ff */
[----:B------:R-:W-:-:S02]  /*0c10*/  IABS R44, R8 ;  /* 0x00000008002c7213 */ /* 0x000fc40000000000 */
[----:B------:R1:W-:Y:S01]  /*0c20*/  STL [R1+0x43bc], R8 ;  /* 0x0043bc0801007387 */ /* 0x0003e20000100800 */
[----:B------:R-:W-:Y:S01]  /*0c30*/  IMAD.HI.U32 R3, R13, R52, RZ ;  /* 0x000000340d037227 */ /* 0x000fe200078e00ff */
[----:B------:R-:W-:-:S03]  /*0c40*/  IABS R42, R4 ;  /* 0x00000004002a7213 */ /* 0x000fc60000000000 */
[----:B------:R-:W-:Y:S02]  /*0c50*/  VIADD R12, R54, 0x6 ;  /* 0x00000006360c7836 */ /* 0x000fe40000000000 */
[----:B------:R-:W-:-:S03]  /*0c60*/  IMAD.HI.U32 R2, R13, R50, RZ ;  /* 0x000000320d027227 */ /* 0x000fc600078e00ff */
[----:B------:R-:W-:Y:S01]  /*0c70*/  STL [R1+0x43b8], R12 ;  /* 0x0043b80c01007387 */ /* 0x000fe20000100800 */
[C---:B------:R-:W-:Y:S01]  /*0c80*/  VIADD R10, R54.reuse, 0x7 ;  /* 0x00000007360a7836 */ /* 0x040fe20000000000 */
[----:B------:R-:W-:Y:S01]  /*0c90*/  IABS R46, R12 ;  /* 0x0000000c002e7213 */ /* 0x000fe20000000000 */
[----:B-1----:R-:W-:Y:S02]  /*0ca0*/  VIADD R8, R54, 0x8 ;  /* 0x0000000836087836 */ /* 0x002fe40000000000 */
[----:B------:R-:W-:Y:S01]  /*0cb0*/  IMAD.MOV R5, RZ, RZ, -R0 ;  /* 0x000000ffff057224 */ /* 0x000fe200078e0a00 */
[----:B------:R-:W-:Y:S01]  /*0cc0*/  STL [R1+0x43b4], R10 ;  /* 0x0043b40a01007387 */ /* 0x000fe20000100800 */
[----:B------:R-:W-:Y:S01]  /*0cd0*/  IMAD.MOV R3, RZ, RZ, -R3 ;  /* 0x000000ffff037224 */ /* 0x000fe200078e0a03 */
[----:B------:R-:W-:Y:S01]  /*0ce0*/  IABS R36, R10 ;  /* 0x0000000a00247213 */ /* 0x000fe20000000000 */
[----:B------:R-:W-:Y:S01]  /*0cf0*/  IMAD.HI.U32 R0, R13, R44, RZ ;  /* 0x0000002c0d007227 */ /* 0x000fe200078e00ff */
[----:B------:R1:W-:Y:S01]  /*0d00*/  STL [R1+0x43b0], R8 ;  /* 0x0043b00801007387 */ /* 0x0003e20000100800 */
[----:B------:R-:W-:-:S02]  /*0d10*/  IABS R38, R8 ;  /* 0x0000000800267213 */ /* 0x000fc40000000000 */
[----:B------:R-:W-:Y:S02]  /*0d20*/  IMAD.MOV R9, RZ, RZ, -R2 ;  /* 0x000000ffff097224 */ /* 0x000fe400078e0a02 */
[----:B------:R-:W-:Y:S02]  /*0d30*/  VIADD R2, R54, 0x9 ;  /* 0x0000000936027836 */ /* 0x000fe40000000000 */
[----:B------:R-:W-:Y:S02]  /*0d40*/  IMAD R52, R62, R3, R52 ;  /* 0x000000033e347224 */ /* 0x000fe400078e0234 */
[----:B------:R-:W-:Y:S01]  /*0d50*/  IMAD.MOV R3, RZ, RZ, -R0 ;  /* 0x000000ffff037224 */ /* 0x000fe200078e0a00 */
[----:B------:R3:W-:Y:S01]  /*0d60*/  STL [R1+0x43ac], R2 ;  /* 0x0043ac0201007387 */ /* 0x0007e20000100800 */
[----:B-1----:R-:W-:Y:S01]  /*0d70*/  VIADD R8, R54, 0xa ;  /* 0x0000000a36087836 */ /* 0x002fe20000000000 */
[----:B------:R-:W-:Y:S01]  /*0d80*/  IABS R40, R2 ;  /* 0x0000000200287213 */ /* 0x000fe20000000000 */
[----:B------:R-:W-:-:S02]  /*0d90*/  IMAD R44, R62, R3, R44 ;  /* 0x000000033e2c7224 */ /* 0x000fc400078e022c */
[C---:B------:R-:W-:Y:S01]  /*0da0*/  IMAD.HI.U32 R0, R13.reuse, R46, RZ ;  /* 0x0000002e0d007227 */ /* 0x040fe200078e00ff */
[----:B------:R-:W-:Y:S01]  /*0db0*/  IABS R30, R8 ;  /* 0x00000008001e7213 */ /* 0x000fe20000000000 */
[----:B------:R1:W-:Y:S02]  /*0dc0*/  STL [R1+0x43a8], R8 ;  /* 0x0043a80801007387 */ /* 0x0003e40000100800 */
[----:B------:R-:W-:-:S04]  /*0dd0*/  IMAD.HI.U32 R3, R13, R38, RZ ;  /* 0x000000260d037227 */ /* 0x000fc800078e00ff */
[----:B---3--:R-:W-:-:S04]  /*0de0*/  IMAD.HI.U32 R2, R13, R36, RZ ;  /* 0x000000240d027227 */ /* 0x008fc800078e00ff */
[----:B------:R-:W-:Y:S02]  /*0df0*/  VIADD R12, R54, 0xb ;  /* 0x0000000b360c7836 */ /* 0x000fe40000000000 */
[----:B------:R-:W-:Y:S02]  /*0e00*/  IMAD R50, R62, R9, R50 ;  /* 0x000000093e327224 */ /* 0x000fe400078e0232 */
[----:B------:R-:W-:Y:S01]  /*0e10*/  VIADD R10, R54, 0xc ;  /* 0x0000000c360a7836 */ /* 0x000fe20000000000 */
[----:B------:R-:W-:Y:S01]  /*0e20*/  STL [R1+0x43a4], R12 ;  /* 0x0043a40c01007387 */ /* 0x000fe20000100800 */
[----:B------:R-:W-:Y:S01]  /*0e30*/  IMAD R48, R62, R5, R48 ;  /* 0x000000053e307224 */ /* 0x000fe200078e0230 */
[----:B------:R-:W-:Y:S01]  /*0e40*/  IABS R32, R12 ;  /* 0x0000000c00207213 */ /* 0x000fe20000000000 */
[----:B------:R-:W-:Y:S01]  /*0e50*/  IMAD.MOV R9, RZ, RZ, -R2 ;  /* 0x000000ffff097224 */ /* 0x000fe200078e0a02 */
[----:B------:R-:W-:Y:S01]  /*0e60*/  STL [R1+0x43a0], R10 ;  /* 0x0043a00a01007387 */ /* 0x000fe20000100800 */
[----:B-1----:R-:W-:Y:S01]  /*0e70*/  VIADD R8, R54, 0xd ;  /* 0x0000000d36087836 */ /* 0x002fe20000000000 */
[----:B------:R-:W-:Y:S01]  /*0e80*/  IABS R34, R10 ;  /* 0x0000000a00227213 */ /* 0x000fe20000000000 */
[----:B------:R-:W-:-:S03]  /*0e90*/  IMAD.HI.U32 R4, R13, R42, RZ ;  /* 0x0000002a0d047227 */ /* 0x000fc600078e00ff */
[----:B------:R1:W-:Y:S01]  /*0ea0*/  STL [R1+0x439c], R8 ;  /* 0x00439c0801007387 */ /* 0x0003e20000100800 */
[----:B------:R-:W-:Y:S01]  /*0eb0*/  IMAD.MOV R5, RZ, RZ, -R0 ;  /* 0x000000ffff057224 */ /* 0x000fe200078e0a00 */
[----:B------:R-:W-:Y:S01]  /*0ec0*/  IABS R24, R8 ;  /* 0x0000000800187213 */ /* 0x000fe20000000000 */
[----:B------:R-:W-:Y:S02]  /*0ed0*/  IMAD.MOV R3, RZ, RZ, -R3 ;  /* 0x000000ffff037224 */ /* 0x000fe400078e0a03 */
[----:B------:R-:W-:Y:S02]  /*0ee0*/  VIADD R2, R54, 0xe ;  /* 0x0000000e36027836 */ /* 0x000fe40000000000 */
[----:B------:R-:W-:-:S03]  /*0ef0*/  IMAD.HI.U32 R0, R13, R30, RZ ;  /* 0x0000001e0d007227 */ /* 0x000fc600078e00ff */
[----:B------:R-:W-:Y:S01]  /*0f00*/  IABS R26, R2 ;  /* 0x00000002001a7213 */ /* 0x000fe20000000000 */
[----:B------:R-:W-:Y:S01]  /*0f10*/  IMAD.MOV R11, RZ, RZ, -R4 ;  /* 0x000000ffff0b7224 */ /* 0x000fe200078e0a04 */
[----:B------:R3:W-:Y:S01]  /*0f20*/  STL [R1+0x4398], R2 ;  /* 0x0043980201007387 */ /* 0x0007e20000100800 */
[----:B------:R-:W-:Y:S02]  /*0f30*/  IMAD R38, R62, R3, R38 ;  /* 0x000000033e267224 */ /* 0x000fe400078e0226 */
[----:B------:R-:W-:-:S04]  /*0f40*/  IMAD.HI.U32 R4, R13, R40, RZ ;  /* 0x000000280d047227 */ /* 0x000fc800078e00ff */
[----:B------:R-:W-:Y:S02]  /*0f50*/  IMAD.MOV R3, RZ, RZ, -R0 ;  /* 0x000000ffff037224 */ /* 0x000fe400078e0a00 */
[----:B-1----:R-:W-:Y:S02]  /*0f60*/  VIADD R8, R54, 0xf ;  /* 0x0000000f36087836 */ /* 0x002fe40000000000 */
[C---:B------:R-:W-:Y:S02]  /*0f70*/  IMAD R42, R62.reuse, R11, R42 ;  /* 0x0000000b3e2a7224 */ /* 0x040fe400078e022a */
[----:B------:R-:W-:Y:S01]  /*0f80*/  IMAD.MOV R11, RZ, RZ, -R4 ;  /* 0x000000ffff0b7224 */ /* 0x000fe200078e0a04 */
[----:B------:R-:W-:Y:S01]  /*0f90*/  IABS R28, R8 ;  /* 0x00000008001c7213 */ /* 0x000fe20000000000 */
[----:B------:R-:W-:Y:S01]  /*0fa0*/  IMAD R30, R62, R3, R30 ;  /* 0x000000033e1e7224 */ /* 0x000fe200078e021e */
[----:B------:R1:W-:Y:S01]  /*0fb0*/  STL [R1+0x4394], R8 ;  /* 0x0043940801007387 */ /* 0x0003e20000100800 */
[----:B------:R-:W-:-:S04]  /*0fc0*/  IMAD.HI.U32 R0, R13, R32, RZ ;  /* 0x000000200d007227 */ /* 0x000fc800078e00ff */
[----:B---3--:R-:W-:-:S04]  /*0fd0*/  IMAD.HI.U32 R2, R13, R34, RZ ;  /* 0x000000220d027227 */ /* 0x008fc800078e00ff */
[----:B------:R-:W-:-:S04]  /*0fe0*/  IMAD.HI.U32 R3, R13, R24, RZ ;  /* 0x000000180d037227 */ /* 0x000fc800078e00ff */
[----:B------:R-:W-:-:S04]  /*0ff0*/  IMAD.HI.U32 R4, R13, R26, RZ ;  /* 0x0000001a0d047227 */ /* 0x000fc800078e00ff */
[C---:B------:R-:W-:Y:S02]  /*1000*/  VIADD R12, R54.reuse, 0x11 ;  /* 0x00000011360c7836 */ /* 0x040fe40000000000 */
[----:B-1----:R-:W-:Y:S02]  /*1010*/  VIADD R8, R54, 0x10 ;  /* 0x0000001036087836 */ /* 0x002fe40000000000 */
[C---:B------:R-:W-:Y:S01]  /*1020*/  IMAD R46, R62.reuse, R5, R46 ;  /* 0x000000053e2e7224 */ /* 0x040fe200078e022e */
[----:B------:R-:W-:Y:S01]  /*1030*/  IABS R20, R12 ;  /* 0x0000000c00147213 */ /* 0x000fe20000000000 */
[C---:B------:R-:W-:Y:S01]  /*1040*/  IMAD R36, R62.reuse, R9, R36 ;  /* 0x000000093e247224 */ /* 0x040fe200078e0224 */
[----:B------:R1:W-:Y:S01]  /*1050*/  STL [R1+0x4390], R8 ;  /* 0x0043900801007387 */ /* 0x0003e20000100800 */
[----:B------:R-:W-:Y:S02]  /*1060*/  IMAD R40, R62, R11, R40 ;  /* 0x0000000b3e287224 */ /* 0x000fe400078e0228 */
[----:B------:R-:W-:Y:S01]  /*1070*/  IMAD.MOV R5, RZ, RZ, -R0 ;  /* 0x000000ffff057224 */ /* 0x000fe200078e0a00 */
[----:B------:R-:W-:Y:S01]  /*1080*/  STL [R1+0x4388], R12 ;  /* 0x0043880c01007387 */ /* 0x000fe20000100800 */
[----:B------:R-:W-:-:S02]  /*1090*/  IMAD.MOV R9, RZ, RZ, -R2 ;  /* 0x000000ffff097224 */ /* 0x000fc400078e0a02 */
[----:B------:R-:W-:Y:S02]  /*10a0*/  IMAD.MOV R3, RZ, RZ, -R3 ;  /* 0x000000ffff037224 */ /* 0x000fe400078e0a03 */
[----:B------:R-:W-:Y:S01]  /*10b0*/  IMAD.MOV R11, RZ, RZ, -R4 ;  /* 0x000000ffff0b7224 */ /* 0x000fe200078e0a04 */
[----:B-1----:R-:W-:Y:S01]  /*10c0*/  IABS R8, R8 ;  /* 0x0000000800087213 */ /* 0x002fe20000000000 */
[----:B------:R-:W-:Y:S02]  /*10d0*/  VIADD R10, R54, 0x12 ;  /* 0x00000012360a7836 */ /* 0x000fe40000000000 */
[----:B------:R-:W-:-:S03]  /*10e0*/  IMAD.HI.U32 R0, R13, R28, RZ ;  /* 0x0000001c0d007227 */ /* 0x000fc600078e00ff */
[----:B------:R1:W-:Y:S01]  /*10f0*/  STL [R1+0x4384], R10 ;  /* 0x0043840a01007387 */ /* 0x0003e20000100800 */
[----:B------:R-:W-:Y:S01]  /*1100*/  VIADD R2, R54, 0x13 ;  /* 0x0000001336027836 */ /* 0x000fe20000000000 */
[----:B------:R-:W-:Y:S01]  /*1110*/  IABS R22, R10 ;  /* 0x0000000a00167213 */ /* 0x000fe20000000000 */
[C---:B------:R-:W-:Y:S02]  /*1120*/  IMAD R24, R62.reuse, R3, R24 ;  /* 0x000000033e187224 */ /* 0x040fe400078e0218 */
[----:B------:R-:W-:Y:S01]  /*1130*/  IMAD R26, R62, R11, R26 ;  /* 0x0000000b3e1a7224 */ /* 0x000fe200078e021a */
[----:B------:R3:W-:Y:S01]  /*1140*/  STL [R1+0x4380], R2 ;  /* 0x0043800201007387 */ /* 0x0007e20000100800 */
[----:B------:R-:W-:Y:S02]  /*1150*/  IMAD.MOV R3, RZ, RZ, -R0 ;  /* 0x000000ffff037224 */ /* 0x000fe400078e0a00 */
[----:B------:R-:W-:Y:S01]  /*1160*/  VIADD R11, R54, 0x14 ;  /* 0x00000014360b7836 */ /* 0x000fe20000000000 */
[----:B-1----:R-:W-:Y:S01]  /*1170*/  IABS R10, R2 ;  /* 0x00000002000a7213 */ /* 0x002fe20000000000 */
[----:B------:R-:W-:-:S02]  /*1180*/  IMAD R28, R62, R3, R28 ;  /* 0x000000033e1c7224 */ /* 0x000fc400078e021c */
[----:B------:R-:W-:Y:S01]  /*1190*/  VIADD R14, R54, 0x15 ;  /* 0x00000015360e7836 */ /* 0x000fe20000000000 */
[----:B------:R-:W-:Y:S01]  /*11a0*/  IABS R12, R11 ;  /* 0x0000000b000c7213 */ /* 0x000fe20000000000 */
[----:B------:R-:W-:Y:S01]  /*11b0*/  IMAD R34, R62, R9, R34 ;  /* 0x000000093e227224 */ /* 0x000fe200078e0222 */
[----:B------:R-:W-:Y:S01]  /*11c0*/  STL [R1+0x437c], R11 ;  /* 0x00437c0b01007387 */ /* 0x000fe20000100800 */
[----:B---3--:R-:W-:-:S03]  /*11d0*/  IMAD.HI.U32 R2, R13, R20, RZ ;  /* 0x000000140d027227 */ /* 0x008fc600078e00ff */
[----:B------:R1:W-:Y:S01]  /*11e0*/  STL [R1+0x4378], R14 ;  /* 0x0043780e01007387 */ /* 0x0003e20000100800 */
[----:B------:R-:W-:-:S04]  /*11f0*/  IMAD.HI.U32 R0, R13, R8, RZ ;  /* 0x000000080d007227 */ /* 0x000fc800078e00ff */
[----:B------:R-:W-:-:S04]  /*1200*/  IMAD.HI.U32 R3, R13, R22, RZ ;  /* 0x000000160d037227 */ /* 0x000fc800078e00ff */
[----:B------:R-:W-:Y:S01]  /*1210*/  IMAD.HI.U32 R4, R13, R10, RZ ;  /* 0x0000000a0d047227 */ /* 0x000fe200078e00ff */
[----:B-1----:R-:W-:-:S03]  /*1220*/  IABS R14, R14 ;  /* 0x0000000e000e7213 */ /* 0x002fc60000000000 */
[----:B------:R-:W-:Y:S02]  /*1230*/  IMAD.MOV R9, RZ, RZ, -R2 ;  /* 0x000000ffff097224 */ /* 0x000fe400078e0a02 */
[----:B------:R-:W-:Y:S02]  /*1240*/  VIADD R16, R54, 0x16 ;  /* 0x0000001636107836 */ /* 0x000fe40000000000 */
[----:B------:R-:W-:Y:S02]  /*1250*/  IMAD R32, R62, R5, R32 ;  /* 0x000000053e207224 */ /* 0x000fe400078e0220 */
[----:B------:R-:W-:Y:S01]  /*1260*/  IMAD.MOV R5, RZ, RZ, -R0 ;  /* 0x000000ffff057224 */ /* 0x000fe200078e0a00 */
[----:B------:R1:W-:Y:S01]  /*1270*/  STL [R1+0x4374], R16 ;  /* 0x0043741001007387 */ /* 0x0003e20000100800 */
[----:B------:R-:W-:Y:S02]  /*1280*/  IMAD.MOV R3, RZ, RZ, -R3 ;  /* 0x000000ffff037224 */ /* 0x000fe400078e0a03 */
[----:B------:R-:W-:-:S02]  /*1290*/  VIADD R15, R54, 0x17 ;  /* 0x00000017360f7836 */ /* 0x000fc40000000000 */
[----:B------:R-:W-:Y:S02]  /*12a0*/  IMAD.MOV R11, RZ, RZ, -R4 ;  /* 0x000000ffff0b7224 */ /* 0x000fe400078e0a04 */
[----:B------:R-:W-:Y:S01]  /*12b0*/  IMAD R20, R62, R9, R20 ;  /* 0x000000093e147224 */ /* 0x000fe200078e0214 */
[----:B------:R-:W-:Y:S01]  /*12c0*/  IABS R9, R16 ;  /* 0x0000001000097213 */ /* 0x000fe20000000000 */
[----:B------:R-:W-:Y:S01]  /*12d0*/  IMAD.HI.U32 R0, R13, R12, RZ ;  /* 0x0000000c0d007227 */ /* 0x000fe200078e00ff */
[----:B------:R-:W-:Y:S01]  /*12e0*/  STL [R1+0x4370], R15 ;  /* 0x0043700f01007387 */ /* 0x000fe20000100800 */
[----:B-1----:R-:W-:Y:S02]  /*12f0*/  IABS R16, R15 ;  /* 0x0000000f00107213 */ /* 0x002fe40000000000 */
[----:B------:R-:W-:Y:S02]  /*1300*/  VIADD R2, R54, 0x18 ;  /* 0x0000001836027836 */ /* 0x000fe40000000000 */
[----:B------:R-:W-:-:S02]  /*1310*/  IMAD R22, R62, R3, R22 ;  /* 0x000000033e167224 */ /* 0x000fc400078e0216 */
[----:B------:R-:W-:Y:S01]  /*1320*/  IMAD R10, R62, R11, R10 ;  /* 0x0000000b3e0a7224 */ /* 0x000fe200078e020a */
[----:B------:R1:W-:Y:S01]  /*1330*/  STL [R1+0x436c], R2 ;  /* 0x00436c0201007387 */ /* 0x0003e20000100800 */
[----:B------:R-:W-:Y:S01]  /*1340*/  IMAD.MOV R3, RZ, RZ, -R0 ;  /* 0x000000ffff037224 */ /* 0x000fe200078e0a00 */
[----:B------:R-:W-:Y:S01]  /*1350*/  IABS R18, R2 ;  /* 0x0000000200127213 */ /* 0x000fe20000000000 */
[----:B------:R-:W-:-:S04]  /*1360*/  IMAD.HI.U32 R0, R13, R14, RZ ;  /* 0x0000000e0d007227 */ /* 0x000fc800078e00ff */
[----:B------:R-:W-:Y:S02]  /*1370*/  VIADD R11, R54, 0x19 ;  /* 0x00000019360b7836 */ /* 0x000fe40000000000 */
[----:B------:R-:W-:Y:S02]  /*1380*/  IMAD R8, R62, R5, R8 ;  /* 0x000000053e087224 */ /* 0x000fe400078e0208 */
[----:B-1----:R-:W-:Y:S01]  /*1390*/  IMAD.HI.U32 R2, R13, R9, RZ ;  /* 0x000000090d027227 */ /* 0x002fe200078e00ff */
[----:B------:R1:W-:Y:S03]  /*13a0*/  STL [R1+0x4368], R11 ;  /* 0x0043680b01007387 */ /* 0x0003e60000100800 */
[----:B------:R-:W-:Y:S01]  /*13b0*/  IMAD.MOV R5, RZ, RZ, -R0 ;  /* 0x000000ffff057224 */ /* 0x000fe200078e0a00 */
[----:B------:R-:W-:Y:S01]  /*13c0*/  IABS R0, R11 ;  /* 0x0000000b00007213 */ /* 0x000fe20000000000 */
[----:B------:R-:W-:-:S02]  /*13d0*/  IMAD.MOV R2, RZ, RZ, -R2 ;  /* 0x000000ffff027224 */ /* 0x000fc400078e0a02 */
[----:B------:R-:W-:-:S04]  /*13e0*/  IMAD.HI.U32 R4, R13, R18, RZ ;  /* 0x000000120d047227 */ /* 0x000fc800078e00ff */
[----:B------:R-:W-:Y:S02]  /*13f0*/  IMAD R9, R62, R2, R9 ;  /* 0x000000023e097224 */ /* 0x000fe400078e0209 */
[----:B------:R-:W-:Y:S02]  /*1400*/  VIADD R21, R54, 0x1a ;  /* 0x0000001a36157836 */ /* 0x000fe40000000000 */
[----:B------:R-:W-:Y:S02]  /*1410*/  IMAD.MOV.U32 R2, RZ, RZ, R0 ;  /* 0x000000ffff027224 */ /* 0x000fe400078e0000 */
[----:B-1----:R-:W-:Y:S01]  /*1420*/  IMAD.MOV R11, RZ, RZ, -R4 ;  /* 0x000000ffff0b7224 */ /* 0x002fe200078e0a04 */
[----:B------:R-:W-:Y:S01]  /*1430*/  IABS R61, R21 ;  /* 0x00000015003d7213 */ /* 0x000fe20000000000 */
[----:B------:R-:W-:Y:S01]  /*1440*/  IMAD.HI.U32 R0, R13, R2, RZ ;  /* 0x000000020d007227 */ /* 0x000fe200078e00ff */
[----:B------:R1:W-:Y:S03]  /*1450*/  STL [R1+0x4364], R21 ;  /* 0x0043641501007387 */ /* 0x0003e60000100800 */
[----:B------:R-:W-:-:S02]  /*1460*/  IMAD R14, R62, R5, R14 ;  /* 0x000000053e0e7224 */ /* 0x000fc400078e020e */
[----:B------:R-:W-:Y:S02]  /*1470*/  IMAD R18, R62, R11, R18 ;  /* 0x0000000b3e127224 */ /* 0x000fe400078e0212 */
[----:B------:R-:W-:Y:S02]  /*1480*/  IMAD.MOV R11, RZ, RZ, -R0 ;  /* 0x000000ffff0b7224 */ /* 0x000fe400078e0a00 */
[----:B------:R-:W-:Y:S02]  /*1490*/  VIADD R5, R54, 0x1e ;  /* 0x0000001e36057836 */ /* 0x000fe40000000000 */
[----:B------:R-:W-:-:S03]  /*14a0*/  IMAD.HI.U32 R0, R13, R61, RZ ;  /* 0x0000003d0d007227 */ /* 0x000fc600078e00ff */
[----:B------:R-:W-:Y:S01]  /*14b0*/  IABS R23, R5 ;  /* 0x0000000500177213 */ /* 0x000fe20000000000 */
[C---:B------:R-:W-:Y:S02]  /*14c0*/  VIADD R17, R54.reuse, 0x1b ;  /* 0x0000001b36117836 */ /* 0x040fe40000000000 */
[C---:B------:R-:W-:Y:S02]  /*14d0*/  VIADD R15, R54.reuse, 0x1c ;  /* 0x0000001c360f7836 */ /* 0x040fe40000000000 */
[C---:B------:R-:W-:Y:S01]  /*14e0*/  VIADD R19, R54.reuse, 0x1d ;  /* 0x0000001d36137836 */ /* 0x040fe20000000000 */
[----:B------:R3:W-:Y:S01]  /*14f0*/  STL [R1+0x4360], R17 ;  /* 0x0043601101007387 */ /* 0x0007e20000100800 */
[----:B------:R-:W-:Y:S02]  /*1500*/  IMAD.MOV R0, RZ, RZ, -R0 ;  /* 0x000000ffff007224 */ /* 0x000fe400078e0a00 */
[----:B-1----:R-:W-:Y:S01]  /*1510*/  VIADD R21, R54, 0x1f ;  /* 0x0000001f36157836 */ /* 0x002fe20000000000 */
[----:B------:R1:W-:Y:S01]  /*1520*/  STL [R1+0x435c], R15 ;  /* 0x00435c0f01007387 */ /* 0x0003e20000100800 */
[----:B------:R-:W-:-:S02]  /*1530*/  IMAD R61, R62, R0, R61 ;  /* 0x000000003e3d7224 */ /* 0x000fc400078e023d */
[C---:B------:R-:W-:Y:S01]  /*1540*/  VIADD R25, R54.reuse, 0x20 ;  /* 0x0000002036197836 */ /* 0x040fe20000000000 */
[----:B------:R4:W-:Y:S01]  /*1550*/  STL [R1+0x4358], R19 ;  /* 0x0043581301007387 */ /* 0x0009e20000100800 */
[----:B------:R-:W-:Y:S01]  /*1560*/  IMAD.HI.U32 R0, R13, R23, RZ ;  /* 0x000000170d007227 */ /* 0x000fe200078e00ff */
[----:B---3--:R-:W-:Y:S02]  /*1570*/  IABS R17, R17 ;  /* 0x0000001100117213 */ /* 0x008fe40000000000 */
[----:B------:R3:W-:Y:S01]  /*1580*/  STL [R1+0x4354], R5 ;  /* 0x0043540501007387 */ /* 0x0007e20000100800 */
[C---:B------:R-:W-:Y:S01]  /*1590*/  VIADD R27, R54.reuse, 0x21 ;  /* 0x00000021361b7836 */ /* 0x040fe20000000000 */
[----:B-1----:R-:W-:Y:S01]  /*15a0*/  IABS R15, R15 ;  /* 0x0000000f000f7213 */ /* 0x002fe20000000000 */
[----:B------:R-:W-:Y:S01]  /*15b0*/  IMAD.MOV R0, RZ, RZ, -R0 ;  /* 0x000000ffff007224 */ /* 0x000fe200078e0a00 */
[----:B------:R1:W-:Y:S01]  /*15c0*/  STL [R1+0x4350], R21 ;  /* 0x0043501501007387 */ /* 0x0003e20000100800 */
[----:B------:R-:W-:Y:S01]  /*15d0*/  VIADD R33, R54, 0x24 ;  /* 0x0000002436217836 */ /* 0x000fe20000000000 */
[----:B----4-:R-:W-:Y:S01]  /*15e0*/  IABS R19, R19 ;  /* 0x0000001300137213 */ /* 0x010fe20000000000 */
[----:B------:R-:W-:Y:S01]  /*15f0*/  IMAD R23, R62, R0, R23 ;  /* 0x000000003e177224 */ /* 0x000fe200078e0217 */
[----:B------:R4:W-:Y:S01]  /*1600*/  STL [R1+0x434c], R25 ;  /* 0x00434c1901007387 */ /* 0x0009e20000100800 */
[----:B------:R-:W-:-:S02]  /*1610*/  VIADD R35, R54, 0x25 ;  /* 0x0000002536237836 */ /* 0x000fc40000000000 */
[C---:B---3--:R-:W-:Y:S01]  /*1620*/  VIADD R5, R54.reuse, 0x22 ;  /* 0x0000002236057836 */ /* 0x048fe20000000000 */
[----:B------:R3:W-:Y:S01]  /*1630*/  STL [R1+0x4348], R27 ;  /* 0x0043481b01007387 */ /* 0x0007e20000100800 */
[----:B------:R-:W-:Y:S01]  /*1640*/  VIADD R37, R54, 0x26 ;  /* 0x0000002636257836 */ /* 0x000fe20000000000 */
[----:B-1----:R-:W-:Y:S01]  /*1650*/  IABS R21, R21 ;  /* 0x0000001500157213 */ /* 0x002fe20000000000 */
[----:B------:R-:W-:Y:S01]  /*1660*/  IMAD R12, R62, R3, R12 ;  /* 0x000000033e0c7224 */ /* 0x000fe200078e020c */
[----:B------:R1:W-:Y:S01]  /*1670*/  STL [R1+0x4344], R5 ;  /* 0x0043440501007387 */ /* 0x0003e20000100800 */
[----:B------:R-:W-:Y:S01]  /*1680*/  IABS R29, R5 ;  /* 0x00000005001d7213 */ /* 0x000fe20000000000 */
[----:B------:R-:W-:Y:S01]  /*1690*/  IMAD.HI.U32 R3, R13, R16, RZ ;  /* 0x000000100d037227 */ /* 0x000fe200078e00ff */
[----:B----4-:R-:W-:-:S03]  /*16a0*/  IABS R25, R25 ;  /* 0x0000001900197213 */ /* 0x010fc60000000000 */
[----:B------:R-:W-:Y:S01]  /*16b0*/  IMAD.HI.U32 R0, R13, R21, RZ ;  /* 0x000000150d007227 */ /* 0x000fe200078e00ff */
[----:B---3--:R-:W-:-:S03]  /*16c0*/  IABS R27, R27 ;  /* 0x0000001b001b7213 */ /* 0x008fc60000000000 */
[----:B-1----:R-:W-:Y:S02]  /*16d0*/  VIADD R5, R54, 0x23 ;  /* 0x0000002336057836 */ /* 0x002fe40000000000 */
[----:B------:R-:W-:Y:S02]  /*16e0*/  IMAD.MOV R0, RZ, RZ, -R0 ;  /* 0x000000ffff007224 */ /* 0x000fe400078e0a00 */
[----:B------:R-:W-:Y:S01]  /*16f0*/  IMAD.MOV R3, RZ, RZ, -R3 ;  /* 0x000000ffff037224 */ /* 0x000fe200078e0a03 */
[----:B------:R-:W-:Y:S01]  /*1700*/  IABS R31, R5 ;  /* 0x00000005001f7213 */ /* 0x000fe20000000000 */
[C---:B------:R-:W-:Y:S01]  /*1710*/  IMAD R21, R62.reuse, R0, R21 ;  /* 0x000000003e157224 */ /* 0x040fe200078e0215 */
[----:B------:R1:W-:Y:S01]  /*1720*/  STL [R1+0x4340], R5 ;  /* 0x0043400501007387 */ /* 0x0003e20000100800 */
[----:B------:R-:W-:Y:S02]  /*1730*/  IMAD R16, R62, R3, R16 ;  /* 0x000000033e107224 */ /* 0x000fe400078e0210 */
[C---:B------:R-:W-:Y:S01]  /*1740*/  IMAD.HI.U32 R0, R13.reuse, R31, RZ ;  /* 0x0000001f0d007227 */ /* 0x040fe200078e00ff */
[----:B------:R3:W-:Y:S03]  /*1750*/  STL [R1+0x433c], R33 ;  /* 0x00433c2101007387 */ /* 0x0007e60000100800 */
[----:B------:R-:W-:Y:S01]  /*1760*/  IMAD.MOV R0, RZ, RZ, -R0 ;  /* 0x000000ffff007224 */ /* 0x000fe200078e0a00 */
[----:B------:R4:W-:Y:S01]  /*1770*/  STL [R1+0x4338], R35 ;  /* 0x0043382301007387 */ /* 0x0009e20000100800 */
[----:B------:R-:W-:-:S03]  /*1780*/  IMAD.HI.U32 R3, R13, R15, RZ ;  /* 0x0000000f0d037227 */ /* 0x000fc600078e00ff */
[----:B------:R2:W-:Y:S01]  /*1790*/  STL [R1+0x4334], R37 ;  /* 0x0043342501007387 */ /* 0x0005e20000100800 */
[----:B-1----:R-:W-:Y:S01]  /*17a0*/  VIADD R5, R54, 0x27 ;  /* 0x0000002736057836 */ /* 0x002fe20000000000 */
[----:B---3--:R-:W-:Y:S01]  /*17b0*/  IABS R33, R33 ;  /* 0x0000002100217213 */ /* 0x008fe20000000000 */
[C---:B------:R-:W-:Y:S02]  /*17c0*/  IMAD R31, R62.reuse, R0, R31 ;  /* 0x000000003e1f7224 */ /* 0x040fe400078e021f */
[----:B------:R-:W-:Y:S01]  /*17d0*/  IMAD R11, R62, R11, R2 ;  /* 0x0000000b3e0b7224 */ /* 0x000fe200078e0202 */
[----:B------:R1:W-:Y:S01]  /*17e0*/  STL [R1+0x4330], R5 ;  /* 0x0043300501007387 */ /* 0x0003e20000100800 */
[----:B------:R-:W-:Y:S01]  /*17f0*/  IABS R39, R5 ;  /* 0x0000000500277213 */ /* 0x000fe20000000000 */
[----:B------:R-:W-:Y:S01]  /*1800*/  IMAD.HI.U32 R0, R13, R33, RZ ;  /* 0x000000210d007227 */ /* 0x000fe200078e00ff */
[----:B----4-:R-:W-:Y:S02]  /*1810*/  IABS R35, R35 ;  /* 0x0000002300237213 */ /* 0x010fe40000000000 */
[----:B--2---:R-:W-:Y:S01]  /*1820*/  IABS R37, R37 ;  /* 0x0000002500257213 */ /* 0x004fe20000000000 */
[----:B------:R-:W-:-:S02]  /*1830*/  IMAD.MOV R0, RZ, RZ, -R0 ;  /* 0x000000ffff007224 */ /* 0x000fc400078e0a00 */
[C---:B------:R-:W-:Y:S02]  /*1840*/  VIADD R43, R54.reuse, 0x29 ;  /* 0x00000029362b7836 */ /* 0x040fe40000000000 */
[----:B-1----:R-:W-:Y:S02]  /*1850*/  VIADD R5, R54, 0x28 ;  /* 0x0000002836057836 */ /* 0x002fe40000000000 */
[----:B------:R-:W-:-:S03]  /*1860*/  IMAD.HI.U32 R2, R13, R17, RZ ;  /* 0x000000110d027227 */ /* 0x000fc600078e00ff */
[----:B------:R-:W-:Y:S01]  /*1870*/  IABS R41, R5 ;  /* 0x0000000500297213 */ /* 0x000fe20000000000 */
[----:B------:R-:W-:Y:S01]  /*1880*/  IMAD.MOV R3, RZ, RZ, -R3 ;  /* 0x000000ffff037224 */ /* 0x000fe200078e0a03 */
[----:B------:R1:W-:Y:S01]  /*1890*/  STL [R1+0x432c], R5 ;  /* 0x00432c0501007387 */ /* 0x0003e20000100800 */
[----:B------:R-:W-:Y:S02]  /*18a0*/  IMAD R33, R62, R0, R33 ;  /* 0x000000003e217224 */ /* 0x000fe400078e0221 */
[----:B------:R-:W-:Y:S01]  /*18b0*/  VIADD R45, R54, 0x2a ;  /* 0x0000002a362d7836 */ /* 0x000fe20000000000 */
[----:B------:R2:W-:Y:S01]  /*18c0*/  STL [R1+0x4328], R43 ;  /* 0x0043282b01007387 */ /* 0x0005e20000100800 */
[----:B------:R-:W-:-:S03]  /*18d0*/  IMAD.HI.U32 R0, R13, R41, RZ ;  /* 0x000000290d007227 */ /* 0x000fc600078e00ff */
[----:B------:R3:W-:Y:S01]  /*18e0*/  STL [R1+0x4324], R45 ;  /* 0x0043242d01007387 */ /* 0x0007e20000100800 */
[C---:B------:R-:W-:Y:S02]  /*18f0*/  VIADD R47, R54.reuse, 0x2b ;  /* 0x0000002b362f7836 */ /* 0x040fe40000000000 */
[----:B-1----:R-:W-:Y:S02]  /*1900*/  VIADD R5, R54, 0x2c ;  /* 0x0000002c36057836 */ /* 0x002fe40000000000 */
[----:B------:R-:W-:Y:S01]  /*1910*/  IMAD.MOV R2, RZ, RZ, -R2 ;  /* 0x000000ffff027224 */ /* 0x000fe200078e0a02 */
[----:B--2---:R-:W-:Y:S01]  /*1920*/  IABS R43, R43 ;  /* 0x0000002b002b7213 */ /* 0x004fe20000000000 */
[----:B------:R-:W-:Y:S01]  /*1930*/  IMAD R15, R62, R3, R15 ;  /* 0x000000033e0f7224 */ /* 0x000fe200078e020f */
[----:B------:R1:W-:Y:S01]  /*1940*/  STL [R1+0x4320], R47 ;  /* 0x0043202f01007387 */ /* 0x0003e20000100800 */
[----:B------:R-:W-:Y:S01]  /*1950*/  IMAD.HI.U32 R3, R13, R27, RZ ;  /* 0x0000001b0d037227 */ /* 0x000fe200078e00ff */
[----:B------:R-:W-:-:S02]  /*1960*/  IABS R49, R5 ;  /* 0x0000000500317213 */ /* 0x000fc40000000000 */
[----:B------:R2:W-:Y:S01]  /*1970*/  STL [R1+0x431c], R5 ;  /* 0x00431c0501007387 */ /* 0x0005e20000100800 */
[----:B------:R-:W-:Y:S01]  /*1980*/  IMAD.MOV R0, RZ, RZ, -R0 ;  /* 0x000000ffff007224 */ /* 0x000fe200078e0a00 */
[----:B---3--:R-:W-:Y:S01]  /*1990*/  IABS R45, R45 ;  /* 0x0000002d002d7213 */ /* 0x008fe20000000000 */
[----:B------:R-:W-:Y:S02]  /*19a0*/  IMAD R17, R62, R2, R17 ;  /* 0x000000023e117224 */ /* 0x000fe400078e0211 */
[----:B------:R-:W-:Y:S01]  /*19b0*/  IMAD.HI.U32 R2, R13, R25, RZ ;  /* 0x000000190d027227 */ /* 0x000fe200078e00ff */
[----:B-1----:R-:W-:-:S03]  /*19c0*/  IABS R47, R47 ;  /* 0x0000002f002f7213 */ /* 0x002fc60000000000 */
[----:B------:R-:W-:Y:S02]  /*19d0*/  IMAD.MOV R3, RZ, RZ, -R3 ;  /* 0x000000ffff037224 */ /* 0x000fe400078e0a03 */
[----:B------:R-:W-:Y:S02]  /*19e0*/  IMAD R41, R62, R0, R41 ;  /* 0x000000003e297224 */ /* 0x000fe400078e0229 */
[----:B--2---:R-:W-:Y:S02]  /*19f0*/  VIADD R5, R54, 0x2d ;  /* 0x0000002d36057836 */ /* 0x004fe40000000000 */
[----:B------:R-:W-:-:S03]  /*1a00*/  IMAD.HI.U32 R0, R13, R43, RZ ;  /* 0x0000002b0d007227 */ /* 0x000fc600078e00ff */
[----:B------:R-:W-:Y:S01]  /*1a10*/  IABS R51, R5 ;  /* 0x0000000500337213 */ /* 0x000fe20000000000 */
[----:B------:R-:W-:Y:S01]  /*1a20*/  IMAD.MOV R2, RZ, RZ, -R2 ;  /* 0x000000ffff027224 */ /* 0x000fe200078e0a02 */
[----:B------:R-:W-:Y:S01]  /*1a30*/  STL [R1+0x4318], R5 ;  /* 0x0043180501007387 */ /* 0x000fe20000100800 */
[----:B------:R-:W-:Y:S02]  /*1a40*/  IMAD R27, R62, R3, R27 ;  /* 0x000000033e1b7224 */ /* 0x000fe400078e021b */
[----:B------:R-:W-:-:S04]  /*1a50*/  IMAD.HI.U32 R3, R13, R37, RZ ;  /* 0x000000250d037227 */ /* 0x000fc800078e00ff */
[----:B------:R-:W-:Y:S02]  /*1a60*/  IMAD.MOV R0, RZ, RZ, -R0 ;  /* 0x000000ffff007224 */ /* 0x000fe400078e0a00 */
[----:B------:R-:W-:Y:S02]  /*1a70*/  IMAD R25, R62, R2, R25 ;  /* 0x000000023e197224 */ /* 0x000fe400078e0219 */
[----:B------:R-:W-:Y:S02]  /*1a80*/  VIADD R53, R54, 0x2e ;  /* 0x0000002e36357836 */ /* 0x000fe40000000000 */
[----:B------:R-:W-:-:S03]  /*1a90*/  IMAD.HI.U32 R2, R13, R35, RZ ;  /* 0x000000230d027227 */ /* 0x000fc600078e00ff */
[----:B------:R1:W-:Y:S01]  /*1aa0*/  STL [R1+0x4314], R53 ;  /* 0x0043143501007387 */ /* 0x0003e20000100800 */
[----:B------:R-:W-:Y:S02]  /*1ab0*/  IMAD.MOV R3, RZ, RZ, -R3 ;  /* 0x000000ffff037224 */ /* 0x000fe400078e0a03 */
[----:B------:R-:W-:Y:S02]  /*1ac0*/  IMAD R43, R62, R0, R43 ;  /* 0x000000003e2b7224 */ /* 0x000fe400078e022b */
[----:B------:R-:W-:Y:S02]  /*1ad0*/  VIADD R55, R54, 0x2f ;  /* 0x0000002f36377836 */ /* 0x000fe40000000000 */
[----:B------:R-:W-:Y:S01]  /*1ae0*/  IMAD.HI.U32 R0, R13, R51, RZ ;  /* 0x000000330d007227 */ /* 0x000fe200078e00ff */
[----:B-1----:R-:W-:-:S03]  /*1af0*/  IABS R53, R53 ;  /* 0x0000003500357213 */ /* 0x002fc60000000000 */
[C---:B------:R-:W-:Y:S01]  /*1b00*/  VIADD R56, R54.reuse, 0x30 ;  /* 0x0000003036387836 */ /* 0x040fe20000000000 */
[----:B------:R1:W-:Y:S01]  /*1b10*/  STL [R1+0x4310], R55 ;  /* 0x0043103701007387 */ /* 0x0003e20000100800 */
[----:B------:R-:W-:Y:S02]  /*1b20*/  VIADD R5, R54, 0x31 ;  /* 0x0000003136057836 */ /* 0x000fe40000000000 */
[----:B------:R-:W-:Y:S01]  /*1b30*/  IMAD.MOV R2, RZ, RZ, -R2 ;  /* 0x000000ffff027224 */ /* 0x000fe200078e0a02 */
[----:B------:R-:W-:Y:S01]  /*1b40*/  STL [R1+0x430c], R56 ;  /* 0x00430c3801007387 */ /* 0x000fe20000100800 */
[----:B------:R-:W-:Y:S01]  /*1b50*/  IMAD R37, R62, R3, R37 ;  /* 0x000000033e257224 */ /* 0x000fe200078e0225 */
[----:B------:R-:W-:Y:S01]  /*1b60*/  IABS R59, R5 ;  /* 0x00000005003b7213 */ /* 0x000fe20000000000 */
[----:B------:R-:W-:Y:S01]  /*1b70*/  IMAD.HI.U32 R3, R13, R47, RZ ;  /* 0x0000002f0d037227 */ /* 0x000fe200078e00ff */
[----:B------:R2:W-:Y:S01]  /*1b80*/  STL [R1+0x4308], R5 ;  /* 0x0043080501007387 */ /* 0x0005e20000100800 */
[----:B------:R-:W-:-:S02]  /*1b90*/  IABS R57, R56 ;  /* 0x0000003800397213 */ /* 0x000fc40000000000 */
[----:B------:R-:W-:Y:S01]  /*1ba0*/  IMAD.MOV R0, RZ, RZ, -R0 ;  /* 0x000000ffff007224 */ /* 0x000fe200078e0a00 */
[----:B-1----:R-:W-:Y:S01]  /*1bb0*/  IABS R55, R55 ;  /* 0x0000003700377213 */ /* 0x002fe20000000000 */
[----:B------:R-:W-:Y:S02]  /*1bc0*/  IMAD R35, R62, R2, R35 ;  /* 0x000000023e237224 */ /* 0x000fe400078e0223 */
[----:B------:R-:W-:-:S04]  /*1bd0*/  IMAD.HI.U32 R2, R13, R45, RZ ;  /* 0x0000002d0d027227 */ /* 0x000fc800078e00ff */
        /* <DEDUP_REMOVED lines=8> */
[----:B------:R-:W-:Y:S02]  /*1c60*/  VIADD R58, R54, 0x33 ;  /* 0x00000033363a7836 */ /* 0x000fe40000000000 */
[----:B------:R-:W-:-:S03]  /*1c70*/  IMAD.HI.U32 R3, R13, R57, RZ ;  /* 0x000000390d037227 */ /* 0x000fc600078e00ff */
[----:B------:R1:W-:Y:S01]  /*1c80*/  STL [R1+0x4300], R58 ;  /* 0x0043003a01007387 */ /* 0x0003e20000100800 */
[----:B------:R-:W-:Y:S02]  /*1c90*/  IMAD.MOV R0, RZ, RZ, -R0 ;  /* 0x000000ffff007224 */ /* 0x000fe400078e0a00 */
[----:B------:R-:W-:Y:S02]  /*1ca0*/  VIADD R56, R54, 0x34 ;  /* 0x0000003436387836 */ /* 0x000fe40000000000 */
[----:B------:R-:W-:Y:S02]  /*1cb0*/  IMAD R45, R62, R2, R45 ;  /* 0x000000023e2d7224 */ /* 0x000fe400078e022d */
[----:B------:R-:W-:Y:S01]  /*1cc0*/  IMAD.HI.U32 R2, R13, R55, RZ ;  /* 0x000000370d027227 */ /* 0x000fe200078e00ff */
[----:B------:R2:W-:Y:S01]  /*1cd0*/  STL [R1+0x42fc], R56 ;  /* 0x0042fc3801007387 */ /* 0x0005e20000100800 */
[----:B-1----:R-:W-:Y:S02]  /*1ce0*/  IABS R58, R58 ;  /* 0x0000003a003a7213 */ /* 0x002fe40000000000 */
[----:B------:R-:W-:-:S02]  /*1cf0*/  IMAD.MOV R3, RZ, RZ, -R3 ;  /* 0x000000ffff037224 */ /* 0x000fc400078e0a03 */
[----:B------:R-:W-:Y:S02]  /*1d00*/  IMAD R53, R62, R0, R53 ;  /* 0x000000003e357224 */ /* 0x000fe400078e0235 */
[----:B------:R-:W-:Y:S01]  /*1d10*/  IMAD.HI.U32 R0, R13, R60, RZ ;  /* 0x0000003c0d007227 */ /* 0x000fe200078e00ff */
[----:B--2---:R-:W-:-:S03]  /*1d20*/  IABS R56, R56 ;  /* 0x0000003800387213 */ /* 0x004fc60000000000 */
[----:B------:R-:W-:Y:S02]  /*1d30*/  VIADD R65, R54, 0x35 ;  /* 0x0000003536417836 */ /* 0x000fe40000000000 */
[----:B------:R-:W-:Y:S02]  /*1d40*/  IMAD.MOV R2, RZ, RZ, -R2 ;  /* 0x000000ffff027224 */ /* 0x000fe400078e0a02 */
[----:B------:R-:W-:Y:S01]  /*1d50*/  IMAD R57, R62, R3, R57 ;  /* 0x000000033e397224 */ /* 0x000fe200078e0239 */
[----:B------:R-:W-:Y:S01]  /*1d60*/  STL [R1+0x42f8], R65 ;  /* 0x0042f84101007387 */ /* 0x000fe20000100800 */
[----:B------:R-:W-:Y:S01]  /*1d70*/  VIADD R5, R54, 0x36 ;  /* 0x0000003636057836 */ /* 0x000fe20000000000 */
[----:B------:R-:W-:Y:S01]  /*1d80*/  IABS R67, R65 ;  /* 0x0000004100437213 */ /* 0x000fe20000000000 */
[----:B------:R-:W-:Y:S02]  /*1d90*/  IMAD.MOV R3, RZ, RZ, -R0 ;  /* 0x000000ffff037224 */ /* 0x000fe400078e0a00 */
[----:B------:R-:W-:Y:S01]  /*1da0*/  IMAD.HI.U32 R0, R13, R58, RZ ;  /* 0x0000003a0d007227 */ /* 0x000fe200078e00ff */
[----:B------:R1:W-:Y:S01]  /*1db0*/  STL [R1+0x42f4], R5 ;  /* 0x0042f40501007387 */ /* 0x0003e20000100800 */
[----:B------:R-:W-:-:S02]  /*1dc0*/  IABS R69, R5 ;  /* 0x0000000500457213 */ /* 0x000fc40000000000 */
[----:B------:R-:W-:Y:S02]  /*1dd0*/  VIADD R66, R54, 0x37 ;  /* 0x0000003736427836 */ /* 0x000fe40000000000 */
[----:B------:R-:W-:Y:S02]  /*1de0*/  IMAD R55, R62, R2, R55 ;  /* 0x000000023e377224 */ /* 0x000fe400078e0237 */
[----:B------:R-:W-:Y:S01]  /*1df0*/  IMAD.HI.U32 R2, R13, R56, RZ ;  /* 0x000000380d027227 */ /* 0x000fe200078e00ff */
[----:B------:R2:W-:Y:S01]  /*1e00*/  STL [R1+0x42f0], R66 ;  /* 0x0042f04201007387 */ /* 0x0005e20000100800 */
[----:B------:R-:W-:Y:S02]  /*1e10*/  IABS R71, R66 ;  /* 0x0000004200477213 */ /* 0x000fe40000000000 */
[----:B-1----:R-:W-:Y:S02]  /*1e20*/  IMAD.MOV R5, RZ, RZ, -R0 ;  /* 0x000000ffff057224 */ /* 0x002fe400078e0a00 */
[----:B------:R-:W-:-:S02]  /*1e30*/  VIADD R70, R54, 0x38 ;  /* 0x0000003836467836 */ /* 0x000fc40000000000 */
[C---:B------:R-:W-:Y:S02]  /*1e40*/  VIADD R68, R54.reuse, 0x39 ;  /* 0x0000003936447836 */ /* 0x040fe40000000000 */
[----:B------:R-:W-:Y:S01]  /*1e50*/  IMAD.MOV R65, RZ, RZ, -R2 ;  /* 0x000000ffff417224 */ /* 0x000fe200078e0a02 */
[----:B------:R-:W-:Y:S01]  /*1e60*/  STL [R1+0x42ec], R70 ;  /* 0x0042ec4601007387 */ /* 0x000fe20000100800 */
[----:B--2---:R-:W-:Y:S01]  /*1e70*/  VIADD R66, R54, 0x3a ;  /* 0x0000003a36427836 */ /* 0x004fe20000000000 */
[----:B------:R-:W-:Y:S01]  /*1e80*/  IABS R73, R70 ;  /* 0x0000004600497213 */ /* 0x000fe20000000000 */
[----:B------:R-:W-:Y:S01]  /*1e90*/  IMAD R58, R62, R5, R58 ;  /* 0x000000053e3a7224 */ /* 0x000fe200078e023a */
[----:B------:R-:W-:Y:S01]  /*1ea0*/  STL [R1+0x42e8], R68 ;  /* 0x0042e84401007387 */ /* 0x000fe20000100800 */
[C---:B------:R-:W-:Y:S01]  /*1eb0*/  VIADD R2, R54.reuse, 0x3b ;  /* 0x0000003b36027836 */ /* 0x040fe20000000000 */
[----:B------:R-:W-:Y:S01]  /*1ec0*/  IABS R75, R68 ;  /* 0x00000044004b7213 */ /* 0x000fe20000000000 */
[C---:B------:R-:W-:Y:S01]  /*1ed0*/  VIADD R5, R54.reuse, 0x3c ;  /* 0x0000003c36057836 */ /* 0x040fe20000000000 */
[----:B------:R-:W-:Y:S01]  /*1ee0*/  STL [R1+0x42e4], R66 ;  /* 0x0042e44201007387 */ /* 0x000fe20000100800 */
[C---:B------:R-:W-:Y:S01]  /*1ef0*/  VIADD R252, R54.reuse, 0x3d ;  /* 0x0000003d36fc7836 */ /* 0x040fe20000000000 */
[----:B------:R-:W-:Y:S01]  /*1f00*/  IABS R79, R2 ;  /* 0x00000002004f7213 */ /* 0x000fe20000000000 */
[----:B------:R-:W-:Y:S01]  /*1f10*/  VIADD R251, R54, 0x3e ;  /* 0x0000003e36fb7836 */ /* 0x000fe20000000000 */
[----:B------:R-:W-:Y:S01]  /*1f20*/  STL [R1+0x42e0], R2 ;  /* 0x0042e00201007387 */ /* 0x000fe20000100800 */
[----:B------:R-:W-:Y:S01]  /*1f30*/  IMAD.HI.U32 R0, R13, R71, RZ ;  /* 0x000000470d007227 */ /* 0x000fe200078e00ff */
[----:B------:R-:W-:-:S02]  /*1f40*/  IABS R83, R252 ;  /* 0x000000fc00537213 */ /* 0x000fc40000000000 */
[----:B------:R-:W-:Y:S01]  /*1f50*/  STL [R1+0x42dc], R5 ;  /* 0x0042dc0501007387 */ /* 0x000fe20000100800 */
[----:B------:R-:W-:Y:S01]  /*1f60*/  IMAD.MOV R0, RZ, RZ, -R0 ;  /* 0x000000ffff007224 */ /* 0x000fe200078e0a00 */
[----:B------:R-:W-:Y:S01]  /*1f70*/  IABS R81, R5 ;  /* 0x0000000500517213 */ /* 0x000fe20000000000 */
[C---:B------:R-:W-:Y:S01]  /*1f80*/  IMAD.HI.U32 R4, R13.reuse, R19, RZ ;  /* 0x000000130d047227 */ /* 0x040fe200078e00ff */
[----:B------:R-:W-:Y:S01]  /*1f90*/  STL [R1+0x42d8], R252 ;  /* 0x0042d8fc01007387 */ /* 0x000fe20000100800 */
[----:B------:R-:W-:Y:S02]  /*1fa0*/  IABS R77, R66 ;  /* 0x00000042004d7213 */ /* 0x000fe40000000000 */
[----:B------:R-:W-:Y:S01]  /*1fb0*/  IMAD R71, R62, R0, R71 ;  /* 0x000000003e477224 */ /* 0x000fe200078e0247 */
[----:B------:R-:W-:Y:S01]  /*1fc0*/  STL [R1+0x42d4], R251 ;  /* 0x0042d4fb01007387 */ /* 0x000fe20000100800 */
[----:B------:R-:W-:-:S03]  /*1fd0*/  IMAD.HI.U32 R0, R13, R73, RZ ;  /* 0x000000490d007227 */ /* 0x000fc600078e00ff */
[----:B------:R1:W-:Y:S01]  /*1fe0*/  STL [R1+0x44e0], R252 ;  /* 0x0044e0fc01007387 */ /* 0x0003e20000100800 */
[----:B------:R-:W-:Y:S02]  /*1ff0*/  IMAD.MOV R0, RZ, RZ, -R0 ;  /* 0x000000ffff007224 */ /* 0x000fe400078e0a00 */
[----:B------:R-:W-:Y:S02]  /*2000*/  IMAD.MOV R4, RZ, RZ, -R4 ;  /* 0x000000ffff047224 */ /* 0x000fe400078e0a04 */
[----:B------:R-:W-:Y:S02]  /*2010*/  IMAD R73, R62, R0, R73 ;  /* 0x000000003e497224 */ /* 0x000fe400078e0249 */
[----:B------:R-:W-:Y:S01]  /*2020*/  IMAD.HI.U32 R0, R13, R81, RZ ;  /* 0x000000510d007227 */ /* 0x000fe200078e00ff */
[----:B-1----:R-:W2:Y:S03]  /*2030*/  LDL R252, [R1+0x36c8] ;  /* 0x0036c80001fc7983 */ /* 0x002ea60000100800 */
[----:B------:R-:W-:-:S02]  /*2040*/  IMAD.MOV R0, RZ, RZ, -R0 ;  /* 0x000000ffff007224 */ /* 0x000fc400078e0a00 */
[C---:B------:R-:W-:Y:S02]  /*2050*/  IMAD R19, R62.reuse, R4, R19 ;  /* 0x000000043e137224 */ /* 0x040fe400078e0213 */
[----:B------:R-:W-:Y:S02]  /*2060*/  IMAD R81, R62, R0, R81 ;  /* 0x000000003e517224 */ /* 0x000fe400078e0251 */
[----:B------:R-:W-:-:S04]  /*2070*/  IMAD.HI.U32 R0, R13, R83, RZ ;  /* 0x000000530d007227 */ /* 0x000fc800078e00ff */
[----:B------:R-:W-:-:S04]  /*2080*/  IMAD.HI.U32 R4, R13, R29, RZ ;  /* 0x0000001d0d047227 */ /* 0x000fc800078e00ff */
[----:B------:R-:W-:Y:S02]  /*2090*/  IMAD.MOV R0, RZ, RZ, -R0 ;  /* 0x000000ffff007224 */ /* 0x000fe400078e0a00 */
[----:B------:R-:W-:Y:S02]  /*20a0*/  IMAD.MOV R4, RZ, RZ, -R4 ;  /* 0x000000ffff047224 */ /* 0x000fe400078e0a04 */
[C---:B------:R-:W-:Y:S02]  /*20b0*/  IMAD R83, R62.reuse, R0, R83 ;  /* 0x000000003e537224 */ /* 0x040fe400078e0253 */
[----:B------:R-:W-:Y:S02]  /*20c0*/  IMAD R29, R62, R4, R29 ;  /* 0x000000043e1d7224 */ /* 0x000fe400078e021d */
[----:B------:R-:W-:-:S04]  /*20d0*/  IMAD.HI.U32 R4, R13, R39, RZ ;  /* 0x000000270d047227 */ /* 0x000fc800078e00ff */
[----:B------:R-:W-:Y:S02]  /*20e0*/  IMAD.MOV R4, RZ, RZ, -R4 ;  /* 0x000000ffff047224 */ /* 0x000fe400078e0a04 */
[----:B------:R-:W-:Y:S02]  /*20f0*/  VIADD R249, R54, 0x40 ;  /* 0x0000004036f97836 */ /* 0x000fe40000000000 */
[----:B------:R-:W-:Y:S02]  /*2100*/  IMAD R39, R62, R4, R39 ;  /* 0x000000043e277224 */ /* 0x000fe400078e0227 */
[----:B------:R-:W-:-:S04]  /*2110*/  IMAD.HI.U32 R4, R13, R49, RZ ;  /* 0x000000310d047227 */ /* 0x000fc800078e00ff */
[----:B------:R-:W-:Y:S02]  /*2120*/  IMAD.MOV R4, RZ, RZ, -R4 ;  /* 0x000000ffff047224 */ /* 0x000fe400078e0a04 */
[----:B------:R-:W-:-:S04]  /*2130*/  IMAD.HI.U32 R2, R13, R75, RZ ;  /* 0x0000004b0d027227 */ /* 0x000fc800078e00ff */
[----:B------:R-:W-:Y:S02]  /*2140*/  IMAD R49, R62, R4, R49 ;  /* 0x000000043e317224 */ /* 0x000fe400078e0231 */
[----:B------:R-:W-:-:S04]  /*2150*/  IMAD.HI.U32 R4, R13, R59, RZ ;  /* 0x0000003b0d047227 */ /* 0x000fc800078e00ff */
[----:B------:R-:W-:Y:S01]  /*2160*/  IMAD.MOV R4, RZ, RZ, -R4 ;  /* 0x000000ffff047224 */ /* 0x000fe200078e0a04 */
[----:B------:R-:W-:Y:S01]  /*2170*/  IABS R89, R249 ;  /* 0x000000f900597213 */ /* 0x000fe20000000000 */
[----:B------:R-:W-:Y:S02]  /*2180*/  IMAD.MOV R2, RZ, RZ, -R2 ;  /* 0x000000ffff027224 */ /* 0x000fe400078e0a02 */
[----:B------:R-:W-:Y:S02]  /*2190*/  IMAD R59, R62, R4, R59 ;  /* 0x000000043e3b7224 */ /* 0x000fe400078e023b */
[----:B------:R-:W-:-:S04]  /*21a0*/  IMAD.HI.U32 R4, R13, R69, RZ ;  /* 0x000000450d047227 */ /* 0x000fc800078e00ff */
[----:B------:R-:W-:Y:S01]  /*21b0*/  IMAD.MOV R4, RZ, RZ, -R4 ;  /* 0x000000ffff047224 */ /* 0x000fe200078e0a04 */
[----:B------:R-:W-:Y:S01]  /*21c0*/  IABS R85, R251 ;  /* 0x000000fb00557213 */ /* 0x000fe20000000000 */
        /* <DEDUP_REMOVED lines=8> */
[C---:B------:R-:W-:Y:S02]  /*2250*/  IMAD R56, R62.reuse, R65, R56 ;  /* 0x000000413e387224 */ /* 0x040fe400078e0238 */
[----:B------:R-:W-:Y:S02]  /*2260*/  IMAD R89, R62, R4, R89 ;  /* 0x000000043e597224 */ /* 0x000fe400078e0259 */
[----:B------:R-:W-:-:S04]  /*2270*/  IMAD.HI.U32 R2, R13, R85, RZ ;  /* 0x000000550d027227 */ /* 0x000fc800078e00ff */
[----:B------:R-:W-:Y:S02]  /*2280*/  IMAD.MOV R2, RZ, RZ, -R2 ;  /* 0x000000ffff027224 */ /* 0x000fe400078e0a02 */
[C---:B------:R-:W-:Y:S02]  /*2290*/  IMAD R60, R62.reuse, R3, R60 ;  /* 0x000000033e3c7224 */ /* 0x040fe400078e023c */
[----:B------:R-:W-:Y:S02]  /*22a0*/  IMAD R85, R62, R2, R85 ;  /* 0x000000023e557224 */ /* 0x000fe400078e0255 */
[----:B------:R-:W-:-:S04]  /*22b0*/  IMAD.HI.U32 R3, R13, R67, RZ ;  /* 0x000000430d037227 */ /* 0x000fc800078e00ff */
[----:B------:R-:W-:-:S04]  /*22c0*/  IMAD.MOV R3, RZ, RZ, -R3 ;  /* 0x000000ffff037224 */ /* 0x000fc800078e0a03 */
[----:B------:R-:W-:Y:S02]  /*22d0*/  IMAD R67, R62, R3, R67 ;  /* 0x000000033e437224 */ /* 0x000fe400078e0243 */
[----:B------:R-:W-:Y:S01]  /*22e0*/  IMAD.HI.U32 R3, R13, R77, RZ ;  /* 0x0000004d0d037227 */ /* 0x000fe200078e00ff */
[----:B------:R-:W-:-:S03]  /*22f0*/  IABS R87, R250 ;  /* 0x000000fa00577213 */ /* 0x000fc60000000000 */
[----:B------:R-:W-:-:S04]  /*2300*/  IMAD.MOV R3, RZ, RZ, -R3 ;  /* 0x000000ffff037224 */ /* 0x000fc800078e0a03 */
[----:B------:R-:W-:Y:S02]  /*2310*/  IMAD R77, R62, R3, R77 ;  /* 0x000000033e4d7224 */ /* 0x000fe400078e024d */
[----:B--2---:R-:W-:-:S05]  /*2320*/  VIADD R248, R252, 0x41 ;  /* 0x00000041fcf87836 */ /* 0x004fca0000000000 */
[----:B------:R-:W-:Y:S01]  /*2330*/  IABS R91, R248 ;  /* 0x000000f8005b7213 */ /* 0x000fe20000000000 */
[----:B------:R-:W-:-:S04]  /*2340*/  VIADD R210, R252, 0x42 ;  /* 0x00000042fcd27836 */ /* 0x000fc80000000000 */
[----:B------:R-:W-:Y:S01]  /*2350*/  IMAD.HI.U32 R0, R13, R91, RZ ;  /* 0x0000005b0d007227 */ /* 0x000fe200078e00ff */
[----:B------:R-:W-:-:S03]  /*2360*/  IABS R93, R210 ;  /* 0x000000d2005d7213 */ /* 0x000fc60000000000 */
[----:B------:R-:W-:Y:S02]  /*2370*/  IMAD.MOV R0, RZ, RZ, -R0 ;  /* 0x000000ffff007224 */ /* 0x000fe400078e0a00 */
[----:B------:R-:W-:Y:S02]  /*2380*/  VIADD R202, R252, 0x46 ;  /* 0x00000046fcca7836 */ /* 0x000fe40000000000 */
[----:B------:R-:W-:Y:S02]  /*2390*/  IMAD R91, R62, R0, R91 ;  /* 0x000000003e5b7224 */ /* 0x000fe400078e025b */
        /* <DEDUP_REMOVED lines=22> */
[C---:B------:R-:W-:Y:S02]  /*2500*/  VIADD R204, R252.reuse, 0x45 ;  /* 0x00000045fccc7836 */ /* 0x040fe40000000000 */
[----:B------:R-:W-:Y:S02]  /*2510*/  IMAD.MOV R0, RZ, RZ, -R0 ;  /* 0x000000ffff007224 */ /* 0x000fe400078e0a00 */
[----:B------:R-:W-:Y:S01]  /*2520*/  VIADD R180, R252, 0x51 ;  /* 0x00000051fcb47836 */ /* 0x000fe20000000000 */
[----:B------:R-:W-:Y:S01]  /*2530*/  IABS R99, R204 ;  /* 0x000000cc00637213 */ /* 0x000fe20000000000 */
[----:B------:R-:W-:Y:S02]  /*2540*/  IMAD R113, R62, R0, R113 ;  /* 0x000000003e717224 */ /* 0x000fe400078e0271 */
[----:B------:R-:W-:Y:S01]  /*2550*/  IMAD.HI.U32 R0, R13, R121, RZ ;  /* 0x000000790d007227 */ /* 0x000fe200078e00ff */
[----:B------:R-:W-:-:S03]  /*2560*/  IABS R123, R180 ;  /* 0x000000b4007b7213 */ /* 0x000fc60000000000 */
[----:B------:R-:W-:Y:S02]  /*2570*/  VIADD R194, R252, 0x4a ;  /* 0x0000004afcc27836 */ /* 0x000fe40000000000 */
[----:B------:R-:W-:-:S04]  /*2580*/  IMAD.HI.U32 R4, R13, R99, RZ ;  /* 0x000000630d047227 */ /* 0x000fc800078e00ff */
[----:B------:R-:W-:Y:S01]  /*2590*/  IMAD.MOV R0, RZ, RZ, -R0 ;  /* 0x000000ffff007224 */ /* 0x000fe200078e0a00 */
[----:B------:R-:W-:Y:S01]  /*25a0*/  IABS R109, R194 ;  /* 0x000000c2006d7213 */ /* 0x000fe20000000000 */
[----:B------:R-:W-:Y:S02]  /*25b0*/  IMAD.MOV R4, RZ, RZ, -R4 ;  /* 0x000000ffff047224 */ /* 0x000fe400078e0a04 */
[----:B------:R-:W-:Y:S02]  /*25c0*/  IMAD R121, R62, R0, R121 ;  /* 0x000000003e797224 */ /* 0x000fe400078e0279 */
[----:B------:R-:W-:Y:S02]  /*25d0*/  VIADD R172, R252, 0x55 ;  /* 0x00000055fcac7836 */ /* 0x000fe40000000000 */
[----:B------:R-:W-:-:S04]  /*25e0*/  IMAD.HI.U32 R0, R13, R123, RZ ;  /* 0x0000007b0d007227 */ /* 0x000fc800078e00ff */
[----:B------:R-:W-:Y:S02]  /*25f0*/  IMAD R99, R62, R4, R99 ;  /* 0x000000043e637224 */ /* 0x000fe400078e0263 */
[----:B------:R-:W-:Y:S01]  /*2600*/  VIADD R184, R252, 0x4f ;  /* 0x0000004ffcb87836 */ /* 0x000fe20000000000 */
[----:B------:R-:W-:Y:S01]  /*2610*/  IABS R131, R172 ;  /* 0x000000ac00837213 */ /* 0x000fe20000000000 */
        /* <DEDUP_REMOVED lines=31> */
[----:B------:R-:W-:Y:S02]  /*2810*/  VIADD R208, R252, 0x43 ;  /* 0x00000043fcd07836 */ /* 0x000fe40000000000 */
[----:B------:R-:W-:Y:S01]  /*2820*/  IMAD.MOV R0, RZ, RZ, -R0 ;  /* 0x000000ffff007224 */ /* 0x000fe200078e0a00 */
[----:B------:R-:W-:Y:S01]  /*2830*/  IABS R68, R154 ;  /* 0x0000009a00447213 */ /* 0x000fe20000000000 */
[----:B------:R-:W-:Y:S01]  /*2840*/  IMAD.MOV R4, RZ, RZ, -R4 ;  /* 0x000000ffff047224 */ /* 0x000fe200078e0a04 */
[----:B------:R-:W-:Y:S01]  /*2850*/  IABS R95, R208 ;  /* 0x000000d0005f7213 */ /* 0x000fe20000000000 */
[----:B------:R-:W-:Y:S02]  /*2860*/  IMAD R141, R62, R0, R141 ;  /* 0x000000003e8d7224 */ /* 0x000fe400078e028d */
[----:B------:R-:W-:Y:S02]  /*2870*/  VIADD R152, R252, 0x5f ;  /* 0x0000005ffc987836 */ /* 0x000fe40000000000 */
[----:B------:R-:W-:-:S04]  /*2880*/  IMAD.HI.U32 R0, R13, R5, RZ ;  /* 0x000000050d007227 */ /* 0x000fc800078e00ff */
[----:B------:R-:W-:Y:S01]  /*2890*/  IMAD R139, R62, R4, R139 ;  /* 0x000000043e8b7224 */ /* 0x000fe200078e028b */
[----:B------:R-:W-:Y:S01]  /*28a0*/  IABS R151, R152 ;  /* 0x0000009800977213 */ /* 0x000fe20000000000 */
[----:B------:R-:W-:-:S04]  /*28b0*/  IMAD.HI.U32 R4, R13, R68, RZ ;  /* 0x000000440d047227 */ /* 0x000fc800078e00ff */
[----:B------:R-:W-:Y:S02]  /*28c0*/  VIADD R198, R252, 0x48 ;  /* 0x00000048fcc67836 */ /* 0x000fe40000000000 */
[----:B------:R-:W-:Y:S02]  /*28d0*/  IMAD.MOV R0, RZ, RZ, -R0 ;  /* 0x000000ffff007224 */ /* 0x000fe400078e0a00 */
[----:B------:R-:W-:Y:S01]  /*28e0*/  IMAD.HI.U32 R2, R13, R95, RZ ;  /* 0x0000005f0d027227 */ /* 0x000fe200078e00ff */
[----:B------:R-:W-:-:S03]  /*28f0*/  IABS R105, R198 ;  /* 0x000000c600697213 */ /* 0x000fc60000000000 */
[----:B------:R-:W-:Y:S02]  /*2900*/  IMAD.MOV R143, RZ, RZ, -R4 ;  /* 0x000000ffff8f7224 */ /* 0x000fe400078e0a04 */
[----:B------:R-:W-:Y:S02]  /*2910*/  IMAD R4, R62, R0, R5 ;  /* 0x000000003e047224 */ /* 0x000fe400078e0205 */
[----:B------:R-:W-:Y:S02]  /*2920*/  VIADD R150, R252, 0x60 ;  /* 0x00000060fc967836 */ /* 0x000fe40000000000 */
[----:B------:R-:W-:Y:S02]  /*2930*/  IMAD.MOV R2, RZ, RZ, -R2 ;  /* 0x000000ffff027224 */ /* 0x000fe400078e0a02 */
[----:B------:R-:W-:Y:S01]  /*2940*/  IMAD.HI.U32 R0, R13, R151, RZ ;  /* 0x000000970d007227 */ /* 0x000fe200078e00ff */
[----:B------:R-:W-:-:S03]  /*2950*/  IABS R153, R150 ;  /* 0x0000009600997213 */ /* 0x000fc60000000000 */
        /* <DEDUP_REMOVED lines=56> */
[C---:B------:R-:W-:Y:S02]  /*2ce0*/  VIADD R132, R252.reuse, 0x6c ;  /* 0x0000006cfc847836 */ /* 0x040fe40000000000 */
[----:B------:R-:W-:Y:S02]  /*2cf0*/  VIADD R149, R252, 0x61 ;  /* 0x00000061fc957836 */ /* 0x000fe40000000000 */
[----:B------:R-:W-:Y:S02]  /*2d00*/  IMAD.MOV R65, RZ, RZ, -R65 ;  /* 0x000000ffff417224 */ /* 0x000fe400078e0a41 */
[----:B------:R-:W-:Y:S01]  /*2d10*/  IMAD.HI.U32 R0, R13, R175, RZ ;  /* 0x000000af0d007227 */ /* 0x000fe200078e00ff */
[----:B------:R-:W-:Y:S02]  /*2d20*/  IABS R177, R132 ;  /* 0x0000008400b17213 */ /* 0x000fe40000000000 */
[----:B------:R-:W-:Y:S01]  /*2d30*/  IABS R155, R149 ;  /* 0x00000095009b7213 */ /* 0x000fe20000000000 */
[----:B------:R-:W-:-:S02]  /*2d40*/  IMAD R157, R62, R65, R157 ;  /* 0x000000413e9d7224 */ /* 0x000fc400078e029d */
        /* <DEDUP_REMOVED lines=9> */
[----:B------:R-:W-:-:S03]  /*2de0*/  IABS R183, R126 ;  /* 0x0000007e00b77213 */ /* 0x000fc60000000000 */
[----:B------:R-:W-:Y:S01]  /*2df0*/  IMAD.HI.U32 R54, R13, R155, RZ ;  /* 0x0000009b0d367227 */ /* 0x000fe200078e00ff */
[----:B------:R-:W-:-:S03]  /*2e00*/  IABS R163, R145 ;  /* 0x0000009100a37213 */ /* 0x000fc60000000000 */
[----:B------:R-:W-:Y:S02]  /*2e10*/  IMAD R165, R62, R65, R165 ;  /* 0x000000413ea57224 */ /* 0x000fe400078e02a5 */
[----:B------:R-:W-:Y:S02]  /*2e20*/  VIADD R128, R252, 0x6e ;  /* 0x0000006efc807836 */ /* 0x000fe40000000000 */
[----:B------:R-:W-:Y:S02]  /*2e30*/  IMAD.MOV R0, RZ, RZ, -R0 ;  /* 0x000000ffff007224 */ /* 0x000fe400078e0a00 */
[----:B------:R-:W-:Y:S02]  /*2e40*/  IMAD.MOV R54, RZ, RZ, -R54 ;  /* 0x000000ffff367224 */ /* 0x000fe400078e0a36 */
[----:B------:R-:W-:Y:S01]  /*2e50*/  IMAD.HI.U32 R65, R13, R173, RZ ;  /* 0x000000ad0d417227 */ /* 0x000fe200078e00ff */
[----:B------:R-:W-:-:S03]  /*2e60*/  IABS R181, R128 ;  /* 0x0000008000b57213 */ /* 0x000fc60000000000 */
[----:B------:R-:W-:Y:S02]  /*2e70*/  IMAD R177, R62, R0, R177 ;  /* 0x000000003eb17224 */ /* 0x000fe400078e02b1 */
[----:B------:R-:W-:Y:S02]  /*2e80*/  VIADD R124, R252, 0x70 ;  /* 0x00000070fc7c7836 */ /* 0x000fe40000000000 */
[----:B------:R-:W-:Y:S02]  /*2e90*/  IMAD R155, R62, R54, R155 ;  /* 0x000000363e9b7224 */ /* 0x000fe400078e029b */
[----:B------:R-:W-:Y:S02]  /*2ea0*/  VIADD R138, R252, 0x69 ;  /* 0x00000069fc8a7836 */ /* 0x000fe40000000000 */
[----:B------:R-:W-:Y:S02]  /*2eb0*/  IMAD.MOV R65, RZ, RZ, -R65 ;  /* 0x000000ffff417224 */ /* 0x000fe400078e0a41 */
[----:B------:R-:W-:Y:S01]  /*2ec0*/  IMAD.HI.U32 R0, R13, R183, RZ ;  /* 0x000000b70d007227 */ /* 0x000fe200078e00ff */
[----:B------:R-:W-:-:S03]  /*2ed0*/  IABS R185, R124 ;  /* 0x0000007c00b97213 */ /* 0x000fc60000000000 */
[----:B------:R-:W-:Y:S01]  /*2ee0*/  IMAD.HI.U32 R54, R13, R163, RZ ;  /* 0x000000a30d367227 */ /* 0x000fe200078e00ff */
[----:B------:R-:W-:-:S03]  /*2ef0*/  IABS R171, R138 ;  /* 0x0000008a00ab7213 */ /* 0x000fc60000000000 */
[----:B------:R-:W-:Y:S02]  /*2f00*/  VIADD R206, R252, 0x44 ;  /* 0x00000044fcce7836 */ /* 0x000fe40000000000 */
[----:B------:R-:W-:Y:S02]  /*2f10*/  IMAD R173, R62, R65, R173 ;  /* 0x000000413ead7224 */ /* 0x000fe400078e02ad */
[----:B------:R-:W-:Y:S02]  /*2f20*/  VIADD R120, R252, 0x72 ;  /* 0x00000072fc787836 */ /* 0x000fe40000000000 */
[----:B------:R-:W-:Y:S02]  /*2f30*/  IMAD.MOV R0, RZ, RZ, -R0 ;  /* 0x000000ffff007224 */ /* 0x000fe400078e0a00 */
[----:B------:R-:W-:-:S04]  /*2f40*/  IMAD.HI.U32 R3, R13, R87, RZ ;  /* 0x000000570d037227 */ /* 0x000fc800078e00ff */
[----:B------:R-:W-:Y:S02]  /*2f50*/  IMAD.MOV R54, RZ, RZ, -R54 ;  /* 0x000000ffff367224 */ /* 0x000fe400078e0a36 */
[----:B------:R-:W-:Y:S01]  /*2f60*/  IMAD.HI.U32 R65, R13, R181, RZ ;  /* 0x000000b50d417227 */ /* 0x000fe200078e00ff */
[----:B------:R-:W-:Y:S02]  /*2f70*/  IABS R97, R206 ;  /* 0x000000ce00617213 */ /* 0x000fe40000000000 */
[----:B------:R-:W-:Y:S01]  /*2f80*/  IABS R189, R120 ;  /* 0x0000007800bd7213 */ /* 0x000fe20000000000 */
[----:B------:R-:W-:Y:S02]  /*2f90*/  IMAD R183, R62, R0, R183 ;  /* 0x000000003eb77224 */ /* 0x000fe400078e02b7 */
[----:B------:R-:W-:Y:S02]  /*2fa0*/  VIADD R118, R252, 0x73 ;  /* 0x00000073fc767836 */ /* 0x000fe40000000000 */
[----:B------:R-:W-:-:S02]  /*2fb0*/  IMAD.MOV R3, RZ, RZ, -R3 ;  /* 0x000000ffff037224 */ /* 0x000fc400078e0a03 */
[----:B------:R-:W-:Y:S02]  /*2fc0*/  IMAD R163, R62, R54, R163 ;  /* 0x000000363ea37224 */ /* 0x000fe400078e02a3 */
        /* <DEDUP_REMOVED lines=8> */
[----:B------:R-:W-:Y:S02]  /*3050*/  IMAD R181, R62, R65, R181 ;  /* 0x000000413eb57224 */ /* 0x000fe400078e02b5 */
[----:B------:R-:W-:Y:S02]  /*3060*/  IMAD.MOV R0, RZ, RZ, -R0 ;  /* 0x000000ffff007224 */ /* 0x000fe400078e0a00 */
[----:B------:R-:W-:Y:S02]  /*3070*/  VIADD R116, R252, 0x74 ;  /* 0x00000074fc747836 */ /* 0x000fe40000000000 */
        /* <DEDUP_REMOVED lines=20> */
[----:B------:R-:W-:Y:S01]  /*31c0*/  IMAD.HI.U32 R3, R13, R107, RZ ;  /* 0x0000006b0d037227 */ /* 0x000fe200078e00ff */
[----:B------:R-:W-:-:S03]  /*31d0*/  LOP3.LUT R70, R226, 0x1f, RZ, 0xc0, !PT ;  /* 0x0000001fe2467812 */ /* 0x000fc600078ec0ff */
        /* <DEDUP_REMOVED lines=18> */
[----:B------:R-:W-:Y:S02]  /*3300*/  IMAD R229, R64, 0x200, R70 ;  /* 0x0000020040e57824 */ /* 0x000fe400078e0246 */
        /* <DEDUP_REMOVED lines=19> */
[----:B------:R-:W-:-:S04]  /*3440*/  IMAD.HI.U32 R3, R13, R127, RZ ;  /* 0x0000007f0d037227 */ /* 0x000fc800078e00ff */
[----:B------:R-:W-:Y:S02]  /*3450*/  IMAD.MOV R54, RZ, RZ, -R54 ;  /* 0x000000ffff367224 */ /* 0x000fe400078e0a36 */
[----:B------:R-:W-:Y:S02]  /*3460*/  VIADD R228, R229, 0x20 ;  /* 0x00000020e5e47836 */ /* 0x000fe40000000000 */
[----:B------:R-:W-:Y:S01]  /*3470*/  IMAD.HI.U32 R65, R90, R86, RZ ;  /* 0x000000565a417227 */ /* 0x000fe200078e00ff */
[----:B------:R-:W-:-:S03]  /*3480*/  IABS R137, R166 ;  /* 0x000000a600897213 */ /* 0x000fc60000000000 */
[C---:B------:R-:W-:Y:S02]  /*3490*/  IMAD R199, R62.reuse, R0, R199 ;  /* 0x000000003ec77224 */ /* 0x040fe400078e02c7 */
[----:B------:R-:W-:Y:S01]  /*34a0*/  VIADD R224, R229, 0x60 ;  /* 0x00000060e5e07836 */ /* 0x000fe20000000000 */
[----:B------:R-:W-:Y:S01]  /*34b0*/  IABS R84, R228 ;  /* 0x000000e400547213 */ /* 0x000fe20000000000 */
[----:B------:R-:W-:Y:S02]  /*34c0*/  IMAD.MOV R3, RZ, RZ, -R3 ;  /* 0x000000ffff037224 */ /* 0x000fe400078e0a03 */
[----:B------:R-:W-:Y:S02]  /*34d0*/  IMAD R195, R62, R54, R195 ;  /* 0x000000363ec37224 */ /* 0x000fe400078e02c3 */
[----:B------:R-:W-:-:S04]  /*34e0*/  IMAD.HI.U32 R0, R13, R205, RZ ;  /* 0x000000cd0d007227 */ /* 0x000fc800078e00ff */
[----:B------:R-:W-:Y:S02]  /*34f0*/  VIADD R227, R229, 0x40 ;  /* 0x00000040e5e37836 */ /* 0x000fe40000000000 */
[----:B------:R-:W-:Y:S02]  /*3500*/  IMAD.MOV R65, RZ, RZ, -R65 ;  /* 0x000000ffff417224 */ /* 0x000fe400078e0a41 */
[----:B------:R-:W-:Y:S01]  /*3510*/  IMAD.HI.U32 R54, R13, R203, RZ ;  /* 0x000000cb0d367227 */ /* 0x000fe200078e00ff */
[----:B------:R-:W-:-:S03]  /*3520*/  IABS R80, R224 ;  /* 0x000000e000507213 */ /* 0x000fc60000000000 */
[----:B------:R-:W-:Y:S01]  /*3530*/  VIADD R223, R229, 0x80 ;  /* 0x00000080e5df7836 */ /* 0x000fe20000000000 */
[----:B------:R-:W-:Y:S01]  /*3540*/  IABS R82, R227 ;  /* 0x000000e300527213 */ /* 0x000fe20000000000 */
[----:B------:R-:W-:Y:S02]  /*3550*/  IMAD R127, R62, R3, R127 ;  /* 0x000000033e7f7224 */ /* 0x000fe400078e027f */
[----:B------:R-:W-:Y:S02]  /*3560*/  VIADD R156, R252, 0x5d ;  /* 0x0000005dfc9c7836 */ /* 0x000fe40000000000 */
[----:B------:R-:W-:Y:S02]  /*3570*/  IMAD.MOV R0, RZ, RZ, -R0 ;  /* 0x000000ffff007224 */ /* 0x000fe400078e0a00 */
[----:B------:R-:W-:Y:S02]  /*3580*/  IMAD R86, R63, R65, R86 ;  /* 0x000000413f567224 */ /* 0x000fe400078e0256 */
[----:B------:R-:W-:Y:S01]  /*3590*/  IMAD.HI.U32 R3, R13, R137, RZ ;  /* 0x000000890d037227 */ /* 0x000fe200078e00ff */
[----:B------:R-:W-:-:S03]  /*35a0*/  IABS R78, R223 ;  /* 0x000000df004e7213 */ /* 0x000fc60000000000 */
[----:B------:R-:W-:Y:S02]  /*35b0*/  IMAD.MOV R54, RZ, RZ, -R54 ;  /* 0x000000ffff367224 */ /* 0x000fe400078e0a36 */
[----:B------:R-:W-:Y:S01]  /*35c0*/  IMAD.HI.U32 R64, R90, R84, RZ ;  /* 0x000000545a407227 */ /* 0x000fe200078e00ff */
[----:B------:R-:W-:Y:S02]  /*35d0*/  IABS R66, R156 ;  /* 0x0000009c00427213 */ /* 0x000fe40000000000 */
[----:B------:R-:W-:Y:S01]  /*35e0*/  ISETP.GT.U32.AND P0, PT, R63, R86, PT ;  /* 0x000000563f00720c */ /* 0x000fe20003f04070 */
[----:B------:R-:W-:Y:S02]  /*35f0*/  IMAD R205, R62, R0, R205 ;  /* 0x000000003ecd7224 */ /* 0x000fe400078e02cd */
[C---:B------:R-:W-:Y:S02]  /*3600*/  VIADD R222, R229.reuse, 0xa0 ;  /* 0x000000a0e5de7836 */ /* 0x040fe40000000000 */
[----:B------:R-:W-:-:S02]  /*3610*/  VIADD R220, R229, 0xe0 ;  /* 0x000000e0e5dc7836 */ /* 0x000fc40000000000 */
[----:B------:R-:W-:Y:S02]  /*3620*/  IMAD.MOV R3, RZ, RZ, -R3 ;  /* 0x000000ffff037224 */ /* 0x000fe400078e0a03 */
[----:B------:R-:W-:Y:S02]  /*3630*/  IMAD R203, R62, R54, R203 ;  /* 0x000000363ecb7224 */ /* 0x000fe400078e02cb */
[----:B------:R-:W-:-:S04]  /*3640*/  IMAD.HI.U32 R0, R90, R80, RZ ;  /* 0x000000505a007227 */ /* 0x000fc800078e00ff */
[----:B------:R-:W-:Y:S02]  /*3650*/  VIADD R221, R229, 0xc0 ;  /* 0x000000c0e5dd7836 */ /* 0x000fe40000000000 */
[----:B------:R-:W-:Y:S01]  /*3660*/  IMAD.HI.U32 R54, R90, R82, RZ ;  /* 0x000000525a367227 */ /* 0x000fe200078e00ff */
[----:B------:R-:W-:-:S03]  /*3670*/  IABS R76, R222 ;  /* 0x000000de004c7213 */ /* 0x000fc60000000000 */
[----:B------:R-:W-:Y:S01]  /*3680*/  IMAD.MOV R64, RZ, RZ, -R64 ;  /* 0x000000ffff407224 */ /* 0x000fe200078e0a40 */
[----:B------:R-:W-:Y:S01]  /*3690*/  IABS R72, R220 ;  /* 0x000000dc00487213 */ /* 0x000fe20000000000 */
[----:B------:R-:W-:Y:S01]  /*36a0*/  IMAD R137, R62, R3, R137 ;  /* 0x000000033e897224 */ /* 0x000fe200078e0289 */
[----:B------:R-:W-:Y:S01]  /*36b0*/  IABS R74, R221 ;  /* 0x000000dd004a7213 */ /* 0x000fe20000000000 */
[----:B------:R-:W-:Y:S02]  /*36c0*/  IMAD.MOV R0, RZ, RZ, -R0 ;  /* 0x000000ffff007224 */ /* 0x000fe400078e0a00 */
[----:B------:R-:W-:-:S04]  /*36d0*/  IMAD.HI.U32 R65, R90, R78, RZ ;  /* 0x0000004e5a417227 */ /* 0x000fc800078e00ff */
[----:B------:R-:W-:-:S04]  /*36e0*/  IMAD.HI.U32 R3, R13, R66, RZ ;  /* 0x000000420d037227 */ /* 0x000fc800078e00ff */
[----:B------:R-:W-:Y:S02]  /*36f0*/  IMAD.MOV R54, RZ, RZ, -R54 ;  /* 0x000000ffff367224 */ /* 0x000fe400078e0a36 */
[----:B------:R-:W-:Y:S02]  /*3700*/  IMAD R84, R63, R64, R84 ;  /* 0x000000403f547224 */ /* 0x000fe400078e0254 */
[----:B------:R-:W-:Y:S02]  /*3710*/  VIADD R219, R229, 0x100 ;  /* 0x00000100e5db7836 */ /* 0x000fe40000000000 */
[----:B------:R-:W-:Y:S02]  /*3720*/  IMAD R80, R63, R0, R80 ;  /* 0x000000003f507224 */ /* 0x000fe400078e0250 */
[----:B------:R-:W-:Y:S02]  /*3730*/  IMAD.MOV R65, RZ, RZ, -R65 ;  /* 0x000000ffff417224 */ /* 0x000fe400078e0a41 */
[----:B------:R-:W-:-:S02]  /*3740*/  VIADD R218, R229, 0x120 ;  /* 0x00000120e5da7836 */ /* 0x000fc40000000000 */
[----:B------:R-:W-:Y:S01]  /*3750*/  VIADD R216, R229, 0x160 ;  /* 0x00000160e5d87836 */ /* 0x000fe20000000000 */
[----:B------:R-:W-:Y:S01]  /*3760*/  IABS R70, R219 ;  /* 0x000000db00467213 */ /* 0x000fe20000000000 */
[----:B------:R-:W-:Y:S01]  /*3770*/  IMAD.MOV R3, RZ, RZ, -R3 ;  /* 0x000000ffff037224 */ /* 0x000fe200078e0a03 */
[C---:B------:R-:W-:Y:S01]  /*3780*/  ISETP.GT.U32.AND P1, PT, R63.reuse, R84, PT ;  /* 0x000000543f00720c */ /* 0x040fe20003f24070 */
[----:B------:R-:W-:Y:S02]  /*3790*/  IMAD R82, R63, R54, R82 ;  /* 0x000000363f527224 */ /* 0x000fe400078e0252 */
[----:B------:R-:W-:-:S04]  /*37a0*/  IMAD.HI.U32 R64, R90, R76, RZ ;  /* 0x0000004c5a407227 */ /* 0x000fc800078e00ff */
[----:B------:R-:W-:-:S04]  /*37b0*/  IMAD.HI.U32 R0, R90, R72, RZ ;  /* 0x000000485a007227 */ /* 0x000fc800078e00ff */
[----:B------:R-:W-:Y:S02]  /*37c0*/  VIADD R217, R229, 0x140 ;  /* 0x00000140e5d97836 */ /* 0x000fe40000000000 */
[----:B------:R-:W-:-:S04]  /*37d0*/  IMAD.HI.U32 R54, R90, R74, RZ ;  /* 0x0000004a5a367227 */ /* 0x000fc800078e00ff */
[C---:B------:R-:W-:Y:S01]  /*37e0*/  IMAD R5, R62.reuse, R143, R68 ;  /* 0x0000008f3e057224 */ /* 0x040fe200078e0244 */
[----:B------:R-:W-:Y:S01]  /*37f0*/  IABS R68, R218 ;  /* 0x000000da00447213 */ /* 0x000fe20000000000 */
[----:B------:R-:W-:Y:S01]  /*3800*/  IMAD R78, R63, R65, R78 ;  /* 0x000000413f4e7224 */ /* 0x000fe200078e024e */
[----:B------:R-:W-:Y:S01]  /*3810*/  IABS R65, R216 ;  /* 0x000000d800417213 */ /* 0x000fe20000000000 */
[----:B------:R-:W-:Y:S01]  /*3820*/  IMAD R3, R62, R3, R66 ;  /* 0x000000033e037224 */ /* 0x000fe200078e0242 */
[----:B------:R-:W-:Y:S01]  /*3830*/  IABS R66, R217 ;  /* 0x000000d900427213 */ /* 0x000fe20000000000 */
[----:B------:R-:W-:Y:S02]  /*3840*/  IMAD.MOV R64, RZ, RZ, -R64 ;  /* 0x000000ffff407224 */ /* 0x000fe400078e0a40 */
[----:B------:R-:W-:Y:S02]  /*3850*/  IMAD.MOV R0, RZ, RZ, -R0 ;  /* 0x000000ffff007224 */ /* 0x000fe400078e0a00 */
[----:B------:R-:W-:-:S02]  /*3860*/  @!P0 IMAD.IADD R86, R86, 0x1, -R63 ;  /* 0x0000000156568824 */ /* 0x000fc400078e0a3f */
[----:B------:R-:W-:Y:S02]  /*3870*/  IMAD.MOV R54, RZ, RZ, -R54 ;  /* 0x000000ffff367224 */ /* 0x000fe400078e0a36 */
[----:B------:R-:W-:Y:S01]  /*3880*/  IMAD.HI.U32 R88, R90, R70, RZ ;  /* 0x000000465a587227 */ /* 0x000fe200078e00ff */
[----:B------:R-:W-:-:S03]  /*3890*/  ISETP.GT.U32.AND P5, PT, R63, R86, PT ;  /* 0x000000563f00720c */ /* 0x000fc60003fa4070 */
[C---:B------:R-:W-:Y:S02]  /*38a0*/  IMAD R76, R63.reuse, R64, R76 ;  /* 0x000000403f4c7224 */ /* 0x040fe400078e024c */
[C---:B------:R-:W-:Y:S02]  /*38b0*/  IMAD R72, R63.reuse, R0, R72 ;  /* 0x000000003f487224 */ /* 0x040fe400078e0248 */
[----:B------:R-:W-:Y:S02]  /*38c0*/  IMAD R74, R63, R54, R74 ;  /* 0x000000363f4a7224 */ /* 0x000fe400078e024a */
[----:B------:R-:W-:-:S04]  /*38d0*/  IMAD.HI.U32 R64, R90, R68, RZ ;  /* 0x000000445a407227 */ /* 0x000fc800078e00ff */
[----:B------:R-:W-:-:S04]  /*38e0*/  IMAD.HI.U32 R0, R90, R65, RZ ;  /* 0x000000415a007227 */ /* 0x000fc800078e00ff */
[----:B------:R-:W-:-:S04]  /*38f0*/  IMAD.HI.U32 R54, R90, R66, RZ ;  /* 0x000000425a367227 */ /* 0x000fc800078e00ff */
[----:B------:R-:W-:Y:S02]  /*3900*/  IMAD.MOV R88, RZ, RZ, -R88 ;  /* 0x000000ffff587224 */ /* 0x000fe400078e0a58 */
[C---:B------:R-:W-:Y:S02]  /*3910*/  VIADD R212, R229.reuse, 0x1e0 ;  /* 0x000001e0e5d47836 */ /* 0x040fe40000000000 */
[----:B------:R-:W-:Y:S02]  /*3920*/  IMAD.MOV R64, RZ, RZ, -R64 ;  /* 0x000000ffff407224 */ /* 0x000fe400078e0a40 */
[----:B------:R-:W-:Y:S02]  /*3930*/  IMAD.MOV R0, RZ, RZ, -R0 ;  /* 0x000000ffff007224 */ /* 0x000fe400078e0a00 */
[C---:B------:R-:W-:Y:S02]  /*3940*/  VIADD R215, R229.reuse, 0x180 ;  /* 0x00000180e5d77836 */ /* 0x040fe40000000000 */
[----:B------:R-:W-:-:S02]  /*3950*/  VIADD R214, R229, 0x1a0 ;  /* 0x000001a0e5d67836 */ /* 0x000fc40000000000 */
[----:B------:R-:W-:Y:S02]  /*3960*/  IMAD.MOV R54, RZ, RZ, -R54 ;  /* 0x000000ffff367224 */ /* 0x000fe400078e0a36 */
[----:B------:R-:W-:Y:S01]  /*3970*/  IMAD R70, R63, R88, R70 ;  /* 0x000000583f467224 */ /* 0x000fe200078e0246 */
[----:B------:R-:W-:Y:S01]  /*3980*/  IABS R88, R212 ;  /* 0x000000d400587213 */ /* 0x000fe20000000000 */
[----:B------:R-:W-:Y:S02]  /*3990*/  VIADD R143, R229, 0x1c0 ;  /* 0x000001c0e58f7836 */ /* 0x000fe40000000000 */
[----:B------:R-:W-:Y:S02]  /*39a0*/  @!P1 IMAD.IADD R84, R84, 0x1, -R63 ;  /* 0x0000000154549824 */ /* 0x000fe400078e0a3f */
[C---:B------:R-:W-:Y:S01]  /*39b0*/  IMAD R68, R63.reuse, R64, R68 ;  /* 0x000000403f447224 */ /* 0x040fe200078e0244 */
[----:B------:R-:W-:Y:S01]  /*39c0*/  IABS R64, R215 ;  /* 0x000000d700407213 */ /* 0x000fe20000000000 */
[C---:B------:R-:W-:Y:S01]  /*39d0*/  IMAD R65, R63.reuse, R0, R65 ;  /* 0x000000003f417224 */ /* 0x040fe200078e0241 */
[----:B------:R-:W-:Y:S01]  /*39e0*/  IABS R0, R214 ;  /* 0x000000d600007213 */ /* 0x000fe20000000000 */
[C---:B------:R-:W-:Y:S01]  /*39f0*/  IMAD R66, R63.reuse, R54, R66 ;  /* 0x000000363f427224 */ /* 0x040fe200078e0242 */
[----:B------:R-:W-:Y:S01]  /*3a00*/  IABS R54, R143 ;  /* 0x0000008f00367213 */ /* 0x000fe20000000000 */
[----:B------:R-:W-:Y:S01]  /*3a10*/  IMAD.HI.U32 R96, R90, R88, RZ ;  /* 0x000000585a607227 */ /* 0x000fe200078e00ff */
[----:B------:R-:W-:-:S03]  /*3a20*/  ISETP.GT.U32.AND P6, PT, R63, R84, PT ;  /* 0x000000543f00720c */ /* 0x000fc60003fc4070 */
[----:B------:R-:W-:Y:S01]  /*3a30*/  @!P5 IMAD.IADD R86, R86, 0x1, -R63 ;  /* 0x000000015656d824 */ /* 0x000fe200078e0a3f */
[----:B------:R-:W-:Y:S01]  /*3a40*/  ISETP.GT.U32.AND P5, PT, R63, R72, PT ;  /* 0x000000483f00720c */ /* 0x000fe20003fa4070 */
[----:B------:R-:W-:-:S04]  /*3a50*/  IMAD.HI.U32 R94, R90, R64, RZ ;  /* 0x000000405a5e7227 */ /* 0x000fc800078e00ff */
[----:B------:R-:W-:-:S04]  /*3a60*/  IMAD.HI.U32 R92, R90, R0, RZ ;  /* 0x000000005a5c7227 */ /* 0x000fc800078e00ff */
[----:B------:R-:W-:-:S04]  /*3a70*/  IMAD.HI.U32 R90, R90, R54, RZ ;  /* 0x000000365a5a7227 */ /* 0x000fc800078e00ff */
[----:B------:R-:W-:Y:S01]  /*3a80*/  IMAD.MOV R96, RZ, RZ, -R96 ;  /* 0x000000ffff607224 */ /* 0x000fe200078e0a60 */
[----:B------:R-:W-:Y:S01]  /*3a90*/  STL [R1+0x42d0], R250 ;  /* 0x0042d0fa01007387 */ /* 0x000fe20000100800 */
[----:B------:R-:W-:Y:S02]  /*3aa0*/  IMAD.MOV R90, RZ, RZ, -R90 ;  /* 0x000000ffff5a7224 */ /* 0x000fe400078e0a5a */
[C---:B------:R-:W-:Y:S01]  /*3ab0*/  IMAD R88, R63.reuse, R96, R88 ;  /* 0x000000603f587224 */ /* 0x040fe200078e0258 */
[----:B------:R-:W-:Y:S01]  /*3ac0*/  STL [R1+0x42cc], R249 ;  /* 0x0042ccf901007387 */ /* 0x000fe20000100800 */
[C---:B------:R-:W-:Y:S02]  /*3ad0*/  IMAD R54, R63.reuse, R90, R54 ;  /* 0x0000005a3f367224 */ /* 0x040fe400078e0236 */
[----:B------:R-:W-:Y:S01]  /*3ae0*/  @!P6 IMAD.IADD R84, R84, 0x1, -R63 ;  /* 0x000000015454e824 */ /* 0x000fe200078e0a3f */
[----:B------:R-:W-:Y:S01]  /*3af0*/  STL [R1+0x42c8], R248 ;  /* 0x0042c8f801007387 */ /* 0x000fe20000100800 */
[----:B------:R-:W-:-:S02]  /*3b00*/  ISETP.GT.U32.AND P2, PT, R63, R88, PT ;  /* 0x000000583f00720c */ /* 0x000fc40003f44070 */
[----:B------:R-:W-:Y:S01]  /*3b10*/  ISETP.GT.U32.AND P6, PT, R63, R70, PT ;  /* 0x000000463f00720c */ /* 0x000fe20003fc4070 */
[----:B------:R-:W-:Y:S01]  /*3b20*/  STL [R1+0x42c4], R210 ;  /* 0x0042c4d201007387 */ /* 0x000fe20000100800 */
[----:B------:R-:W-:-:S03]  /*3b30*/  @!P5 IMAD.IADD R72, R72, 0x1, -R63 ;  /* 0x000000014848d824 */ /* 0x000fc600078e0a3f */
[----:B------:R-:W-:Y:S01]  /*3b40*/  STL [R1+0x42c0], R208 ;  /* 0x0042c0d001007387 */ /* 0x000fe20000100800 */
[----:B------:R-:W-:-:S03]  /*3b50*/  ISETP.GT.U32.AND P5, PT, R63, R54, PT ;  /* 0x000000363f00720c */ /* 0x000fc60003fa4070 */
[----:B------:R-:W-:Y:S04]  /*3b60*/  STL [R1+0x42bc], R206 ;  /* 0x0042bcce01007387 */ /* 0x000fe80000100800 */
[----:B------:R-:W-:Y:S04]  /*3b70*/  STL [R1+0x42b8], R204 ;  /* 0x0042b8cc01007387 */ /* 0x000fe80000100800 */
[----:B------:R-:W-:Y:S04]  /*3b80*/  STL [R1+0x42b4], R202 ;  /* 0x0042b4ca01007387 */ /* 0x000fe80000100800 */
[----:B------:R-:W-:Y:S04]  /*3b90*/  STL [R1+0x42b0], R200 ;  /* 0x0042b0c801007387 */ /* 0x000fe80000100800 */
[----:B------:R-:W-:Y:S04]  /*3ba0*/  STL [R1+0x42ac], R198 ;  /* 0x0042acc601007387 */ /* 0x000fe80000100800 */
[----:B------:R-:W-:Y:S04]  /*3bb0*/  STL [R1+0x42a8], R196 ;  /* 0x0042a8c401007387 */ /* 0x000fe80000100800 */
[----:B------:R-:W-:Y:S04]  /*3bc0*/  STL [R1+0x42a4], R194 ;  /* 0x0042a4c201007387 */ /* 0x000fe80000100800 */
[----:B------:R-:W-:Y:S04]  /*3bd0*/  STL [R1+0x42a0], R192 ;  /* 0x0042a0c001007387 */ /* 0x000fe80000100800 */
[----:B------:R-:W-:Y:S01]  /*3be0*/  STL [R1+0x429c], R190 ;  /* 0x00429cbe01007387 */ /* 0x000fe20000100800 */
[----:B------:R-:W-:-:S03]  /*3bf0*/  @!P2 IMAD.IADD R88, R88, 0x1, -R63 ;  /* 0x000000015858a824 */ /* 0x000fc600078e0a3f */
[----:B------:R-:W-:Y:S01]  /*3c00*/  STL [R1+0x4298], R188 ;  /* 0x004298bc01007387 */ /* 0x000fe20000100800 */
[----:B------:R-:W-:-:S03]  /*3c10*/  @!P6 IMAD.IADD R70, R70, 0x1, -R63 ;  /* 0x000000014646e824 */ /* 0x000fc600078e0a3f */
[----:B------:R-:W-:Y:S01]  /*3c20*/  STL [R1+0x4294], R186 ;  /* 0x004294ba01007387 */ /* 0x000fe20000100800 */
[----:B------:R-:W-:-:S03]  /*3c30*/  ISETP.GT.U32.AND P1, PT, R63, R80, PT ;  /* 0x000000503f00720c */ /* 0x000fc60003f24070 */
[----:B------:R-:W-:Y:S01]  /*3c40*/  STL [R1+0x4290], R184 ;  /* 0x004290b801007387 */ /* 0x000fe20000100800 */
[----:B------:R-:W-:-:S03]  /*3c50*/  ISETP.GT.U32.AND P2, PT, R63, R78, PT ;  /* 0x0000004e3f00720c */ /* 0x000fc60003f44070 */
        /* <DEDUP_REMOVED lines=9> */
[----:B------:R-:W-:Y:S01]  /*3cf0*/  STL [R1+0x4270], R168 ;  /* 0x004270a801007387 */ /* 0x000fe20000100800 */
[----:B------:R-:W-:-:S03]  /*3d00*/  ISETP.GT.U32.AND P3, PT, R63, R76, PT ;  /* 0x0000004c3f00720c */ /* 0x000fc60003f64070 */
        /* <DEDUP_REMOVED lines=13> */
[----:B------:R-:W-:-:S03]  /*3de0*/  ISETP.GE.AND P5, PT, R229, RZ, PT ;  /* 0x000000ffe500720c */ /* 0x000fc60003fa6270 */
[----:B------:R-:W-:Y:S04]  /*3df0*/  STL [R1+0x438c], R150 ;  /* 0x00438c9601007387 */ /* 0x000fe80000100800 */
[----:B------:R-:W-:Y:S04]  /*3e00*/  STL [R1+0x43d0], R149 ;  /* 0x0043d09501007387 */ /* 0x000fe80000100800 */
[----:B------:R-:W-:Y:S04]  /*3e10*/  STL [R1+0x43d4], R148 ;  /* 0x0043d49401007387 */ /* 0x000fe80000100800 */
[----:B------:R-:W-:Y:S04]  /*3e20*/  STL [R1+0x43d8], R147 ;  /* 0x0043d89301007387 */ /* 0x000fe80000100800 */
[----:B------:R-:W-:Y:S01]  /*3e30*/  STL [R1+0x43dc], R146 ;  /* 0x0043dc9201007387 */ /* 0x000fe20000100800 */
[----:B------:R-:W-:-:S03]  /*3e40*/  @!P3 IMAD.IADD R76, R76, 0x1, -R63 ;  /* 0x000000014c4cb824 */ /* 0x000fc600078e0a3f */
        /* <DEDUP_REMOVED lines=12> */
[----:B------:R-:W-:-:S03]  /*3f10*/  @!P5 IMAD.MOV R86, RZ, RZ, -R86 ;  /* 0x000000ffff56d224 */ /* 0x000fc600078e0a56 */
[----:B------:R-:W-:Y:S01]  /*3f20*/  STL [R1+0x4400], R130 ;  /* 0x0044008201007387 */ /* 0x000fe20000100800 */
[----:B------:R-:W-:-:S03]  /*3f30*/  ISETP.GE.AND P5, PT, R222, RZ, PT ;  /* 0x000000ffde00720c */ /* 0x000fc60003fa6270 */
        /* <DEDUP_REMOVED lines=14> */
[----:B------:R-:W-:Y:S04]  /*4020*/  STL [R1+0x443c], R106 ;  /* 0x00443c6a01007387 */ /* 0x000fe80000100800 */
        /* <DEDUP_REMOVED lines=10> */
[----:B------:R-:W-:Y:S01]  /*40d0*/  STL [R1+0x36d4], R220 ;  /* 0x0036d4dc01007387 */ /* 0x000fe20000100800 */
[----:B------:R-:W-:-:S03]  /*40e0*/  VIADD R102, R252, 0x7b ;  /* 0x0000007bfc667836 */ /* 0x000fc60000000000 */
[----:B------:R-:W-:Y:S01]  /*40f0*/  STL [R1+0x36d0], R219 ;  /* 0x0036d0db01007387 */ /* 0x000fe20000100800 */
[----:B------:R-:W-:-:S03]  /*4100*/  VIADD R100, R252, 0x7c ;  /* 0x0000007cfc647836 */ /* 0x000fc60000000000 */
[----:B------:R-:W-:Y:S01]  /*4110*/  STL [R1+0x36cc], R218 ;  /* 0x0036ccda01007387 */ /* 0x000fe20000100800 */
[----:B------:R-:W-:-:S03]  /*4120*/  VIADD R98, R252, 0x7d ;  /* 0x0000007dfc627836 */ /* 0x000fc60000000000 */
[----:B------:R-:W-:Y:S01]  /*4130*/  STL [R1+0x36f0], R217 ;  /* 0x0036f0d901007387 */ /* 0x000fe20000100800 */
[----:B------:R-:W-:-:S03]  /*4140*/  @!P1 IMAD.IADD R66, R66, 0x1, -R63 ;  /* 0x0000000142429824 */ /* 0x000fc600078e0a3f */
[----:B------:R-:W-:Y:S04]  /*4150*/  STL [R1+0x36f8], R216 ;  /* 0x0036f8d801007387 */ /* 0x000fe80000100800 */
[----:B------:R-:W-:Y:S04]  /*4160*/  STL [R1+0x36fc], R212 ;  /* 0x0036fcd401007387 */ /* 0x000fe80000100800 */
[----:B------:R-:W-:Y:S01]  /*4170*/  STL [R1+0x36f4], R215 ;  /* 0x0036f4d701007387 */ /* 0x000fe20000100800 */
[----:B------:R-:W-:-:S03]  /*4180*/  @!P5 IMAD.MOV R66, RZ, RZ, -R66 ;  /* 0x000000ffff42d224 */ /* 0x000fc600078e0a42 */
[----:B------:R-:W-:Y:S01]  /*4190*/  STL [R1+0x3704], R214 ;  /* 0x003704d601007387 */ /* 0x000fe20000100800 */
[----:B------:R-:W-:-:S03]  /*41a0*/  ISETP.GE.AND P5, PT, R143, RZ, PT ;  /* 0x000000ff8f00720c */ /* 0x000fc60003fa6270 */
[----:B------:R1:W-:Y:S04]  /*41b0*/  STL [R1+0x3700], R143 ;  /* 0x0037008f01007387 */ /* 0x0003e80000100800 */
[----:B------:R-:W-:Y:S04]  /*41c0*/  STL [R1+0x4430], R102 ;  /* 0x0044306601007387 */ /* 0x000fe80000100800 */
[----:B------:R-:W-:Y:S04]  /*41d0*/  STL [R1+0x442c], R100 ;  /* 0x00442c6401007387 */ /* 0x000fe80000100800 */
[----:B------:R-:W-:Y:S04]  /*41e0*/  STL [R1+0x4428], R98 ;  /* 0x0044286201007387 */ /* 0x000fe80000100800 */
[----:B-1----:R-:W2:Y:S01]  /*41f0*/  LDL R143, [R1+0x4444] ;  /* 0x00444400018f7983 */ /* 0x002ea20000100800 */
[----:B------:R-:W-:Y:S01]  /*4200*/  ISETP.GT.U32.AND P4, PT, R63, R88, PT ;  /* 0x000000583f00720c */ /* 0x000fe20003f84070 */
[----:B------:R-:W-:-:S02]  /*4210*/  IMAD.MOV R94, RZ, RZ, -R94 ;  /* 0x000000ffff5e7224 */ /* 0x000fc400078e0a5e */
[----:B------:R-:W-:Y:S02]  /*4220*/  IMAD.MOV R92, RZ, RZ, -R92 ;  /* 0x000000ffff5c7224 */ /* 0x000fe400078e0a5c */
[----:B------:R-:W-:-:S08]  /*4230*/  IMAD R64, R63, R94, R64 ;  /* 0x0000005e3f407224 */ /* 0x000fd000078e0240 */
[----:B------:R-:W-:Y:S01]  /*4240*/  @!P4 IMAD.IADD R88, R88, 0x1, -R63 ;  /* 0x000000015858c824 */ /* 0x000fe200078e0a3f */
[C---:B------:R-:W-:Y:S01]  /*4250*/  ISETP.GT.U32.AND P4, PT, R63.reuse, R74, PT ;  /* 0x0000004a3f00720c */ /* 0x040fe20003f84070 */
[C---:B------:R-:W-:Y:S01]  /*4260*/  IMAD R0, R63.reuse, R92, R0 ;  /* 0x0000005c3f007224 */ /* 0x040fe200078e0200 */
[C---:B------:R-:W-:Y:S02]  /*4270*/  ISETP.GT.U32.AND P0, PT, R63.reuse, R82, PT ;  /* 0x000000523f00720c */ /* 0x040fe40003f04070 */
[----:B------:R-:W-:-:S09]  /*4280*/  ISETP.GT.U32.AND P3, PT, R63, R64, PT ;  /* 0x000000403f00720c */ /* 0x000fd20003f64070 */
[--C-:B------:R-:W-:Y:S01]  /*4290*/  @!P4 IMAD.IADD R74, R74, 0x1, -R63.reuse ;  /* 0x000000014a4ac824 */ /* 0x100fe200078e0a3f */
[C---:B------:R-:W-:Y:S01]  /*42a0*/  ISETP.GT.U32.AND P4, PT, R63.reuse, R0, PT ;  /* 0x000000003f00720c */ /* 0x040fe20003f84070 */
[--C-:B------:R-:W-:Y:S01]  /*42b0*/  @!P0 IMAD.IADD R82, R82, 0x1, -R63.reuse ;  /* 0x0000000152528824 */ /* 0x100fe200078e0a3f */
[C---:B------:R-:W-:Y:S01]  /*42c0*/  ISETP.GT.U32.AND P0, PT, R63.reuse, R68, PT ;  /* 0x000000443f00720c */ /* 0x040fe20003f04070 */
[----:B------:R-:W-:Y:S01]  /*42d0*/  @!P3 IMAD.IADD R64, R64, 0x1, -R63 ;  /* 0x000000014040b824 */ /* 0x000fe200078e0a3f */
[C---:B------:R-:W-:Y:S02]  /*42e0*/  ISETP.GT.U32.AND P3, PT, R63.reuse, R74, PT ;  /* 0x0000004a3f00720c */ /* 0x040fe40003f64070 */
[----:B------:R-:W-:-:S07]  /*42f0*/  ISETP.GT.U32.AND P2, PT, R63, R65, PT ;  /* 0x000000413f00720c */ /* 0x000fce0003f44070 */
[--C-:B------:R-:W-:Y:S01]  /*4300*/  @!P4 IMAD.IADD R0, R0, 0x1, -R63.reuse ;  /* 0x000000010000c824 */ /* 0x100fe200078e0a3f */
[C---:B------:R-:W-:Y:S01]  /*4310*/  ISETP.GT.U32.AND P4, PT, R63.reuse, R72, PT ;  /* 0x000000483f00720c */ /* 0x040fe20003f84070 */
[--C-:B------:R-:W-:Y:S01]  /*4320*/  @!P0 IMAD.IADD R68, R68, 0x1, -R63.reuse ;  /* 0x0000000144448824 */ /* 0x100fe200078e0a3f */
[C---:B------:R-:W-:Y:S01]  /*4330*/  ISETP.GT.U32.AND P6, PT, R63.reuse, R82, PT ;  /* 0x000000523f00720c */ /* 0x040fe20003fc4070 */
[--C-:B------:R-:W-:Y:S01]  /*4340*/  @!P3 IMAD.IADD R74, R74, 0x1, -R63.reuse ;  /* 0x000000014a4ab824 */ /* 0x100fe200078e0a3f */
[C---:B------:R-:W-:Y:S02]  /*4350*/  ISETP.GT.U32.AND P0, PT, R63.reuse, R80, PT ;  /* 0x000000503f00720c */ /* 0x040fe40003f04070 */
[----:B------:R-:W-:Y:S01]  /*4360*/  ISETP.GT.U32.AND P3, PT, R63, R64, PT ;  /* 0x000000403f00720c */ /* 0x000fe20003f64070 */
[----:B------:R-:W-:Y:S01]  /*4370*/  @!P2 IMAD.IADD R65, R65, 0x1, -R63 ;  /* 0x000000014141a824 */ /* 0x000fe200078e0a3f */
[----:B------:R-:W-:-:S05]  /*4380*/  ISETP.GE.AND P2, PT, R227, RZ, PT ;  /* 0x000000ffe300720c */ /* 0x000fca0003f46270 */
[--C-:B------:R-:W-:Y:S01]  /*4390*/  @!P4 IMAD.IADD R72, R72, 0x1, -R63.reuse ;  /* 0x000000014848c824 */ /* 0x100fe200078e0a3f */
[C---:B------:R-:W-:Y:S01]  /*43a0*/  ISETP.GT.U32.AND P4, PT, R63.reuse, R54, PT ;  /* 0x000000363f00720c */ /* 0x040fe20003f84070 */
[--C-:B------:R-:W-:Y:S02]  /*43b0*/  @!P6 IMAD.IADD R82, R82, 0x1, -R63.reuse ;  /* 0x000000015252e824 */ /* 0x100fe400078e0a3f */
[--C-:B------:R-:W-:Y:S01]  /*43c0*/  @!P0 IMAD.IADD R80, R80, 0x1, -R63.reuse ;  /* 0x0000000150508824 */ /* 0x100fe200078e0a3f */
[----:B------:R-:W-:Y:S01]  /*43d0*/  ISETP.GT.U32.AND P0, PT, R63, R68, PT ;  /* 0x000000443f00720c */ /* 0x000fe20003f04070 */
[----:B------:R-:W-:Y:S01]  /*43e0*/  @!P3 IMAD.IADD R64, R64, 0x1, -R63 ;  /* 0x000000014040b824 */ /* 0x000fe200078e0a3f */
[----:B------:R-:W-:Y:S01]  /*43f0*/  ISETP.GE.AND P3, PT, R228, RZ, PT ;  /* 0x000000ffe400720c */ /* 0x000fe20003f66270 */
[----:B------:R-:W-:Y:S01]  /*4400*/  @!P2 IMAD.MOV R82, RZ, RZ, -R82 ;  /* 0x000000ffff52a224 */ /* 0x000fe200078e0a52 */
[----:B------:R-:W-:-:S05]  /*4410*/  ISETP.GE.AND P2, PT, R220, RZ, PT ;  /* 0x000000ffdc00720c */ /* 0x000fca0003f46270 */
[----:B------:R-:W-:Y:S01]  /*4420*/  @!P4 IMAD.IADD R54, R54, 0x1, -R63 ;  /* 0x000000013636c824 */ /* 0x000fe200078e0a3f */
[----:B------:R-:W-:-:S03]  /*4430*/  ISETP.GE.AND P4, PT, R223, RZ, PT ;  /* 0x000000ffdf00720c */ /* 0x000fc60003f86270 */
[----:B------:R-:W-:Y:S01]  /*4440*/  @!P0 IMAD.IADD R68, R68, 0x1, -R63 ;  /* 0x0000000144448824 */ /* 0x000fe200078e0a3f */
[----:B------:R-:W-:Y:S01]  /*4450*/  ISETP.GE.AND P0, PT, R224, RZ, PT ;  /* 0x000000ffe000720c */ /* 0x000fe20003f06270 */
[----:B------:R-:W-:Y:S01]  /*4460*/  @!P3 IMAD.MOV R84, RZ, RZ, -R84 ;  /* 0x000000ffff54b224 */ /* 0x000fe200078e0a54 */
[----:B------:R-:W-:Y:S01]  /*4470*/  ISETP.GE.AND P3, PT, R221, RZ, PT ;  /* 0x000000ffdd00720c */ /* 0x000fe20003f66270 */
[----:B------:R-:W-:Y:S01]  /*4480*/  @!P2 IMAD.MOV R72, RZ, RZ, -R72 ;  /* 0x000000ffff48a224 */ /* 0x000fe200078e0a48 */
[----:B------:R-:W-:Y:S02]  /*4490*/  ISETP.GT.U32.AND P6, PT, R63, R0, PT ;  /* 0x000000003f00720c */ /* 0x000fe40003fc4070 */
[----:B------:R-:W-:-:S03]  /*44a0*/  ISETP.GE.AND P2, PT, R215, RZ, PT ;  /* 0x000000ffd700720c */ /* 0x000fc60003f46270 */
[----:B------:R-:W-:Y:S01]  /*44b0*/  @!P4 IMAD.MOV R78, RZ, RZ, -R78 ;  /* 0x000000ffff4ec224 */ /* 0x000fe200078e0a4e */
[----:B------:R-:W-:-:S03]  /*44c0*/  ISETP.GE.AND P4, PT, R218, RZ, PT ;  /* 0x000000ffda00720c */ /* 0x000fc60003f86270 */
[----:B------:R-:W-:Y:S01]  /*44d0*/  @!P0 IMAD.MOV R80, RZ, RZ, -R80 ;  /* 0x000000ffff508224 */ /* 0x000fe200078e0a50 */
[----:B------:R-:W-:Y:S01]  /*44e0*/  ISETP.GE.AND P0, PT, R219, RZ, PT ;  /* 0x000000ffdb00720c */ /* 0x000fe20003f06270 */
[----:B------:R-:W-:Y:S01]  /*44f0*/  @!P3 IMAD.MOV R74, RZ, RZ, -R74 ;  /* 0x000000ffff4ab224 */ /* 0x000fe200078e0a4a */
[----:B------:R-:W-:Y:S01]  /*4500*/  ISETP.GE.AND P3, PT, R216, RZ, PT ;  /* 0x000000ffd800720c */ /* 0x000fe20003f66270 */
[----:B------:R-:W-:Y:S01]  /*4510*/  @!P6 IMAD.IADD R0, R0, 0x1, -R63 ;  /* 0x000000010000e824 */ /* 0x000fe200078e0a3f */
[----:B------:R-:W-:Y:S01]  /*4520*/  ISETP.NE.AND P1, PT, R225, RZ, PT ;  /* 0x000000ffe100720c */ /* 0x000fe20003f25270 */
[----:B------:R-:W-:Y:S01]  /*4530*/  @!P2 IMAD.MOV R64, RZ, RZ, -R64 ;  /* 0x000000ffff40a224 */ /* 0x000fe200078e0a40 */
[----:B------:R-:W-:Y:S02]  /*4540*/  LOP3.LUT R63, RZ, R225, RZ, 0x33, !PT ;  /* 0x000000e1ff3f7212 */ /* 0x000fe400078e33ff */
[----:B------:R-:W-:Y:S01]  /*4550*/  ISETP.GT.U32.AND P2, PT, R62, R50, PT ;  /* 0x000000323e00720c */ /* 0x000fe20003f44070 */
[----:B------:R-:W-:Y:S01]  /*4560*/  @!P4 IMAD.MOV R68, RZ, RZ, -R68 ;  /* 0x000000ffff44c224 */ /* 0x000fe200078e0a44 */
[----:B------:R-:W-:-:S02]  /*4570*/  ISETP.GE.AND P4, PT, R212, RZ, PT ;  /* 0x000000ffd400720c */ /* 0x000fc40003f86270 */
[C---:B------:R-:W-:Y:S01]  /*4580*/  SEL R80, R63.reuse, R80, !P1 ;  /* 0x000000503f507207 */ /* 0x040fe20004800000 */
[----:B------:R-:W-:Y:S01]  /*4590*/  @!P0 IMAD.MOV R70, RZ, RZ, -R70 ;  /* 0x000000ffff468224 */ /* 0x000fe200078e0a46 */
[C---:B------:R-:W-:Y:S01]  /*45a0*/  SEL R84, R63.reuse, R84, !P1 ;  /* 0x000000543f547207 */ /* 0x040fe20004800000 */
[----:B------:R-:W-:Y:S01]  /*45b0*/  @!P3 IMAD.MOV R65, RZ, RZ, -R65 ;  /* 0x000000ffff41b224 */ /* 0x000fe200078e0a41 */
[C---:B------:R-:W-:Y:S01]  /*45c0*/  SEL R72, R63.reuse, R72, !P1 ;  /* 0x000000483f487207 */ /* 0x040fe20004800000 */
[----:B------:R-:W-:Y:S01]  /*45d0*/  IMAD R80, R80, UR74, RZ ;  /* 0x0000004a50507c24 */ /* 0x000fe2000f8e02ff */
[----:B------:R-:W-:Y:S02]  /*45e0*/  ISETP.GE.AND P0, PT, R214, RZ, PT ;  /* 0x000000ffd600720c */ /* 0x000fe40003f06270 */
[----:B------:R-:W-:Y:S01]  /*45f0*/  ISETP.GT.U32.AND P3, PT, R62, R6, PT ;  /* 0x000000063e00720c */ /* 0x000fe20003f64070 */
[----:B------:R-:W-:Y:S01]  /*4600*/  @!P2 IMAD.IADD R50, R50, 0x1, -R62 ;  /* 0x000000013232a824 */ /* 0x000fe200078e0a3e */
[C---:B------:R-:W-:Y:S01]  /*4610*/  SEL R78, R63.reuse, R78, !P1 ;  /* 0x0000004e3f4e7207 */ /* 0x040fe20004800000 */
[----:B------:R-:W-:Y:S01]  /*4620*/  @!P5 IMAD.MOV R54, RZ, RZ, -R54 ;  /* 0x000000ffff36d224 */ /* 0x000fe200078e0a36 */
[----:B------:R-:W-:Y:S01]  /*4630*/  SEL R65, R63, R65, !P1 ;  /* 0x000000413f417207 */ /* 0x000fe20004800000 */
[----:B------:R-:W-:Y:S01]  /*4640*/  IMAD R84, R84, UR74, RZ ;  /* 0x0000004a54547c24 */ /* 0x000fe2000f8e02ff */
[----:B-----5:R-:W-:Y:S01]  /*4650*/  LEA R220, P2, R80, UR24, 0x2 ;  /* 0x0000001850dc7c11 */ /* 0x020fe2000f8410ff */
[----:B------:R-:W-:-:S02]  /*4660*/  IMAD R72, R72, UR74, RZ ;  /* 0x0000004a48487c24 */ /* 0x000fc4000f8e02ff */
[----:B------:R-:W-:Y:S01]  /*4670*/  @!P4 IMAD.MOV R88, RZ, RZ, -R88 ;  /* 0x000000ffff58c224 */ /* 0x000fe200078e0a58 */
[----:B------:R-:W-:Y:S01]  /*4680*/  ISETP.GT.U32.AND P4, PT, R62, R52, PT ;  /* 0x000000343e00720c */ /* 0x000fe20003f84070 */
[----:B------:R-:W-:Y:S01]  /*4690*/  IMAD R78, R78, UR74, RZ ;  /* 0x0000004a4e4e7c24 */ /* 0x000fe2000f8e02ff */
[----:B------:R-:W-:Y:S01]  /*46a0*/  LEA.HI.X.SX32 R221, R80, UR25, 0x2, P2 ;  /* 0x0000001950dd7c11 */ /* 0x000fe200090f16ff */
[----:B------:R-:W-:Y:S01]  /*46b0*/  IMAD R65, R65, UR74, RZ ;  /* 0x0000004a41417c24 */ /* 0x000fe2000f8e02ff */
[----:B------:R-:W-:Y:S02]  /*46c0*/  IABS R207, R102 ;  /* 0x0000006600cf7213 */ /* 0x000fe40000000000 */
[C---:B------:R-:W-:Y:S02]  /*46d0*/  SEL R70, R63.reuse, R70, !P1 ;  /* 0x000000463f467207 */ /* 0x040fe40004800000 */
[----:B------:R-:W-:Y:S02]  /*46e0*/  SEL R54, R63, R54, !P1 ;  /* 0x000000363f367207 */ /* 0x000fe40004800000 */
[----:B------:R-:W-:-:S02]  /*46f0*/  LEA R216, P5, R84, UR24, 0x2 ;  /* 0x0000001854d87c11 */ /* 0x000fc4000f8a10ff */
[----:B------:R-:W-:Y:S02]  /*4700*/  LEA R228, P2, R72, UR24, 0x2 ;  /* 0x0000001848e47c11 */ /* 0x000fe4000f8410ff */
[----:B------:R-:W-:Y:S01]  /*4710*/  ISETP.GT.U32.AND P6, PT, R62, R7, PT ;  /* 0x000000073e00720c */ /* 0x000fe20003fc4070 */
[----:B------:R-:W-:Y:S01]  /*4720*/  @!P0 IMAD.MOV R0, RZ, RZ, -R0 ;  /* 0x000000ffff008224 */ /* 0x000fe200078e0a00 */
[----:B------:R-:W-:Y:S01]  /*4730*/  LEA.HI.X.SX32 R217, R84, UR25, 0x2, P5 ;  /* 0x0000001954d97c11 */ /* 0x000fe2000a8f16ff */
[----:B------:R-:W-:Y:S01]  /*4740*/  IMAD.HI.U32 R94, R13, R207, RZ ;  /* 0x000000cf0d5e7227 */ /* 0x000fe200078e00ff */
[----:B------:R-:W-:Y:S02]  /*4750*/  LEA.HI.X.SX32 R229, R72, UR25, 0x2, P2 ;  /* 0x0000001948e57c11 */ /* 0x000fe400090f16ff */
[C---:B------:R-:W-:Y:S01]  /*4760*/  SEL R74, R63.reuse, R74, !P1 ;  /* 0x0000004a3f4a7207 */ /* 0x040fe20004800000 */
[----:B------:R-:W-:Y:S01]  /*4770*/  IMAD R70, R70, UR74, RZ ;  /* 0x0000004a46467c24 */ /* 0x000fe2000f8e02ff */
[----:B------:R-:W-:Y:S01]  /*4780*/  SEL R64, R63, R64, !P1 ;  /* 0x000000403f407207 */ /* 0x000fe20004800000 */
[----:B------:R-:W-:Y:S01]  /*4790*/  IMAD R54, R54, UR74, RZ ;  /* 0x0000004a36367c24 */ /* 0x000fe2000f8e02ff */
[----:B------:R-:W-:Y:S01]  /*47a0*/  LEA R222, P5, R78, UR24, 0x2 ;  /* 0x000000184ede7c11 */ /* 0x000fe2000f8a10ff */
[----:B------:R-:W-:Y:S01]  /*47b0*/  @!P3 IMAD.IADD R6, R6, 0x1, -R62 ;  /* 0x000000010606b824 */ /* 0x000fe200078e0a3e */
[----:B------:R-:W-:Y:S01]  /*47c0*/  LEA R236, P2, R65, UR24, 0x2 ;  /* 0x0000001841ec7c11 */ /* 0x000fe2000f8410ff */
[----:B------:R-:W-:Y:S01]  /*47d0*/  IMAD.MOV R94, RZ, RZ, -R94 ;  /* 0x000000ffff5e7224 */ /* 0x000fe200078e0a5e */
[C---:B------:R-:W-:Y:S01]  /*47e0*/  SEL R86, R63.reuse, R86, !P1 ;  /* 0x000000563f567207 */ /* 0x040fe20004800000 */
[----:B------:R-:W-:Y:S01]  /*47f0*/  @!P4 IMAD.IADD R52, R52, 0x1, -R62 ;  /* 0x000000013434c824 */ /* 0x000fe200078e0a3e */
[C---:B------:R-:W-:Y:S01]  /*4800*/  SEL R82, R63.reuse, R82, !P1 ;  /* 0x000000523f527207 */ /* 0x040fe20004800000 */
[----:B------:R-:W-:Y:S01]  /*4810*/  IMAD R74, R74, UR74, RZ ;  /* 0x0000004a4a4a7c24 */ /* 0x000fe2000f8e02ff */
[C---:B------:R-:W-:Y:S01]  /*4820*/  SEL R76, R63.reuse, R76, !P1 ;  /* 0x0000004c3f4c7207 */ /* 0x040fe20004800000 */
[----:B------:R-:W-:Y:S01]  /*4830*/  IMAD R64, R64, UR74, RZ ;  /* 0x0000004a40407c24 */ /* 0x000fe2000f8e02ff */
[----:B------:R-:W-:-:S02]  /*4840*/  SEL R68, R63, R68, !P1 ;  /* 0x000000443f447207 */ /* 0x000fc40004800000 */
[C---:B------:R-:W-:Y:S02]  /*4850*/  SEL R66, R63.reuse, R66, !P1 ;  /* 0x000000423f427207 */ /* 0x040fe40004800000 */
[----:B------:R-:W-:Y:S02]  /*4860*/  SEL R0, R63, R0, !P1 ;  /* 0x000000003f007207 */ /* 0x000fe40004800000 */
[----:B------:R-:W-:Y:S02]  /*4870*/  LEA.HI.X.SX32 R223, R78, UR25, 0x2, P5 ;  /* 0x000000194edf7c11 */ /* 0x000fe4000a8f16ff */
[----:B------:R-:W-:Y:S02]  /*4880*/  LEA.HI.X.SX32 R237, R65, UR25, 0x2, P2 ;  /* 0x0000001941ed7c11 */ /* 0x000fe400090f16ff */
[----:B------:R-:W-:Y:S02]  /*4890*/  SEL R63, R63, R88, !P1 ;  /* 0x000000583f3f7207 */ /* 0x000fe40004800000 */
[----:B------:R-:W-:-:S02]  /*48a0*/  LEA R230, P5, R70, UR24, 0x2 ;  /* 0x0000001846e67c11 */ /* 0x000fc4000f8a10ff */
[----:B------:R-:W-:Y:S02]  /*48b0*/  LEA R242, P2, R54, UR24, 0x2 ;  /* 0x0000001836f27c11 */ /* 0x000fe4000f8410ff */
[C---:B------:R-:W-:Y:S01]  /*48c0*/  ISETP.GT.U32.AND P4, PT, R62.reuse, R6, PT ;  /* 0x000000063e00720c */ /* 0x040fe20003f84070 */
[----:B------:R-:W-:Y:S01]  /*48d0*/  IMAD R207, R62, R94, R207 ;  /* 0x0000005e3ecf7224 */ /* 0x000fe200078e02cf */
[----:B------:R-:W-:Y:S01]  /*48e0*/  LOP3.LUT R94, R226, 0x1f, RZ, 0xc0, !PT ;  /* 0x0000001fe25e7812 */ /* 0x000fe200078ec0ff */
[----:B------:R-:W-:Y:S01]  /*48f0*/  @!P6 IMAD.IADD R7, R7, 0x1, -R62 ;  /* 0x000000010707e824 */ /* 0x000fe200078e0a3e */
[----:B------:R-:W-:Y:S01]  /*4900*/  LEA.HI.X.SX32 R231, R70, UR25, 0x2, P5 ;  /* 0x0000001946e77c11 */ /* 0x000fe2000a8f16ff */
[----:B------:R-:W-:Y:S01]  /*4910*/  IMAD R66, R66, UR74, RZ ;  /* 0x0000004a42427c24 */ /* 0x000fe2000f8e02ff */
[----:B------:R-:W-:Y:S01]  /*4920*/  LEA.HI.X.SX32 R243, R54, UR25, 0x2, P2 ;  /* 0x0000001936f37c11 */ /* 0x000fe200090f16ff */
[----:B------:R-:W-:Y:S01]  /*4930*/  IMAD R63, R63, UR74, RZ ;  /* 0x0000004a3f3f7c24 */ /* 0x000fe2000f8e02ff */
[----:B------:R-:W-:-:S02]  /*4940*/  LEA R226, P6, R74, UR24, 0x2 ;  /* 0x000000184ae27c11 */ /* 0x000fc4000f8c10ff */
[----:B------:R-:W-:Y:S02]  /*4950*/  LEA R238, P5, R64, UR24, 0x2 ;  /* 0x0000001840ee7c11 */ /* 0x000fe4000f8a10ff */
[----:B------:R-:W-:Y:S02]  /*4960*/  ISETP.GT.U32.AND P2, PT, R62, R50, PT ;  /* 0x000000323e00720c */ /* 0x000fe40003f44070 */
[----:B------:R-:W-:Y:S02]  /*4970*/  LEA.HI.X.SX32 R227, R74, UR25, 0x2, P6 ;  /* 0x000000194ae37c11 */ /* 0x000fe4000b0f16ff */
[----:B------:R-:W-:Y:S02]  /*4980*/  LEA.HI.X.SX32 R239, R64, UR25, 0x2, P5 ;  /* 0x0000001940ef7c11 */ /* 0x000fe4000a8f16ff */
[----:B------:R-:W-:Y:S02]  /*4990*/  LEA R234, P6, R66, UR24, 0x2 ;  /* 0x0000001842ea7c11 */ /* 0x000fe4000f8c10ff */
[----:B------:R-:W-:-:S02]  /*49a0*/  LEA R244, P5, R63, UR24, 0x2 ;  /* 0x000000183ff47c11 */ /* 0x000fc4000f8a10ff */
[----:B------:R-:W-:Y:S01]  /*49b0*/  ISETP.GT.U32.AND P3, PT, R62, R7, PT ;  /* 0x000000073e00720c */ /* 0x000fe20003f64070 */
[--C-:B------:R-:W-:Y:S01]  /*49c0*/  @!P4 IMAD.IADD R6, R6, 0x1, -R62.reuse ;  /* 0x000000010606c824 */ /* 0x100fe200078e0a3e */
[----:B------:R-:W-:Y:S02]  /*49d0*/  LEA.HI.X.SX32 R235, R66, UR25, 0x2, P6 ;  /* 0x0000001942eb7c11 */ /* 0x000fe4000b0f16ff */
[----:B------:R-:W-:Y:S02]  /*49e0*/  LEA.HI.X.SX32 R245, R63, UR25, 0x2, P5 ;  /* 0x000000193ff57c11 */ /* 0x000fe4000a8f16ff */
[C---:B------:R-:W-:Y:S02]  /*49f0*/  ISETP.GT.U32.AND P6, PT, R62.reuse, R52, PT ;  /* 0x000000343e00720c */ /* 0x040fe40003fc4070 */
[C---:B------:R-:W-:Y:S02]  /*4a00*/  ISETP.GT.U32.AND P4, PT, R62.reuse, R44, PT ;  /* 0x0000002c3e00720c */ /* 0x040fe40003f84070 */
[----:B------:R-:W-:Y:S01]  /*4a10*/  ISETP.GT.U32.AND P5, PT, R62, R46, PT ;  /* 0x0000002e3e00720c */ /* 0x000fe20003fa4070 */
[--C-:B------:R-:W-:Y:S01]  /*4a20*/  @!P2 IMAD.IADD R50, R50, 0x1, -R62.reuse ;  /* 0x000000013232a824 */ /* 0x100fe200078e0a3e */
[C---:B------:R-:W-:Y:S01]  /*4a30*/  ISETP.GT.U32.AND P2, PT, R62.reuse, R40, PT ;  /* 0x000000283e00720c */ /* 0x040fe20003f44070 */
[----:B------:R-:W-:Y:S01]  /*4a40*/  @!P3 IMAD.IADD R7, R7, 0x1, -R62 ;  /* 0x000000010707b824 */ /* 0x000fe200078e0a3e */
[----:B------:R-:W-:-:S05]  /*4a50*/  ISETP.GT.U32.AND P3, PT, R62, R36, PT ;  /* 0x000000243e00720c */ /* 0x000fca0003f64070 */
[--C-:B------:R-:W-:Y:S01]  /*4a60*/  @!P6 IMAD.IADD R52, R52, 0x1, -R62.reuse ;  /* 0x000000013434e824 */ /* 0x100fe200078e0a3e */
[----:B------:R-:W-:Y:S01]  /*4a70*/  ISETP.GT.U32.AND P6, PT, R62, R30, PT ;  /* 0x0000001e3e00720c */ /* 0x000fe20003fc4070 */
[--C-:B------:R-:W-:Y:S01]  /*4a80*/  @!P4 IMAD.IADD R44, R44, 0x1, -R62.reuse ;  /* 0x000000012c2cc824 */ /* 0x100fe200078e0a3e */
[----:B------:R-:W-:Y:S01]  /*4a90*/  ISETP.GT.U32.AND P4, PT, R62, R34, PT ;  /* 0x000000223e00720c */ /* 0x000fe20003f84070 */
[--C-:B------:R-:W-:Y:S01]  /*4aa0*/  @!P5 IMAD.IADD R46, R46, 0x1, -R62.reuse ;  /* 0x000000012e2ed824 */ /* 0x100fe200078e0a3e */
[----:B------:R-:W-:Y:S01]  /*4ab0*/  ISETP.GT.U32.AND P5, PT, R62, R24, PT ;  /* 0x000000183e00720c */ /* 0x000fe20003fa4070 */
[--C-:B------:R-:W-:Y:S01]  /*4ac0*/  @!P2 IMAD.IADD R40, R40, 0x1, -R62.reuse ;  /* 0x000000012828a824 */ /* 0x100fe200078e0a3e */
[----:B------:R-:W-:Y:S01]  /*4ad0*/  ISETP.GT.U32.AND P2, PT, R62, R8, PT ;  /* 0x000000083e00720c */ /* 0x000fe20003f44070 */
[----:B------:R-:W-:-:S06]  /*4ae0*/  @!P3 IMAD.IADD R36, R36, 0x1, -R62 ;  /* 0x000000012424b824 */ /* 0x000fcc00078e0a3e */
[--C-:B------:R-:W-:Y:S02]  /*4af0*/  @!P6 IMAD.IADD R30, R30, 0x1, -R62.reuse ;  /* 0x000000011e1ee824 */ /* 0x100fe400078e0a3e */
[--C-:B------:R-:W-:Y:S01]  /*4b00*/  @!P4 IMAD.IADD R34, R34, 0x1, -R62.reuse ;  /* 0x000000012222c824 */ /* 0x100fe200078e0a3e */
[----:B------:R-:W-:Y:S01]  /*4b10*/  ISETP.GT.U32.AND P4, PT, R62, R46, PT ;  /* 0x0000002e3e00720c */ /* 0x000fe20003f84070 */
[--C-:B------:R-:W-:Y:S01]  /*4b20*/  @!P5 IMAD.IADD R24, R24, 0x1, -R62.reuse ;  /* 0x000000011818d824 */ /* 0x100fe200078e0a3e */
[----:B------:R-:W-:Y:S01]  /*4b30*/  ISETP.GT.U32.AND P5, PT, R62, R36, PT ;  /* 0x000000243e00720c */ /* 0x000fe20003fa4070 */
[----:B------:R-:W-:Y:S01]  /*4b40*/  @!P2 IMAD.IADD R8, R8, 0x1, -R62 ;  /* 0x000000010808a824 */ /* 0x000fe200078e0a3e */
[----:B------:R-:W-:-:S09]  /*4b50*/  ISETP.GT.U32.AND P2, PT, R62, R30, PT ;  /* 0x0000001e3e00720c */ /* 0x000fd20003f44070 */
        /* <DEDUP_REMOVED lines=14> */
[--C-:B------:R-:W-:Y:S02]  /*4c40*/  @!P5 IMAD.IADD R12, R12, 0x1, -R62.reuse ;  /* 0x000000010c0cd824 */ /* 0x100fe400078e0a3e */
[----:B------:R-:W-:-:S03]  /*4c50*/  @!P2 IMAD.IADD R18, R18, 0x1, -R62 ;  /* 0x000000011212a824 */ /* 0x000fc600078e0a3e */
[----:B------:R-:W-:-:S07]  /*4c60*/  ISETP.GT.U32.AND P2, PT, R62, R12, PT ;  /* 0x0000000c3e00720c */ /* 0x000fce0003f44070 */
[----:B------:R-:W-:-:S06]  /*4c70*/  @!P4 IMAD.IADD R61, R61, 0x1, -R62 ;  /* 0x000000013d3dc824 */ /* 0x000fcc00078e0a3e */
[----:B------:R-:W-:Y:S01]  /*4c80*/  @!P2 IMAD.IADD R12, R12, 0x1, -R62 ;  /* 0x000000010c0ca824 */ /* 0x000fe200078e0a3e */
[C---:B------:R-:W-:Y:S02]  /*4c90*/  ISETP.GT.U32.AND P2, PT, R62.reuse, R61, PT ;  /* 0x0000003d3e00720c */ /* 0x040fe40003f44070 */
[----:B------:R-:W-:Y:S01]  /*4ca0*/  ISETP.GT.U32.AND P0, PT, R62, R48, PT ;  /* 0x000000303e00720c */ /* 0x000fe20003f04070 */
[----:B------:R-:W-:-:S10]  /*4cb0*/  IMAD R86, R86, UR74, RZ ;  /* 0x0000004a56567c24 */ /* 0x000fd4000f8e02ff */
[--C-:B------:R-:W-:Y:S01]  /*4cc0*/  @!P2 IMAD.IADD R61, R61, 0x1, -R62.reuse ;  /* 0x000000013d3da824 */ /* 0x100fe200078e0a3e */
[----:B------:R-:W-:Y:S01]  /*4cd0*/  ISETP.GT.U32.AND P2, PT, R62, R27, PT ;  /* 0x0000001b3e00720c */ /* 0x000fe20003f44070 */
[----:B------:R-:W-:Y:S01]  /*4ce0*/  @!P0 IMAD.IADD R48, R48, 0x1, -R62 ;  /* 0x0000000130308824 */ /* 0x000fe200078e0a3e */
[----:B------:R-:W-:-:S04]  /*4cf0*/  LEA R214, P0, R86, UR24, 0x2 ;  /* 0x0000001856d67c11 */ /* 0x000fc8000f8010ff */
[----:B------:R-:W-:-:S05]  /*4d00*/  LEA.HI.X.SX32 R215, R86, UR25, 0x2, P0 ;  /* 0x0000001956d77c11 */ /* 0x000fca00080f16ff */
[----:B------:R1:W-:Y:S02]  /*4d10*/  STL.64 [R1+0x44d8], R214 ;  /* 0x0044d8d601007387 */ /* 0x0003e40000100a00 */
[----:B------:R-:W-:Y:S01]  /*4d20*/  @!P2 IMAD.IADD R27, R27, 0x1, -R62 ;  /* 0x000000011b1ba824 */ /* 0x000fe200078e0a3e */
[----:B--2---:R-:W-:Y:S01]  /*4d30*/  ISETP.GE.AND P2, PT, R143, RZ, PT ;  /* 0x000000ff8f00720c */ /* 0x004fe20003f46270 */
[----:B------:R-:W2:Y:S04]  /*4d40*/  LDL R96, [R1+0x43c8] ;  /* 0x0043c80001607983 */ /* 0x000ea80000100800 */
[----:B------:R-:W3:Y:S01]  /*4d50*/  LDL R143, [R1+0x43c4] ;  /* 0x0043c400018f7983 */ /* 0x000ee20000100800 */
[----:B------:R-:W-:Y:S02]  /*4d60*/  IMAD R82, R82, UR74, RZ ;  /* 0x0000004a52527c24 */ /* 0x000fe4000f8e02ff */
[----:B------:R-:W-:-:S03]  /*4d70*/  IMAD R76, R76, UR74, RZ ;  /* 0x0000004a4c4c7c24 */ /* 0x000fc6000f8e02ff */
[----:B------:R-:W-:Y:S01]  /*4d80*/  LEA R218, P0, R82, UR24, 0x2 ;  /* 0x0000001852da7c11 */ /* 0x000fe2000f8010ff */
[----:B------:R-:W-:-:S03]  /*4d90*/  IMAD R68, R68, UR74, RZ ;  /* 0x0000004a44447c24 */ /* 0x000fc6000f8e02ff */
[----:B------:R-:W-:Y:S02]  /*4da0*/  LEA.HI.X.SX32 R219, R82, UR25, 0x2, P0 ;  /* 0x0000001952db7c11 */ /* 0x000fe400080f16ff */
[----:B------:R-:W-:Y:S01]  /*4db0*/  LEA R224, P0, R76, UR24, 0x2 ;  /* 0x000000184ce07c11 */ /* 0x000fe2000f8010ff */
[----:B------:R-:W-:Y:S02]  /*4dc0*/  IMAD R0, R0, UR74, RZ ;  /* 0x0000004a00007c24 */ /* 0x000fe4000f8e02ff */
[----:B------:R-:W-:Y:S01]  /*4dd0*/  IMAD R247, R94, R247, RZ ;  /* 0x000000f75ef77224 */ /* 0x000fe200078e02ff */
[----:B------:R-:W-:Y:S02]  /*4de0*/  LEA.HI.X.SX32 R225, R76, UR25, 0x2, P0 ;  /* 0x000000194ce17c11 */ /* 0x000fe400080f16ff */
[----:B------:R-:W-:Y:S02]  /*4df0*/  ISETP.GT.U32.AND P3, PT, R62, R26, PT ;  /* 0x0000001a3e00720c */ /* 0x000fe40003f64070 */
[----:B------:R-:W-:Y:S01]  /*4e00*/  IABS R209, R100 ;  /* 0x0000006400d17213 */ /* 0x000fe20000000000 */
[----:B------:R-:W-:Y:S01]  /*4e10*/  IMAD.MOV.U32 R54, RZ, RZ, R7 ;  /* 0x000000ffff367224 */ /* 0x000fe200078e0007 */
[----:B------:R-:W-:Y:S01]  /*4e20*/  LEA R232, P0, R68, UR24, 0x2 ;  /* 0x0000001844e87c11 */ /* 0x000fe2000f8010ff */
[----:B------:R-:W-:Y:S01]  /*4e30*/  @!P2 IMAD.MOV R6, RZ, RZ, -R6 ;  /* 0x000000ffff06a224 */ /* 0x000fe200078e0a06 */
[----:B------:R-:W-:Y:S01]  /*4e40*/  LEA R212, P1, R247, UR26, 0x2 ;  /* 0x0000001af7d47c11 */ /* 0x000fe2000f8210ff */
[----:B------:R-:W-:Y:S01]  /*4e50*/  VIADD R64, R252, 0x7e ;  /* 0x0000007efc407836 */ /* 0x000fe20000000000 */
[----:B------:R-:W-:Y:S01]  /*4e60*/  LEA.HI.X.SX32 R233, R68, UR25, 0x2, P0 ;  /* 0x0000001944e97c11 */ /* 0x000fe200080f16ff */
[----:B------:R-:W4:Y:S01]  /*4e70*/  LDCU UR74, c[0x0][0x3b0] ;  /* 0x00007600ff4a77ac */ /* 0x000f220008000800 */
[----:B------:R-:W-:-:S03]  /*4e80*/  LEA R240, P0, R0, UR24, 0x2 ;  /* 0x0000001800f07c11 */ /* 0x000fc6000f8010ff */
[----:B------:R-:W-:Y:S01]  /*4e90*/  @!P3 IMAD.IADD R26, R26, 0x1, -R62 ;  /* 0x000000011a1ab824 */ /* 0x000fe200078e0a3e */
[----:B------:R-:W-:Y:S01]  /*4ea0*/  LEA.HI.X.SX32 R241, R0, UR25, 0x2, P0 ;  /* 0x0000001900f17c11 */ /* 0x000fe200080f16ff */
[----:B------:R-:W-:Y:S01]  /*4eb0*/  IMAD.HI.U32 R92, R13, R209, RZ ;  /* 0x000000d10d5c7227 */ /* 0x000fe200078e00ff */
[----:B------:R-:W-:Y:S01]  /*4ec0*/  LEA.HI.X.SX32 R0, R247, UR27, 0x2, P1 ;  /* 0x0000001bf7007c11 */ /* 0x000fe200088f16ff */
[----:B------:R-:W5:Y:S01]  /*4ed0*/  LDCU UR27, c[0x0][0x3b0] ;  /* 0x00007600ff1b77ac */ /* 0x000f620008000800 */
[C---:B------:R-:W-:Y:S02]  /*4ee0*/  ISETP.GT.U32.AND P1, PT, R62.reuse, R42, PT ;  /* 0x0000002a3e00720c */ /* 0x040fe40003f24070 */
[C---:B------:R-:W-:Y:S01]  /*4ef0*/  ISETP.GT.U32.AND P0, PT, R62.reuse, R48, PT ;  /* 0x000000303e00720c */ /* 0x040fe20003f04070 */
[----:B------:R-:W-:Y:S01]  /*4f00*/  IMAD.MOV R92, RZ, RZ, -R92 ;  /* 0x000000ffff5c7224 */ /* 0x000fe200078e0a5c */
[C---:B------:R-:W-:Y:S01]  /*4f10*/  ISETP.GT.U32.AND P2, PT, R62.reuse, R33, PT ;  /* 0x000000213e00720c */ /* 0x040fe20003f44070 */
[----:B------:R-:W1:Y:S01]  /*4f20*/  LDCU UR26, c[0x0][0x3b0] ;  /* 0x00007600ff1a77ac */ /* 0x000e620008000800 */
[----:B------:R-:W-:Y:S01]  /*4f30*/  ISETP.GT.U32.AND P5, PT, R62, R17, PT ;  /* 0x000000113e00720c */ /* 0x000fe20003fa4070 */
[----:B------:R-:W1:Y:S01]  /*4f40*/  LDC R247, c[0x0][0x3a0] ;  /* 0x0000e800fff77b82 */ /* 0x000e620000000800 */
[----:B------:R-:W-:Y:S01]  /*4f50*/  IABS R211, R98 ;  /* 0x0000006200d37213 */ /* 0x000fe20000000000 */
[----:B------:R-:W1:Y:S04]  /*4f60*/  LDCU UR25, c[0x0][0x3b0] ;  /* 0x00007600ff1977ac */ /* 0x000e680008000800 */
[--C-:B------:R-:W-:Y:S01]  /*4f70*/  @!P1 IMAD.IADD R42, R42, 0x1, -R62.reuse ;  /* 0x000000012a2a9824 */ /* 0x100fe200078e0a3e */
[----:B------:R-:W-:Y:S01]  /*4f80*/  ISETP.GT.U32.AND P1, PT, R62, R32, PT ;  /* 0x000000203e00720c */ /* 0x000fe20003f24070 */
[--C-:B------:R-:W-:Y:S01]  /*4f90*/  @!P0 IMAD.IADD R48, R48, 0x1, -R62.reuse ;  /* 0x0000000130308824 */ /* 0x100fe200078e0a3e */
[----:B------:R-:W-:Y:S01]  /*4fa0*/  ISETP.GT.U32.AND P0, PT, R62, R38, PT ;  /* 0x000000263e00720c */ /* 0x000fe20003f04070 */
[----:B------:R-:W1:Y:S10]  /*4fb0*/  LDCU UR24, c[0x0][0x3b0] ;  /* 0x00007600ff1877ac */ /* 0x000e740008000800 */
[--C-:B------:R-:W-:Y:S01]  /*4fc0*/  @!P1 IMAD.IADD R32, R32, 0x1, -R62.reuse ;  /* 0x0000000120209824 */ /* 0x100fe200078e0a3e */
[----:B------:R-:W-:Y:S01]  /*4fd0*/  ISETP.GT.U32.AND P1, PT, R62, R44, PT ;  /* 0x0000002c3e00720c */ /* 0x000fe20003f24070 */
[----:B------:R-:W-:Y:S01]  /*4fe0*/  @!P0 IMAD.IADD R38, R38, 0x1, -R62 ;  /* 0x0000000126268824 */ /* 0x000fe200078e0a3e */
[----:B------:R-:W-:-:S02]  /*4ff0*/  ISETP.GT.U32.AND P0, PT, R62, R28, PT ;  /* 0x0000001c3e00720c */ /* 0x000fc40003f04070 */
        /* <DEDUP_REMOVED lines=17> */
[----:B------:R-:W-:-:S10]  /*5110*/  @!P6 IMAD.IADD R14, R14, 0x1, -R62 ;  /* 0x000000010e0ee824 */ /* 0x000fd400078e0a3e */
[--C-:B------:R-:W-:Y:S01]  /*5120*/  @!P1 IMAD.IADD R11, R11, 0x1, -R62.reuse ;  /* 0x000000010b0b9824 */ /* 0x100fe200078e0a3e */
[----:B------:R-:W-:Y:S01]  /*5130*/  ISETP.GT.U32.AND P1, PT, R62, R14, PT ;  /* 0x0000000e3e00720c */ /* 0x000fe20003f24070 */
[----:B------:R-:W-:-:S05]  /*5140*/  @!P0 IMAD.IADD R9, R9, 0x1, -R62 ;  /* 0x0000000109098824 */ /* 0x000fca00078e0a3e */
[----:B------:R-:W-:-:S07]  /*5150*/  ISETP.GT.U32.AND P4, PT, R62, R9, PT ;  /* 0x000000093e00720c */ /* 0x000fce0003f84070 */
[----:B------:R-:W-:Y:S01]  /*5160*/  @!P1 IMAD.IADD R14, R14, 0x1, -R62 ;  /* 0x000000010e0e9824 */ /* 0x000fe200078e0a3e */
[----:B------:R-:W-:-:S05]  /*5170*/  ISETP.GT.U32.AND P1, PT, R62, R15, PT ;  /* 0x0000000f3e00720c */ /* 0x000fca0003f24070 */
[----:B------:R-:W-:Y:S01]  /*5180*/  @!P4 IMAD.IADD R9, R9, 0x1, -R62 ;  /* 0x000000010909c824 */ /* 0x000fe200078e0a3e */
[----:B------:R-:W-:-:S07]  /*5190*/  ISETP.GT.U32.AND P4, PT, R62, R19, PT ;  /* 0x000000133e00720c */ /* 0x000fce0003f84070 */
[----:B------:R-:W-:Y:S01]  /*51a0*/  @!P1 IMAD.IADD R15, R15, 0x1, -R62 ;  /* 0x000000010f0f9824 */ /* 0x000fe200078e0a3e */
[----:B------:R-:W-:-:S05]  /*51b0*/  ISETP.GT.U32.AND P1, PT, R62, R29, PT ;  /* 0x0000001d3e00720c */ /* 0x000fca0003f24070 */
[--C-:B------:R-:W-:Y:S01]  /*51c0*/  @!P4 IMAD.IADD R19, R19, 0x1, -R62.reuse ;  /* 0x000000011313c824 */ /* 0x100fe200078e0a3e */
[C---:B------:R-:W-:Y:S01]  /*51d0*/  ISETP.GT.U32.AND P4, PT, R62.reuse, R31, PT ;  /* 0x0000001f3e00720c */ /* 0x040fe20003f84070 */
[----:B------:R-:W-:Y:S02]  /*51e0*/  IMAD R209, R62, R92, R209 ;  /* 0x0000005c3ed17224 */ /* 0x000fe400078e02d1 */
[----:B------:R-:W4:Y:S04]  /*51f0*/  LDL R92, [R1+0x43cc] ;  /* 0x0043cc00015c7983 */ /* 0x000f280000100800 */
[----:B------:R-:W-:Y:S01]  /*5200*/  @!P1 IMAD.IADD R29, R29, 0x1, -R62 ;  /* 0x000000011d1d9824 */ /* 0x000fe200078e0a3e */
[----:B------:R-:W-:-:S05]  /*5210*/  ISETP.GE.AND P1, PT, R252, RZ, PT ;  /* 0x000000fffc00720c */ /* 0x000fca0003f26270 */
[----:B------:R-:W-:-:S08]  /*5220*/  @!P4 IMAD.IADD R31, R31, 0x1, -R62 ;  /* 0x000000011f1fc824 */ /* 0x000fd000078e0a3e */
[----:B------:R-:W-:Y:S01]  /*5230*/  @!P1 IMAD.MOV R54, RZ, RZ, -R54 ;  /* 0x000000ffff369224 */ /* 0x000fe200078e0a36 */
[C---:B------:R-:W-:Y:S01]  /*5240*/  ISETP.GT.U32.AND P1, PT, R62.reuse, R31, PT ;  /* 0x0000001f3e00720c */ /* 0x040fe20003f24070 */
[----:B------:R-:W-:Y:S01]  /*5250*/  @!P2 IMAD.IADD R33, R33, 0x1, -R62 ;  /* 0x000000012121a824 */ /* 0x000fe200078e0a3e */
[----:B------:R-:W-:-:S11]  /*5260*/  ISETP.GT.U32.AND P2, PT, R62, R45, PT ;  /* 0x0000002d3e00720c */ /* 0x000fd60003f44070 */
[--C-:B------:R-:W-:Y:S01]  /*5270*/  @!P1 IMAD.IADD R31, R31, 0x1, -R62.reuse ;  /* 0x000000011f1f9824 */ /* 0x100fe200078e0a3e */
[----:B------:R-:W-:Y:S01]  /*5280*/  ISETP.GT.U32.AND P1, PT, R62, R43, PT ;  /* 0x0000002b3e00720c */ /* 0x000fe20003f24070 */
[----:B------:R-:W-:-:S12]  /*5290*/  @!P2 IMAD.IADD R45, R45, 0x1, -R62 ;  /* 0x000000012d2da824 */ /* 0x000fd800078e0a3e */
[----:B------:R-:W-:Y:S01]  /*52a0*/  @!P1 IMAD.IADD R43, R43, 0x1, -R62 ;  /* 0x000000012b2b9824 */ /* 0x000fe200078e0a3e */
[----:B--2---:R-:W-:Y:S02]  /*52b0*/  ISETP.GE.AND P1, PT, R96, RZ, PT ;  /* 0x000000ff6000720c */ /* 0x004fe40003f26270 */
[----:B------:R-:W2:Y:S01]  /*52c0*/  LDL R96, [R1+0x43bc] ;  /* 0x0043bc0001607983 */ /* 0x000ea20000100800 */
[----:B---3--:R-:W-:-:S03]  /*52d0*/  ISETP.GE.AND P2, PT, R143, RZ, PT ;  /* 0x000000ff8f00720c */ /* 0x008fc60003f46270 */
[----:B------:R-:W3:Y:S01]  /*52e0*/  LDL R143, [R1+0x43b8] ;  /* 0x0043b800018f7983 */ /* 0x000ee20000100800 */
[----:B------:R-:W-:-:S13]  /*52f0*/  ISETP.GT.U32.AND P3, PT, R62, R38, PT ;  /* 0x000000263e00720c */ /* 0x000fda0003f64070 */
[----:B------:R-:W-:Y:S01]  /*5300*/  @!P3 IMAD.IADD R38, R38, 0x1, -R62 ;  /* 0x000000012626b824 */ /* 0x000fe200078e0a3e */
[C---:B------:R-:W-:Y:S02]  /*5310*/  ISETP.GT.U32.AND P3, PT, R62.reuse, R8, PT ;  /* 0x000000083e00720c */ /* 0x040fe40003f64070 */
[----:B------:R-:W-:-:S11]  /*5320*/  ISETP.GT.U32.AND P0, PT, R62, R22, PT ;  /* 0x000000163e00720c */ /* 0x000fd60003f04070 */
[--C-:B------:R-:W-:Y:S01]  /*5330*/  @!P3 IMAD.IADD R8, R8, 0x1, -R62.reuse ;  /* 0x000000010808b824 */ /* 0x100fe200078e0a3e */
[----:B------:R-:W-:Y:S01]  /*5340*/  ISETP.GT.U32.AND P3, PT, R62, R16, PT ;  /* 0x000000103e00720c */ /* 0x000fe20003f64070 */
[--C-:B------:R-:W-:Y:S01]  /*5350*/  @!P0 IMAD.IADD R22, R22, 0x1, -R62.reuse ;  /* 0x0000000116168824 */ /* 0x100fe200078e0a3e */
[C---:B------:R-:W-:Y:S02]  /*5360*/  ISETP.GT.U32.AND P6, PT, R62.reuse, R20, PT ;  /* 0x000000143e00720c */ /* 0x040fe40003fc4070 */
[----:B------:R-:W-:Y:S01]  /*5370*/  ISETP.GT.U32.AND P0, PT, R62, R18, PT ;  /* 0x000000123e00720c */ /* 0x000fe20003f04070 */
[----:B------:R-:W-:-:S08]  /*5380*/  @!P5 IMAD.IADD R17, R17, 0x1, -R62 ;  /* 0x000000011111d824 */ /* 0x000fd000078e0a3e */
[----:B------:R-:W-:Y:S01]  /*5390*/  @!P3 IMAD.IADD R16, R16, 0x1, -R62 ;  /* 0x000000011010b824 */ /* 0x000fe200078e0a3e */
[----:B------:R-:W-:-:S04]  /*53a0*/  ISETP.GT.U32.AND P3, PT, R62, R10, PT ;  /* 0x0000000a3e00720c */ /* 0x000fc80003f64070 */
[----:B------:R-:W-:Y:S01]  /*53b0*/  ISETP.GT.U32.AND P5, PT, R62, R16, PT ;  /* 0x000000103e00720c */ /* 0x000fe20003fa4070 */
[--C-:B------:R-:W-:Y:S01]  /*53c0*/  @!P6 IMAD.IADD R20, R20, 0x1, -R62.reuse ;  /* 0x000000011414e824 */ /* 0x100fe200078e0a3e */
[----:B------:R-:W-:Y:S01]  /*53d0*/  ISETP.GT.U32.AND P6, PT, R62, R17, PT ;  /* 0x000000113e00720c */ /* 0x000fe20003fc4070 */
[----:B------:R-:W-:Y:S01]  /*53e0*/  @!P0 IMAD.IADD R18, R18, 0x1, -R62 ;  /* 0x0000000112128824 */ /* 0x000fe200078e0a3e */
[----:B------:R-:W-:-:S05]  /*53f0*/  ISETP.GT.U32.AND P0, PT, R62, R21, PT ;  /* 0x000000153e00720c */ /* 0x000fca0003f04070 */
[----:B------:R-:W-:Y:S01]  /*5400*/  @!P3 IMAD.IADD R10, R10, 0x1, -R62 ;  /* 0x000000010a0ab824 */ /* 0x000fe200078e0a3e */
[----:B------:R-:W-:-:S03]  /*5410*/  ISETP.GT.U32.AND P3, PT, R62, R11, PT ;  /* 0x0000000b3e00720c */ /* 0x000fc60003f64070 */
[--C-:B------:R-:W-:Y:S01]  /*5420*/  @!P5 IMAD.IADD R16, R16, 0x1, -R62.reuse ;  /* 0x000000011010d824 */ /* 0x100fe200078e0a3e */
[C---:B------:R-:W-:Y:S01]  /*5430*/  ISETP.GT.U32.AND P5, PT, R62.reuse, R23, PT ;  /* 0x000000173e00720c */ /* 0x040fe20003fa4070 */
[--C-:B------:R-:W-:Y:S01]  /*5440*/  @!P6 IMAD.IADD R17, R17, 0x1, -R62.reuse ;  /* 0x000000011111e824 */ /* 0x100fe200078e0a3e */
[----:B------:R-:W-:Y:S01]  /*5450*/  ISETP.GT.U32.AND P6, PT, R62, R15, PT ;  /* 0x0000000f3e00720c */ /* 0x000fe20003fc4070 */
[----:B------:R-:W-:-:S06]  /*5460*/  @!P0 IMAD.IADD R21, R21, 0x1, -R62 ;  /* 0x0000000115158824 */ /* 0x000fcc00078e0a3e */
[--C-:B------:R-:W-:Y:S01]  /*5470*/  @!P3 IMAD.IADD R11, R11, 0x1, -R62.reuse ;  /* 0x000000010b0bb824 */ /* 0x100fe200078e0a3e */
[C---:B------:R-:W-:Y:S02]  /*5480*/  ISETP.GT.U32.AND P3, PT, R62.reuse, R25, PT ;  /* 0x000000193e00720c */ /* 0x040fe40003f64070 */
[C---:B------:R-:W-:Y:S01]  /*5490*/  ISETP.GT.U32.AND P4, PT, R62.reuse, R21, PT ;  /* 0x000000153e00720c */ /* 0x040fe20003f84070 */
[--C-:B------:R-:W-:Y:S01]  /*54a0*/  @!P5 IMAD.IADD R23, R23, 0x1, -R62.reuse ;  /* 0x000000011717d824 */ /* 0x100fe200078e0a3e */
[----:B------:R-:W-:Y:S01]  /*54b0*/  ISETP.GT.U32.AND P5, PT, R62, R19, PT ;  /* 0x000000133e00720c */ /* 0x000fe20003fa4070 */
[----:B------:R-:W-:-:S08]  /*54c0*/  @!P6 IMAD.IADD R15, R15, 0x1, -R62 ;  /* 0x000000010f0fe824 */ /* 0x000fd000078e0a3e */
[--C-:B------:R-:W-:Y:S02]  /*54d0*/  @!P3 IMAD.IADD R25, R25, 0x1, -R62.reuse ;  /* 0x000000011919b824 */ /* 0x100fe400078e0a3e */
[----:B------:R-:W-:-:S03]  /*54e0*/  @!P4 IMAD.IADD R21, R21, 0x1, -R62 ;  /* 0x000000011515c824 */ /* 0x000fc600078e0a3e */
[C---:B------:R-:W-:Y:S01]  /*54f0*/  ISETP.GT.U32.AND P6, PT, R62.reuse, R25, PT ;  /* 0x000000193e00720c */ /* 0x040fe20003fc4070 */
[----:B------:R-:W-:Y:S01]  /*5500*/  @!P5 IMAD.IADD R19, R19, 0x1, -R62 ;  /* 0x000000011313d824 */ /* 0x000fe200078e0a3e */
[C---:B------:R-:W-:Y:S02]  /*5510*/  ISETP.GT.U32.AND P5, PT, R62.reuse, R29, PT ;  /* 0x0000001d3e00720c */ /* 0x040fe40003fa4070 */
[----:B------:R-:W-:-:S09]  /*5520*/  ISETP.GT.U32.AND P4, PT, R62, R35, PT ;  /* 0x000000233e00720c */ /* 0x000fd20003f84070 */
[--C-:B------:R-:W-:Y:S01]  /*5530*/  @!P6 IMAD.IADD R25, R25, 0x1, -R62.reuse ;  /* 0x000000011919e824 */ /* 0x100fe200078e0a3e */
[C---:B------:R-:W-:Y:S01]  /*5540*/  ISETP.GT.U32.AND P6, PT, R62.reuse, R37, PT ;  /* 0x000000253e00720c */ /* 0x040fe20003fc4070 */
[--C-:B------:R-:W-:Y:S01]  /*5550*/  @!P5 IMAD.IADD R29, R29, 0x1, -R62.reuse ;  /* 0x000000011d1dd824 */ /* 0x100fe200078e0a3e */
[C---:B------:R-:W-:Y:S01]  /*5560*/  ISETP.GT.U32.AND P5, PT, R62.reuse, R41, PT ;  /* 0x000000293e00720c */ /* 0x040fe20003fa4070 */
[----:B------:R-:W-:Y:S01]  /*5570*/  @!P4 IMAD.IADD R35, R35, 0x1, -R62 ;  /* 0x000000012323c824 */ /* 0x000fe200078e0a3e */
[----:B------:R-:W-:Y:S02]  /*5580*/  ISETP.GT.U32.AND P4, PT, R62, R47, PT ;  /* 0x0000002f3e00720c */ /* 0x000fe40003f84070 */
[----:B------:R-:W-:-:S07]  /*5590*/  ISETP.NE.AND P0, PT, R213, RZ, PT ;  /* 0x000000ffd500720c */ /* 0x000fce0003f05270 */
[--C-:B------:R-:W-:Y:S02]  /*55a0*/  @!P6 IMAD.IADD R37, R37, 0x1, -R62.reuse ;  /* 0x000000012525e824 */ /* 0x100fe400078e0a3e */
[--C-:B------:R-:W-:Y:S02]  /*55b0*/  @!P5 IMAD.IADD R41, R41, 0x1, -R62.reuse ;  /* 0x000000012929d824 */ /* 0x100fe400078e0a3e */
[----:B------:R-:W-:Y:S01]  /*55c0*/  @!P4 IMAD.IADD R47, R47, 0x1, -R62 ;  /* 0x000000012f2fc824 */ /* 0x000fe200078e0a3e */
[----:B------:R-:W-:Y:S02]  /*55d0*/  ISETP.GT.U32.AND P4, PT, R62, R37, PT ;  /* 0x000000253e00720c */ /* 0x000fe40003f84070 */
[----:B------:R-:W-:-:S04]  /*55e0*/  LOP3.LUT R213, RZ, R213, RZ, 0x33, !PT ;  /* 0x000000d5ffd57212 */ /* 0x000fc800078e33ff */
[C---:B------:R-:W-:Y:S02]  /*55f0*/  SEL R7, R213.reuse, R6, !P0 ;  /* 0x00000006d5077207 */ /* 0x040fe40004000000 */
[----:B------:R-:W-:Y:S01]  /*5600*/  SEL R6, R213, R54, !P0 ;  /* 0x00000036d5067207 */ /* 0x000fe20004000000 */
[----:B------:R-:W-:-:S04]  /*5610*/  IMAD.MOV.U32 R54, RZ, RZ, R52 ;  /* 0x000000ffff367224 */ /* 0x000fc800078e0034 */
[----:B------:R-:W-:Y:S01]  /*5620*/  @!P2 IMAD.MOV R54, RZ, RZ, -R54 ;  /* 0x000000ffff36a224 */ /* 0x000fe200078e0a36 */
[C---:B------:R-:W-:Y:S01]  /*5630*/  ISETP.GT.U32.AND P2, PT, R62.reuse, R47, PT ;  /* 0x0000002f3e00720c */ /* 0x040fe20003f44070 */
[--C-:B------:R-:W-:Y:S01]  /*5640*/  @!P4 IMAD.IADD R37, R37, 0x1, -R62.reuse ;  /* 0x000000012525c824 */ /* 0x100fe200078e0a3e */
[----:B------:R-:W-:Y:S02]  /*5650*/  ISETP.GT.U32.AND P4, PT, R62, R49, PT ;  /* 0x000000313e00720c */ /* 0x000fe40003f84070 */
[----:B----4-:R-:W-:Y:S02]  /*5660*/  ISETP.GE.AND P5, PT, R92, RZ, PT ;  /* 0x000000ff5c00720c */ /* 0x010fe40003fa6270 */
[----:B------:R-:W4:Y:S07]  /*5670*/  LDL R92, [R1+0x43c0] ;  /* 0x0043c000015c7983 */ /* 0x000f2e0000100800 */
[--C-:B------:R-:W-:Y:S01]  /*5680*/  @!P2 IMAD.IADD R47, R47, 0x1, -R62.reuse ;  /* 0x000000012f2fa824 */ /* 0x100fe200078e0a3e */
[C---:B------:R-:W-:Y:S01]  /*5690*/  ISETP.GT.U32.AND P2, PT, R62.reuse, R59, PT ;  /* 0x0000003b3e00720c */ /* 0x040fe20003f44070 */
[----:B------:R-:W-:Y:S01]  /*56a0*/  @!P4 IMAD.IADD R49, R49, 0x1, -R62 ;  /* 0x000000013131c824 */ /* 0x000fe200078e0a3e */
[----:B------:R-:W-:-:S11]  /*56b0*/  ISETP.GT.U32.AND P4, PT, R62, R60, PT ;  /* 0x0000003c3e00720c */ /* 0x000fd60003f84070 */
[--C-:B------:R-:W-:Y:S02]  /*56c0*/  @!P2 IMAD.IADD R59, R59, 0x1, -R62.reuse ;  /* 0x000000013b3ba824 */ /* 0x100fe400078e0a3e */
[----:B------:R-:W-:Y:S01]  /*56d0*/  @!P4 IMAD.IADD R60, R60, 0x1, -R62 ;  /* 0x000000013c3cc824 */ /* 0x000fe200078e0a3e */
[----:B--2---:R-:W-:Y:S02]  /*56e0*/  ISETP.GE.AND P2, PT, R96, RZ, PT ;  /* 0x000000ff6000720c */ /* 0x004fe40003f46270 */
[----:B------:R-:W2:Y:S01]  /*56f0*/  LDL R96, [R1+0x43b0] ;  /* 0x0043b00001607983 */ /* 0x000ea20000100800 */
[----:B---3--:R-:W-:-:S03]  /*5700*/  ISETP.GE.AND P4, PT, R143, RZ, PT ;  /* 0x000000ff8f00720c */ /* 0x008fc60003f86270 */
[----:B------:R-:W3:Y:S01]  /*5710*/  LDL R143, [R1+0x43ac] ;  /* 0x0043ac00018f7983 */ /* 0x000ee20000100800 */
[----:B------:R-:W-:-:S13]  /*5720*/  ISETP.GT.U32.AND P3, PT, R62, R23, PT ;  /* 0x000000173e00720c */ /* 0x000fda0003f64070 */
[----:B------:R-:W-:Y:S01]  /*5730*/  @!P3 IMAD.IADD R23, R23, 0x1, -R62 ;  /* 0x000000011717b824 */ /* 0x000fe200078e0a3e */
[----:B------:R-:W-:-:S13]  /*5740*/  ISETP.GT.U32.AND P3, PT, R62, R27, PT ;  /* 0x0000001b3e00720c */ /* 0x000fda0003f64070 */
[----:B------:R-:W-:Y:S01]  /*5750*/  @!P3 IMAD.IADD R27, R27, 0x1, -R62 ;  /* 0x000000011b1bb824 */ /* 0x000fe200078e0a3e */
[C---:B------:R-:W-:Y:S02]  /*5760*/  ISETP.GT.U32.AND P3, PT, R62.reuse, R39, PT ;  /* 0x000000273e00720c */ /* 0x040fe40003f64070 */
[----:B------:R-:W-:-:S11]  /*5770*/  ISETP.GT.U32.AND P6, PT, R62, R33, PT ;  /* 0x000000213e00720c */ /* 0x000fd60003fc4070 */
[--C-:B------:R-:W-:Y:S01]  /*5780*/  @!P3 IMAD.IADD R39, R39, 0x1, -R62.reuse ;  /* 0x000000012727b824 */ /* 0x100fe200078e0a3e */
[C---:B------:R-:W-:Y:S01]  /*5790*/  ISETP.GT.U32.AND P3, PT, R62.reuse, R35, PT ;  /* 0x000000233e00720c */ /* 0x040fe20003f64070 */
[----:B------:R-:W-:Y:S01]  /*57a0*/  @!P6 IMAD.IADD R33, R33, 0x1, -R62 ;  /* 0x000000012121e824 */ /* 0x000fe200078e0a3e */
[----:B------:R-:W-:-:S11]  /*57b0*/  ISETP.GT.U32.AND P6, PT, R62, R41, PT ;  /* 0x000000293e00720c */ /* 0x000fd60003fc4070 */
[----:B------:R-:W-:Y:S01]  /*57c0*/  @!P3 IMAD.IADD R35, R35, 0x1, -R62 ;  /* 0x000000012323b824 */ /* 0x000fe200078e0a3e */
[C---:B------:R-:W-:Y:S01]  /*57d0*/  ISETP.GT.U32.AND P3, PT, R62.reuse, R39, PT ;  /* 0x000000273e00720c */ /* 0x040fe20003f64070 */
[----:B------:R-:W-:Y:S01]  /*57e0*/  @!P5 IMAD.MOV R48, RZ, RZ, -R48 ;  /* 0x000000ffff30d224 */ /* 0x000fe200078e0a30 */
[----:B------:R-:W-:Y:S01]  /*57f0*/  ISETP.GT.U32.AND P5, PT, R62, R45, PT ;  /* 0x0000002d3e00720c */ /* 0x000fe20003fa4070 */
[----:B------:R-:W-:-:S10]  /*5800*/  @!P6 IMAD.IADD R41, R41, 0x1, -R62 ;  /* 0x000000012929e824 */ /* 0x000fd400078e0a3e */
[--C-:B------:R-:W-:Y:S01]  /*5810*/  @!P3 IMAD.IADD R39, R39, 0x1, -R62.reuse ;  /* 0x000000012727b824 */ /* 0x100fe200078e0a3e */
[C---:B------:R-:W-:Y:S02]  /*5820*/  ISETP.GT.U32.AND P3, PT, R62.reuse, R51, PT ;  /* 0x000000333e00720c */ /* 0x040fe40003f64070 */
[C---:B------:R-:W-:Y:S01]  /*5830*/  ISETP.GT.U32.AND P6, PT, R62.reuse, R53, PT ;  /* 0x000000353e00720c */ /* 0x040fe20003fc4070 */
[----:B------:R-:W-:Y:S01]  /*5840*/  @!P5 IMAD.IADD R45, R45, 0x1, -R62 ;  /* 0x000000012d2dd824 */ /* 0x000fe200078e0a3e */
[----:B------:R-:W-:-:S09]  /*5850*/  ISETP.GT.U32.AND P5, PT, R62, R57, PT ;  /* 0x000000393e00720c */ /* 0x000fd20003fa4070 */
[--C-:B------:R-:W-:Y:S01]  /*5860*/  @!P3 IMAD.IADD R51, R51, 0x1, -R62.reuse ;  /* 0x000000013333b824 */ /* 0x100fe200078e0a3e */
[----:B------:R-:W-:Y:S01]  /*5870*/  ISETP.GT.U32.AND P3, PT, R62, R58, PT ;  /* 0x0000003a3e00720c */ /* 0x000fe20003f64070 */
[--C-:B------:R-:W-:Y:S02]  /*5880*/  @!P6 IMAD.IADD R53, R53, 0x1, -R62.reuse ;  /* 0x000000013535e824 */ /* 0x100fe400078e0a3e */
[----:B------:R-:W-:Y:S01]  /*5890*/  @!P5 IMAD.IADD R57, R57, 0x1, -R62 ;  /* 0x000000013939d824 */ /* 0x000fe200078e0a3e */
[----:B------:R-:W-:-:S09]  /*58a0*/  SEL R52, R213, R48, !P0 ;  /* 0x00000030d5347207 */ /* 0x000fd20004000000 */
[----:B------:R-:W-:Y:S01]  /*58b0*/  @!P3 IMAD.IADD R58, R58, 0x1, -R62 ;  /* 0x000000013a3ab824 */ /* 0x000fe200078e0a3e */
[----:B------:R-:W-:Y:S02]  /*58c0*/  ISETP.GT.U32.AND P3, PT, R62, R53, PT ;  /* 0x000000353e00720c */ /* 0x000fe40003f64070 */
[----:B------:R-:W-:Y:S01]  /*58d0*/  SEL R48, R213, R54, !P0 ;  /* 0x00000036d5307207 */ /* 0x000fe20004000000 */
[----:B------:R-:W-:-:S04]  /*58e0*/  IMAD.MOV.U32 R54, RZ, RZ, R46 ;  /* 0x000000ffff367224 */ /* 0x000fc800078e002e */
[----:B------:R-:W-:Y:S01]  /*58f0*/  @!P4 IMAD.MOV R54, RZ, RZ, -R54 ;  /* 0x000000ffff36c224 */ /* 0x000fe200078e0a36 */
[----:B------:R-:W-:-:S05]  /*5900*/  ISETP.GT.U32.AND P4, PT, R62, R58, PT ;  /* 0x0000003a3e00720c */ /* 0x000fca0003f84070 */
[----:B------:R-:W-:Y:S01]  /*5910*/  @!P3 IMAD.IADD R53, R53, 0x1, -R62 ;  /* 0x000000013535b824 */ /* 0x000fe200078e0a3e */
[----:B------:R-:W-:-:S07]  /*5920*/  ISETP.GT.U32.AND P3, PT, R62, R56, PT ;  /* 0x000000383e00720c */ /* 0x000fce0003f64070 */
[----:B------:R-:W-:Y:S01]  /*5930*/  @!P4 IMAD.IADD R58, R58, 0x1, -R62 ;  /* 0x000000013a3ac824 */ /* 0x000fe200078e0a3e */
[----:B------:R-:W-:-:S05]  /*5940*/  ISETP.GT.U32.AND P4, PT, R62, R75, PT ;  /* 0x0000004b3e00720c */ /* 0x000fca0003f84070 */
[--C-:B------:R-:W-:Y:S01]  /*5950*/  @!P3 IMAD.IADD R56, R56, 0x1, -R62.reuse ;  /* 0x000000013838b824 */ /* 0x100fe200078e0a3e */
[----:B------:R-:W-:Y:S02]  /*5960*/  ISETP.GT.U32.AND P3, PT, R62, R77, PT ;  /* 0x0000004d3e00720c */ /* 0x000fe40003f64070 */
[----:B----4-:R-:W-:Y:S02]  /*5970*/  ISETP.GE.AND P5, PT, R92, RZ, PT ;  /* 0x000000ff5c00720c */ /* 0x010fe40003fa6270 */
[----:B------:R-:W4:Y:S03]  /*5980*/  LDL R92, [R1+0x43b4] ;  /* 0x0043b400015c7983 */ /* 0x000f260000100800 */
[----:B------:R-:W-:-:S06]  /*5990*/  @!P4 IMAD.IADD R75, R75, 0x1, -R62 ;  /* 0x000000014b4bc824 */ /* 0x000fcc00078e0a3e */
[----:B------:R-:W-:Y:S01]  /*59a0*/  @!P3 IMAD.IADD R77, R77, 0x1, -R62 ;  /* 0x000000014d4db824 */ /* 0x000fe200078e0a3e */
[----:B--2---:R-:W-:Y:S02]  /*59b0*/  ISETP.GE.AND P4, PT, R96, RZ, PT ;  /* 0x000000ff6000720c */ /* 0x004fe40003f86270 */
[----:B------:R-:W2:Y:S01]  /*59c0*/  LDL R96, [R1+0x43a4] ;  /* 0x0043a40001607983 */ /* 0x000ea20000100800 */
[----:B---3--:R-:W-:-:S03]  /*59d0*/  ISETP.GE.AND P3, PT, R143, RZ, PT ;  /* 0x000000ff8f00720c */ /* 0x008fc60003f66270 */
[----:B------:R-:W3:Y:S01]  /*59e0*/  LDL R143, [R1+0x43a0] ;  /* 0x0043a000018f7983 */ /* 0x000ee20000100800 */
[----:B------:R-:W-:Y:S01]  /*59f0*/  @!P1 IMAD.MOV R50, RZ, RZ, -R50 ;  /* 0x000000ffff329224 */ /* 0x000fe200078e0a32 */
        /* <DEDUP_REMOVED lines=15> */
[----:B------:R-:W-:Y:S01]  /*5af0*/  ISETP.GT.U32.AND P6, PT, R62, R69, PT ;  /* 0x000000453e00720c */ /* 0x000fe20003fc4070 */
        /* <DEDUP_REMOVED lines=33> */
[----:B------:R-:W-:Y:S01]  /*5d10*/  ISETP.GT.U32.AND P2, PT, R62, R67, PT ;  /* 0x000000433e00720c */ /* 0x000fe20003f44070 */
        /* <DEDUP_REMOVED lines=59> */
[----:B------:R-:W-:-:S10]  /*60d0*/  @!P3 IMAD.IADD R105, R105, 0x1, -R62 ;  /* 0x000000016969b824 */ /* 0x000fd400078e0a3e */
[----:B------:R-:W-:Y:S01]  /*60e0*/  @!P4 IMAD.IADD R111, R111, 0x1, -R62 ;  /* 0x000000016f6fc824 */ /* 0x000fe200078e0a3e */
[----:B------:R-:W-:-:S13]  /*60f0*/  ISETP.GT.U32.AND P4, PT, R62, R101, PT ;  /* 0x000000653e00720c */ /* 0x000fda0003f84070 */
[----:B------:R-:W-:Y:S01]  /*6100*/  @!P4 IMAD.IADD R101, R101, 0x1, -R62 ;  /* 0x000000016565c824 */ /* 0x000fe200078e0a3e */
[----:B------:R-:W-:-:S13]  /*6110*/  ISETP.GT.U32.AND P4, PT, R62, R113, PT ;  /* 0x000000713e00720c */ /* 0x000fda0003f84070 */
[----:B------:R-:W-:Y:S01]  /*6120*/  @!P4 IMAD.IADD R113, R113, 0x1, -R62 ;  /* 0x000000017171c824 */ /* 0x000fe200078e0a3e */
[----:B------:R-:W-:Y:S02]  /*6130*/  ISETP.GT.U32.AND P4, PT, R62, R125, PT ;  /* 0x0000007d3e00720c */ /* 0x000fe40003f84070 */
[----:B----4-:R-:W-:-:S11]  /*6140*/  ISETP.GE.AND P3, PT, R92, RZ, PT ;  /* 0x000000ff5c00720c */ /* 0x010fd60003f66270 */
[----:B------:R-:W-:Y:S02]  /*6150*/  @!P4 IMAD.IADD R125, R125, 0x1, -R62 ;  /* 0x000000017d7dc824 */ /* 0x000fe400078e0a3e */
[----:B------:R-:W-:Y:S01]  /*6160*/  @!P5 IMAD.MOV R30, RZ, RZ, -R30 ;  /* 0x000000ffff1ed224 */ /* 0x000fe200078e0a1e */
[C---:B------:R-:W-:Y:S01]  /*6170*/  ISETP.GT.U32.AND P6, PT, R62.reuse, R97, PT ;  /* 0x000000613e00720c */ /* 0x040fe20003fc4070 */
[----:B------:R-:W4:Y:S01]  /*6180*/  LDL R92, [R1+0x4390] ;  /* 0x00439000015c7983 */ /* 0x000f220000100800 */
[----:B------:R-:W-:Y:S01]  /*6190*/  @!P3 IMAD.MOV R24, RZ, RZ, -R24 ;  /* 0x000000ffff18b224 */ /* 0x000fe200078e0a18 */
[----:B------:R-:W-:-:S13]  /*61a0*/  ISETP.GT.U32.AND P3, PT, R62, R111, PT ;  /* 0x0000006f3e00720c */ /* 0x000fda0003f64070 */
[----:B------:R-:W-:Y:S01]  /*61b0*/  @!P3 IMAD.IADD R111, R111, 0x1, -R62 ;  /* 0x000000016f6fb824 */ /* 0x000fe200078e0a3e */
[----:B------:R-:W-:-:S13]  /*61c0*/  ISETP.GT.U32.AND P3, PT, R62, R123, PT ;  /* 0x0000007b3e00720c */ /* 0x000fda0003f64070 */
        /* <DEDUP_REMOVED lines=8> */
[--C-:B------:R-:W-:Y:S01]  /*6250*/  @!P5 IMAD.IADD R103, R103, 0x1, -R62.reuse ;  /* 0x000000016767d824 */ /* 0x100fe200078e0a3e */
[C---:B------:R-:W-:Y:S01]  /*6260*/  ISETP.GT.U32.AND P5, PT, R62.reuse, R99, PT ;  /* 0x000000633e00720c */ /* 0x040fe20003fa4070 */
[----:B------:R-:W-:Y:S01]  /*6270*/  @!P6 IMAD.IADD R97, R97, 0x1, -R62 ;  /* 0x000000016161e824 */ /* 0x000fe200078e0a3e */
[----:B------:R-:W-:-:S11]  /*6280*/  ISETP.GT.U32.AND P6, PT, R62, R105, PT ;  /* 0x000000693e00720c */ /* 0x000fd60003fc4070 */
[--C-:B------:R-:W-:Y:S01]  /*6290*/  @!P5 IMAD.IADD R99, R99, 0x1, -R62.reuse ;  /* 0x000000016363d824 */ /* 0x100fe200078e0a3e */
[C---:B------:R-:W-:Y:S01]  /*62a0*/  ISETP.GT.U32.AND P5, PT, R62.reuse, R103, PT ;  /* 0x000000673e00720c */ /* 0x040fe20003fa4070 */
[----:B------:R-:W-:Y:S01]  /*62b0*/  @!P6 IMAD.IADD R105, R105, 0x1, -R62 ;  /* 0x000000016969e824 */ /* 0x000fe200078e0a3e */
[----:B------:R-:W-:-:S11]  /*62c0*/  ISETP.GT.U32.AND P6, PT, R62, R117, PT ;  /* 0x000000753e00720c */ /* 0x000fd60003fc4070 */
[--C-:B------:R-:W-:Y:S01]  /*62d0*/  @!P5 IMAD.IADD R103, R103, 0x1, -R62.reuse ;  /* 0x000000016767d824 */ /* 0x100fe200078e0a3e */
[----:B------:R-:W-:Y:S01]  /*62e0*/  ISETP.GT.U32.AND P5, PT, R62, R115, PT ;  /* 0x000000733e00720c */ /* 0x000fe20003fa4070 */
[----:B------:R-:W-:-:S12]  /*62f0*/  @!P6 IMAD.IADD R117, R117, 0x1, -R62 ;  /* 0x000000017575e824 */ /* 0x000fd800078e0a3e */
[----:B------:R-:W-:Y:S01]  /*6300*/  @!P5 IMAD.IADD R115, R115, 0x1, -R62 ;  /* 0x000000017373d824 */ /* 0x000fe200078e0a3e */
[----:B------:R-:W-:Y:S02]  /*6310*/  ISETP.GT.U32.AND P5, PT, R62, R127, PT ;  /* 0x0000007f3e00720c */ /* 0x000fe40003fa4070 */
[C---:B------:R-:W-:Y:S02]  /*6320*/  SEL R34, R213.reuse, R30, !P0 ;  /* 0x0000001ed5227207 */ /* 0x040fe40004000000 */
[----:B------:R-:W-:Y:S01]  /*6330*/  SEL R30, R213, R54, !P0 ;  /* 0x00000036d51e7207 */ /* 0x000fe20004000000 */
[----:B------:R-:W-:-:S04]  /*6340*/  IMAD.MOV.U32 R54, RZ, RZ, R28 ;  /* 0x000000ffff367224 */ /* 0x000fc800078e001c */
[----:B------:R-:W-:-:S04]  /*6350*/  @!P2 IMAD.MOV R54, RZ, RZ, -R54 ;  /* 0x000000ffff36a224 */ /* 0x000fc800078e0a36 */
[----:B------:R-:W-:Y:S01]  /*6360*/  @!P5 IMAD.IADD R127, R127, 0x1, -R62 ;  /* 0x000000017f7fd824 */ /* 0x000fe200078e0a3e */
[----:B------:R-:W-:Y:S02]  /*6370*/  ISETP.GT.U32.AND P5, PT, R62, R117, PT ;  /* 0x000000753e00720c */ /* 0x000fe40003fa4070 */
[C---:B------:R-:W-:Y:S02]  /*6380*/  SEL R28, R213.reuse, R24, !P0 ;  /* 0x00000018d51c7207 */ /* 0x040fe40004000000 */
[----:B------:R-:W-:Y:S01]  /*6390*/  SEL R24, R213, R54, !P0 ;  /* 0x00000036d5187207 */ /* 0x000fe20004000000 */
[----:B------:R-:W-:-:S04]  /*63a0*/  IMAD.MOV.U32 R54, RZ, RZ, R22 ;  /* 0x000000ffff367224 */ /* 0x000fc800078e0016 */
[----:B------:R-:W-:Y:S01]  /*63b0*/  @!P4 IMAD.MOV R54, RZ, RZ, -R54 ;  /* 0x000000ffff36c224 */ /* 0x000fe200078e0a36 */
[----:B------:R-:W-:-:S03]  /*63c0*/  ISETP.GT.U32.AND P4, PT, R62, R127, PT ;  /* 0x0000007f3e00720c */ /* 0x000fc60003f84070 */
[----:B------:R-:W-:Y:S01]  /*63d0*/  @!P5 IMAD.IADD R117, R117, 0x1, -R62 ;  /* 0x000000017575d824 */ /* 0x000fe200078e0a3e */
[----:B------:R-:W-:-:S09]  /*63e0*/  ISETP.GT.U32.AND P5, PT, R62, R129, PT ;  /* 0x000000813e00720c */ /* 0x000fd20003fa4070 */
[----:B------:R-:W-:Y:S01]  /*63f0*/  @!P4 IMAD.IADD R127, R127, 0x1, -R62 ;  /* 0x000000017f7fc824 */ /* 0x000fe200078e0a3e */
[----:B------:R-:W-:-:S03]  /*6400*/  ISETP.GT.U32.AND P4, PT, R62, R139, PT ;  /* 0x0000008b3e00720c */ /* 0x000fc60003f84070 */
[----:B------:R-:W-:Y:S01]  /*6410*/  @!P5 IMAD.IADD R129, R129, 0x1, -R62 ;  /* 0x000000018181d824 */ /* 0x000fe200078e0a3e */
[----:B------:R-:W-:-:S09]  /*6420*/  ISETP.GT.U32.AND P5, PT, R62, R141, PT ;  /* 0x0000008d3e00720c */ /* 0x000fd20003fa4070 */
[----:B------:R-:W-:-:S04]  /*6430*/  @!P4 IMAD.IADD R139, R139, 0x1, -R62 ;  /* 0x000000018b8bc824 */ /* 0x000fc800078e0a3e */
[----:B------:R-:W-:Y:S01]  /*6440*/  @!P5 IMAD.IADD R141, R141, 0x1, -R62 ;  /* 0x000000018d8dd824 */ /* 0x000fe200078e0a3e */
[----:B--2---:R-:W-:Y:S02]  /*6450*/  ISETP.GE.AND P4, PT, R96, RZ, PT ;  /* 0x000000ff6000720c */ /* 0x004fe40003f86270 */
[----:B------:R-:W2:Y:S01]  /*6460*/  LDL R96, [R1+0x4370] ;  /* 0x0043700001607983 */ /* 0x000ea20000100800 */
[----:B---3--:R-:W-:-:S03]  /*6470*/  ISETP.GE.AND P5, PT, R143, RZ, PT ;  /* 0x000000ff8f00720c */ /* 0x008fc60003fa6270 */
[----:B------:R-:W3:Y:S01]  /*6480*/  LDL R143, [R1+0x436c] ;  /* 0x00436c00018f7983 */ /* 0x000ee20000100800 */
[----:B------:R-:W-:Y:S01]  /*6490*/  @!P1 IMAD.MOV R26, RZ, RZ, -R26 ;  /* 0x000000ffff1a9224 */ /* 0x000fe200078e0a1a */
[C---:B------:R-:W-:Y:S02]  /*64a0*/  ISETP.GT.U32.AND P1, PT, R62.reuse, R107, PT ;  /* 0x0000006b3e00720c */ /* 0x040fe40003f24070 */
[----:B------:R-:W-:-:S11]  /*64b0*/  ISETP.GT.U32.AND P2, PT, R62, R109, PT ;  /* 0x0000006d3e00720c */ /* 0x000fd60003f44070 */
[--C-:B------:R-:W-:Y:S01]  /*64c0*/  @!P1 IMAD.IADD R107, R107, 0x1, -R62.reuse ;  /* 0x000000016b6b9824 */ /* 0x100fe200078e0a3e */
[C---:B------:R-:W-:Y:S01]  /*64d0*/  ISETP.GT.U32.AND P1, PT, R62.reuse, R119, PT ;  /* 0x000000773e00720c */ /* 0x040fe20003f24070 */
[----:B------:R-:W-:Y:S01]  /*64e0*/  @!P2 IMAD.IADD R109, R109, 0x1, -R62 ;  /* 0x000000016d6da824 */ /* 0x000fe200078e0a3e */
[----:B------:R-:W-:-:S11]  /*64f0*/  ISETP.GT.U32.AND P2, PT, R62, R121, PT ;  /* 0x000000793e00720c */ /* 0x000fd60003f44070 */
[--C-:B------:R-:W-:Y:S01]  /*6500*/  @!P1 IMAD.IADD R119, R119, 0x1, -R62.reuse ;  /* 0x0000000177779824 */ /* 0x100fe200078e0a3e */
[----:B------:R-:W-:Y:S01]  /*6510*/  ISETP.GT.U32.AND P1, PT, R62, R115, PT ;  /* 0x000000733e00720c */ /* 0x000fe20003f24070 */
[--C-:B------:R-:W-:Y:S01]  /*6520*/  @!P2 IMAD.IADD R121, R121, 0x1, -R62.reuse ;  /* 0x000000017979a824 */ /* 0x100fe200078e0a3e */
[----:B----4-:R-:W-:Y:S02]  /*6530*/  ISETP.GE.AND P2, PT, R92, RZ, PT ;  /* 0x000000ff5c00720c */ /* 0x010fe40003f46270 */
[----:B------:R-:W4:Y:S09]  /*6540*/  LDL R92, [R1+0x4380] ;  /* 0x00438000015c7983 */ /* 0x000f320000100800 */
[----:B------:R-:W-:Y:S01]  /*6550*/  @!P1 IMAD.IADD R115, R115, 0x1, -R62 ;  /* 0x0000000173739824 */ /* 0x000fe200078e0a3e */
[C---:B------:R-:W-:Y:S01]  /*6560*/  ISETP.GT.U32.AND P1, PT, R62.reuse, R119, PT ;  /* 0x000000773e00720c */ /* 0x040fe20003f24070 */
[----:B------:R-:W-:Y:S01]  /*6570*/  @!P2 IMAD.MOV R8, RZ, RZ, -R8 ;  /* 0x000000ffff08a224 */ /* 0x000fe200078e0a08 */
        /* <DEDUP_REMOVED lines=9> */
[----:B------:R-:W-:Y:S01]  /*6610*/  ISETP.GT.U32.AND P1, PT, R62, R133, PT ;  /* 0x000000853e00720c */ /* 0x000fe20003f24070 */
[----:B------:R-:W-:-:S03]  /*6620*/  @!P5 IMAD.MOV R14, RZ, RZ, -R14 ;  /* 0x000000ffff0ed224 */ /* 0x000fc600078e0a0e */
[----:B------:R-:W-:-:S09]  /*6630*/  ISETP.GT.U32.AND P5, PT, R62, R4, PT ;  /* 0x000000043e00720c */ /* 0x000fd20003fa4070 */
[----:B------:R-:W-:Y:S01]  /*6640*/  @!P1 IMAD.IADD R133, R133, 0x1, -R62 ;  /* 0x0000000185859824 */ /* 0x000fe200078e0a3e */
[----:B------:R-:W-:-:S03]  /*6650*/  ISETP.GT.U32.AND P1, PT, R62, R2, PT ;  /* 0x000000023e00720c */ /* 0x000fc60003f24070 */
[----:B------:R-:W-:Y:S01]  /*6660*/  @!P5 IMAD.IADD R4, R4, 0x1, -R62 ;  /* 0x000000010404d824 */ /* 0x000fe200078e0a3e */
[----:B------:R-:W-:-:S09]  /*6670*/  ISETP.GT.U32.AND P5, PT, R62, R155, PT ;  /* 0x0000009b3e00720c */ /* 0x000fd20003fa4070 */
[----:B------:R-:W-:Y:S01]  /*6680*/  @!P1 IMAD.IADD R2, R2, 0x1, -R62 ;  /* 0x0000000102029824 */ /* 0x000fe200078e0a3e */
[----:B------:R-:W-:-:S03]  /*6690*/  ISETP.GT.U32.AND P1, PT, R62, R157, PT ;  /* 0x0000009d3e00720c */ /* 0x000fc60003f24070 */
[----:B------:R-:W-:-:S10]  /*66a0*/  @!P5 IMAD.IADD R155, R155, 0x1, -R62 ;  /* 0x000000019b9bd824 */ /* 0x000fd400078e0a3e */
[----:B------:R-:W-:Y:S01]  /*66b0*/  @!P1 IMAD.IADD R157, R157, 0x1, -R62 ;  /* 0x000000019d9d9824 */ /* 0x000fe200078e0a3e */
[----:B--2---:R-:W-:Y:S02]  /*66c0*/  ISETP.GE.AND P5, PT, R96, RZ, PT ;  /* 0x000000ff6000720c */ /* 0x004fe40003fa6270 */
[----:B------:R-:W2:Y:S01]  /*66d0*/  LDL R96, [R1+0x4368] ;  /* 0x0043680001607983 */ /* 0x000ea20000100800 */
[----:B---3--:R-:W-:-:S03]  /*66e0*/  ISETP.GE.AND P1, PT, R143, RZ, PT ;  /* 0x000000ff8f00720c */ /* 0x008fc60003f26270 */
[----:B------:R-:W3:Y:S01]  /*66f0*/  LDL R143, [R1+0x4364] ;  /* 0x00436400018f7983 */ /* 0x000ee20000100800 */
[C---:B------:R-:W-:Y:S01]  /*6700*/  ISETP.GT.U32.AND P6, PT, R62.reuse, R113, PT ;  /* 0x000000713e00720c */ /* 0x040fe20003fc4070 */
[----:B------:R-:W-:Y:S01]  /*6710*/  @!P3 IMAD.MOV R20, RZ, RZ, -R20 ;  /* 0x000000ffff14b224 */ /* 0x000fe200078e0a14 */
[----:B------:R-:W-:-:S11]  /*6720*/  ISETP.GT.U32.AND P3, PT, R62, R123, PT ;  /* 0x0000007b3e00720c */ /* 0x000fd60003f64070 */
[--C-:B------:R-:W-:Y:S01]  /*6730*/  @!P6 IMAD.IADD R113, R113, 0x1, -R62.reuse ;  /* 0x000000017171e824 */ /* 0x100fe200078e0a3e */
[C---:B------:R-:W-:Y:S01]  /*6740*/  ISETP.GT.U32.AND P6, PT, R62.reuse, R125, PT ;  /* 0x0000007d3e00720c */ /* 0x040fe20003fc4070 */
[----:B------:R-:W-:Y:S01]  /*6750*/  @!P3 IMAD.IADD R123, R123, 0x1, -R62 ;  /* 0x000000017b7bb824 */ /* 0x000fe200078e0a3e */
[C---:B------:R-:W-:Y:S02]  /*6760*/  ISETP.GT.U32.AND P3, PT, R62.reuse, R135, PT ;  /* 0x000000873e00720c */ /* 0x040fe40003f64070 */
[----:B------:R-:W-:-:S09]  /*6770*/  ISETP.GT.U32.AND P2, PT, R62, R129, PT ;  /* 0x000000813e00720c */ /* 0x000fd20003f44070 */
[--C-:B------:R-:W-:Y:S01]  /*6780*/  @!P6 IMAD.IADD R125, R125, 0x1, -R62.reuse ;  /* 0x000000017d7de824 */ /* 0x100fe200078e0a3e */
[C---:B------:R-:W-:Y:S01]  /*6790*/  ISETP.GT.U32.AND P6, PT, R62.reuse, R137, PT ;  /* 0x000000893e00720c */ /* 0x040fe20003fc4070 */
[--C-:B------:R-:W-:Y:S01]  /*67a0*/  @!P3 IMAD.IADD R135, R135, 0x1, -R62.reuse ;  /* 0x000000018787b824 */ /* 0x100fe200078e0a3e */
[----:B------:R-:W-:Y:S01]  /*67b0*/  ISETP.GT.U32.AND P3, PT, R62, R131, PT ;  /* 0x000000833e00720c */ /* 0x000fe20003f64070 */
[----:B------:R-:W-:-:S03]  /*67c0*/  @!P2 IMAD.IADD R129, R129, 0x1, -R62 ;  /* 0x000000018181a824 */ /* 0x000fc600078e0a3e */
[----:B------:R-:W-:-:S07]  /*67d0*/  ISETP.GT.U32.AND P2, PT, R62, R135, PT ;  /* 0x000000873e00720c */ /* 0x000fce0003f44070 */
[--C-:B------:R-:W-:Y:S01]  /*67e0*/  @!P6 IMAD.IADD R137, R137, 0x1, -R62.reuse ;  /* 0x000000018989e824 */ /* 0x100fe200078e0a3e */
[----:B----4-:R-:W-:Y:S02]  /*67f0*/  ISETP.GE.AND P6, PT, R92, RZ, PT ;  /* 0x000000ff5c00720c */ /* 0x010fe40003fc6270 */
[----:B------:R-:W4:Y:S01]  /*6800*/  LDL R92, [R1+0x4374] ;  /* 0x00437400015c7983 */ /* 0x000f220000100800 */
[--C-:B------:R-:W-:Y:S01]  /*6810*/  @!P3 IMAD.IADD R131, R131, 0x1, -R62.reuse ;  /* 0x000000018383b824 */ /* 0x100fe200078e0a3e */
[C---:B------:R-:W-:Y:S01]  /*6820*/  ISETP.GT.U32.AND P3, PT, R62.reuse, R137, PT ;  /* 0x000000893e00720c */ /* 0x040fe20003f64070 */
[--C-:B------:R-:W-:Y:S01]  /*6830*/  @!P2 IMAD.IADD R135, R135, 0x1, -R62.reuse ;  /* 0x000000018787a824 */ /* 0x100fe200078e0a3e */
[C---:B------:R-:W-:Y:S01]  /*6840*/  ISETP.GT.U32.AND P2, PT, R62.reuse, R3, PT ;  /* 0x000000033e00720c */ /* 0x040fe20003f44070 */
[----:B------:R-:W5:Y:S10]  /*6850*/  LDL.LU R252, [R1+0x44e0] ;  /* 0x0044e00001fc7983 */ /* 0x000f740000300800 */
[--C-:B------:R-:W-:Y:S01]  /*6860*/  @!P3 IMAD.IADD R137, R137, 0x1, -R62.reuse ;  /* 0x000000018989b824 */ /* 0x100fe200078e0a3e */
[C---:B------:R-:W-:Y:S01]  /*6870*/  ISETP.GT.U32.AND P3, PT, R62.reuse, R5, PT ;  /* 0x000000053e00720c */ /* 0x040fe20003f64070 */
[----:B------:R-:W-:Y:S01]  /*6880*/  @!P2 IMAD.IADD R3, R3, 0x1, -R62 ;  /* 0x000000010303a824 */ /* 0x000fe200078e0a3e */
[----:B------:R-:W-:-:S02]  /*6890*/  ISETP.GT.U32.AND P2, PT, R62, R159, PT ;  /* 0x0000009f3e00720c */ /* 0x000fc40003f44070 */
[C---:B------:R-:W-:Y:S02]  /*68a0*/  SEL R22, R213.reuse, R8, !P0 ;  /* 0x00000008d5167207 */ /* 0x040fe40004000000 */
[----:B------:R-:W-:Y:S01]  /*68b0*/  SEL R8, R213, R54, !P0 ;  /* 0x00000036d5087207 */ /* 0x000fe20004000000 */
[----:B------:R-:W-:Y:S02]  /*68c0*/  IMAD.MOV.U32 R54, RZ, RZ, R9 ;  /* 0x000000ffff367224 */ /* 0x000fe400078e0009 */
[----:B------:R-:W-:-:S04]  /*68d0*/  IMAD.MOV.U32 R9, RZ, RZ, R16 ;  /* 0x000000ffff097224 */ /* 0x000fc800078e0010 */
[--C-:B------:R-:W-:Y:S02]  /*68e0*/  @!P3 IMAD.IADD R5, R5, 0x1, -R62.reuse ;  /* 0x000000010505b824 */ /* 0x100fe400078e0a3e */
[----:B------:R-:W-:-:S03]  /*68f0*/  @!P2 IMAD.IADD R159, R159, 0x1, -R62 ;  /* 0x000000019f9fa824 */ /* 0x000fc600078e0a3e */
        /* <DEDUP_REMOVED lines=9> */
[----:B------:R-:W-:-:S03]  /*6990*/  @!P5 IMAD.IADD R167, R167, 0x1, -R62 ;  /* 0x00000001a7a7d824 */ /* 0x000fc600078e0a3e */
[----:B------:R-:W-:Y:S01]  /*69a0*/  ISETP.GT.U32.AND P5, PT, R62, R161, PT ;  /* 0x000000a13e00720c */ /* 0x000fe20003fa4070 */
[----:B------:R-:W-:Y:S01]  /*69b0*/  STL [R1+0x4410], R64 ;  /* 0x0044104001007387 */ /* 0x000fe20000100800 */
[----:B------:R-:W-:-:S07]  /*69c0*/  @!P6 IMAD.MOV R10, RZ, RZ, -R10 ;  /* 0x000000ffff0ae224 */ /* 0x000fce00078e0a0a */
[----:B------:R-:W-:Y:S02]  /*69d0*/  @!P2 IMAD.IADD R173, R173, 0x1, -R62 ;  /* 0x00000001adada824 */ /* 0x000fe400078e0a3e */
[----:B------:R-:W-:Y:S01]  /*69e0*/  @!P4 IMAD.MOV R12, RZ, RZ, -R12 ;  /* 0x000000ffff0cc224 */ /* 0x000fe200078e0a0c */
[----:B------:R-:W-:Y:S01]  /*69f0*/  ISETP.GT.U32.AND P3, PT, R62, R2, PT ;  /* 0x000000023e00720c */ /* 0x000fe20003f64070 */
[----:B------:R-:W-:Y:S01]  /*6a00*/  @!P5 IMAD.IADD R161, R161, 0x1, -R62 ;  /* 0x00000001a1a1d824 */ /* 0x000fe200078e0a3e */
[----:B-1----:R-:W5:Y:S01]  /*6a10*/  LDL R215, [R1+0x4344] ;  /* 0x0043440001d77983 */ /* 0x002f620000100800 */
[----:B------:R-:W-:-:S03]  /*6a20*/  IMAD.HI.U32 R90, R13, R211, RZ ;  /* 0x000000d30d5a7227 */ /* 0x000fc600078e00ff */
[----:B------:R-:W5:Y:S04]  /*6a30*/  LDL R86, [R1+0x4340] ;  /* 0x0043400001567983 */ /* 0x000f680000100800 */
[----:B------:R-:W5:Y:S04]  /*6a40*/  LDL R88, [R1+0x4334] ;  /* 0x0043340001587983 */ /* 0x000f680000100800 */
[----:B------:R-:W5:Y:S01]  /*6a50*/  LDL R214, [R1+0x42fc] ;  /* 0x0042fc0001d67983 */ /* 0x000f620000100800 */
[----:B--2---:R-:W-:-:S03]  /*6a60*/  ISETP.GE.AND P2, PT, R96, RZ, PT ;  /* 0x000000ff6000720c */ /* 0x004fc60003f46270 */
[----:B------:R-:W2:Y:S01]  /*6a70*/  LDL R96, [R1+0x4360] ;  /* 0x0043600001607983 */ /* 0x000ea20000100800 */
[----:B---3--:R-:W-:-:S03]  /*6a80*/  ISETP.GE.AND P5, PT, R143, RZ, PT ;  /* 0x000000ff8f00720c */ /* 0x008fc60003fa6270 */
[----:B------:R-:W3:Y:S01]  /*6a90*/  LDL R143, [R1+0x435c] ;  /* 0x00435c00018f7983 */ /* 0x000ee20000100800 */
[C---:B------:R-:W-:Y:S02]  /*6aa0*/  ISETP.GT.U32.AND P4, PT, R62.reuse, R139, PT ;  /* 0x0000008b3e00720c */ /* 0x040fe40003f84070 */
[----:B------:R-:W-:-:S11]  /*6ab0*/  ISETP.GT.U32.AND P6, PT, R62, R141, PT ;  /* 0x0000008d3e00720c */ /* 0x000fd60003fc4070 */
[--C-:B------:R-:W-:Y:S01]  /*6ac0*/  @!P4 IMAD.IADD R139, R139, 0x1, -R62.reuse ;  /* 0x000000018b8bc824 */ /* 0x100fe200078e0a3e */
[C---:B------:R-:W-:Y:S01]  /*6ad0*/  ISETP.GT.U32.AND P4, PT, R62.reuse, R151, PT ;  /* 0x000000973e00720c */ /* 0x040fe20003f84070 */
[----:B------:R-:W-:Y:S01]  /*6ae0*/  @!P6 IMAD.IADD R141, R141, 0x1, -R62 ;  /* 0x000000018d8de824 */ /* 0x000fe200078e0a3e */
[----:B------:R-:W-:-:S11]  /*6af0*/  ISETP.GT.U32.AND P6, PT, R62, R153, PT ;  /* 0x000000993e00720c */ /* 0x000fd60003fc4070 */
[--C-:B------:R-:W-:Y:S02]  /*6b00*/  @!P4 IMAD.IADD R151, R151, 0x1, -R62.reuse ;  /* 0x000000019797c824 */ /* 0x100fe400078e0a3e */
[----:B------:R-:W-:Y:S01]  /*6b10*/  @!P6 IMAD.IADD R153, R153, 0x1, -R62 ;  /* 0x000000019999e824 */ /* 0x000fe200078e0a3e */
[----:B------:R-:W-:Y:S02]  /*6b20*/  ISETP.GT.U32.AND P6, PT, R62, R3, PT ;  /* 0x000000033e00720c */ /* 0x000fe40003fc4070 */
[----:B----4-:R-:W-:-:S11]  /*6b30*/  ISETP.GE.AND P4, PT, R92, RZ, PT ;  /* 0x000000ff5c00720c */ /* 0x010fd60003f86270 */
[----:B------:R-:W-:Y:S01]  /*6b40*/  @!P6 IMAD.IADD R3, R3, 0x1, -R62 ;  /* 0x000000010303e824 */ /* 0x000fe200078e0a3e */
[C---:B------:R-:W-:Y:S01]  /*6b50*/  ISETP.GT.U32.AND P6, PT, R62.reuse, R159, PT ;  /* 0x0000009f3e00720c */ /* 0x040fe20003fc4070 */
[----:B------:R-:W-:Y:S01]  /*6b60*/  @!P2 IMAD.MOV R11, RZ, RZ, -R11 ;  /* 0x000000ffff0ba224 */ /* 0x000fe200078e0a0b */
[----:B------:R-:W4:Y:S01]  /*6b70*/  LDL R92, [R1+0x434c] ;  /* 0x00434c00015c7983 */ /* 0x000f220000100800 */
[----:B------:R-:W-:Y:S01]  /*6b80*/  @!P4 IMAD.MOV R54, RZ, RZ, -R54 ;  /* 0x000000ffff36c224 */ /* 0x000fe200078e0a36 */
[----:B------:R-:W-:-:S09]  /*6b90*/  ISETP.GT.U32.AND P4, PT, R62, R153, PT ;  /* 0x000000993e00720c */ /* 0x000fd20003f84070 */
[----:B------:R-:W-:Y:S01]  /*6ba0*/  @!P6 IMAD.IADD R159, R159, 0x1, -R62 ;  /* 0x000000019f9fe824 */ /* 0x000fe200078e0a3e */
[----:B------:R-:W-:-:S03]  /*6bb0*/  ISETP.GT.U32.AND P6, PT, R62, R171, PT ;  /* 0x000000ab3e00720c */ /* 0x000fc60003fc4070 */
[----:B------:R-:W-:Y:S01]  /*6bc0*/  @!P4 IMAD.IADD R153, R153, 0x1, -R62 ;  /* 0x000000019999c824 */ /* 0x000fe200078e0a3e */
[----:B------:R-:W-:-:S09]  /*6bd0*/  ISETP.GT.U32.AND P4, PT, R62, R165, PT ;  /* 0x000000a53e00720c */ /* 0x000fd20003f84070 */
[----:B------:R-:W-:-:S05]  /*6be0*/  @!P6 IMAD.IADD R171, R171, 0x1, -R62 ;  /* 0x00000001ababe824 */ /* 0x000fca00078e0a3e */
[C---:B------:R-:W-:Y:S01]  /*6bf0*/  ISETP.GT.U32.AND P2, PT, R62.reuse, R171, PT ;  /* 0x000000ab3e00720c */ /* 0x040fe20003f44070 */
[----:B------:R-:W-:Y:S01]  /*6c00*/  @!P4 IMAD.IADD R165, R165, 0x1, -R62 ;  /* 0x00000001a5a5c824 */ /* 0x000fe200078e0a3e */
[----:B------:R-:W-:Y:S01]  /*6c10*/  ISETP.GT.U32.AND P4, PT, R62, R177, PT ;  /* 0x000000b13e00720c */ /* 0x000fe20003f84070 */
[----:B------:R-:W-:-:S10]  /*6c20*/  @!P5 IMAD.MOV R61, RZ, RZ, -R61 ;  /* 0x000000ffff3dd224 */ /* 0x000fd400078e0a3d */
        /* <DEDUP_REMOVED lines=8> */
[----:B------:R-:W-:-:S06]  /*6cb0*/  @!P2 IMAD.IADD R195, R195, 0x1, -R62 ;  /* 0x00000001c3c3a824 */ /* 0x000fcc00078e0a3e */
[----:B------:R-:W-:Y:S01]  /*6cc0*/  @!P5 IMAD.IADD R189, R189, 0x1, -R62 ;  /* 0x00000001bdbdd824 */ /* 0x000fe200078e0a3e */
[----:B------:R-:W-:Y:S02]  /*6cd0*/  SEL R16, R213, R54, !P0 ;  /* 0x00000036d5107207 */ /* 0x000fe40004000000 */
[----:B--2---:R-:W-:Y:S02]  /*6ce0*/  ISETP.GE.AND P5, PT, R96, RZ, PT ;  /* 0x000000ff6000720c */ /* 0x004fe40003fa6270 */
[----:B------:R-:W2:Y:S01]  /*6cf0*/  LDL R96, [R1+0x4358] ;  /* 0x0043580001607983 */ /* 0x000ea20000100800 */
[----:B---3--:R-:W-:-:S03]  /*6d00*/  ISETP.GE.AND P2, PT, R143, RZ, PT ;  /* 0x000000ff8f00720c */ /* 0x008fc60003f46270 */
[----:B------:R-:W3:Y:S01]  /*6d10*/  LDL R143, [R1+0x4354] ;  /* 0x00435400018f7983 */ /* 0x000ee20000100800 */
[----:B------:R-:W-:Y:S02]  /*6d20*/  IMAD.MOV.U32 R54, RZ, RZ, R18 ;  /* 0x000000ffff367224 */ /* 0x000fe400078e0012 */
[----:B------:R-:W-:Y:S01]  /*6d30*/  @!P3 IMAD.IADD R2, R2, 0x1, -R62 ;  /* 0x000000010202b824 */ /* 0x000fe200078e0a3e */
        /* <DEDUP_REMOVED lines=11> */
[C---:B------:R-:W-:Y:S02]  /*6df0*/  ISETP.GT.U32.AND P1, PT, R62.reuse, R179, PT ;  /* 0x000000b33e00720c */ /* 0x040fe40003f24070 */
[----:B------:R-:W-:Y:S01]  /*6e00*/  ISETP.GT.U32.AND P6, PT, R62, R163, PT ;  /* 0x000000a33e00720c */ /* 0x000fe20003fc4070 */
[----:B------:R-:W-:-:S08]  /*6e10*/  @!P4 IMAD.IADD R167, R167, 0x1, -R62 ;  /* 0x00000001a7a7c824 */ /* 0x000fd000078e0a3e */
[--C-:B------:R-:W-:Y:S01]  /*6e20*/  @!P3 IMAD.IADD R175, R175, 0x1, -R62.reuse ;  /* 0x00000001afafb824 */ /* 0x100fe200078e0a3e */
[C---:B------:R-:W-:Y:S01]  /*6e30*/  ISETP.GT.U32.AND P3, PT, R62.reuse, R165, PT ;  /* 0x000000a53e00720c */ /* 0x040fe20003f64070 */
[--C-:B------:R-:W-:Y:S01]  /*6e40*/  @!P1 IMAD.IADD R179, R179, 0x1, -R62.reuse ;  /* 0x00000001b3b39824 */ /* 0x100fe200078e0a3e */
[C---:B------:R-:W-:Y:S02]  /*6e50*/  ISETP.GT.U32.AND P1, PT, R62.reuse, R169, PT ;  /* 0x000000a93e00720c */ /* 0x040fe40003f24070 */
[C---:B------:R-:W-:Y:S01]  /*6e60*/  ISETP.GT.U32.AND P4, PT, R62.reuse, R175, PT ;  /* 0x000000af3e00720c */ /* 0x040fe20003f84070 */
[----:B------:R-:W-:Y:S01]  /*6e70*/  @!P6 IMAD.IADD R163, R163, 0x1, -R62 ;  /* 0x00000001a3a3e824 */ /* 0x000fe200078e0a3e */
[----:B------:R-:W-:Y:S02]  /*6e80*/  SEL R11, R213, R11, !P0 ;  /* 0x0000000bd50b7207 */ /* 0x000fe40004000000 */
[----:B------:R-:W-:-:S05]  /*6e90*/  ISETP.GT.U32.AND P6, PT, R62, R179, PT ;  /* 0x000000b33e00720c */ /* 0x000fca0003fc4070 */
[--C-:B------:R-:W-:Y:S01]  /*6ea0*/  @!P3 IMAD.IADD R165, R165, 0x1, -R62.reuse ;  /* 0x00000001a5a5b824 */ /* 0x100fe200078e0a3e */
[C---:B------:R-:W-:Y:S01]  /*6eb0*/  ISETP.GT.U32.AND P3, PT, R62.reuse, R173, PT ;  /* 0x000000ad3e00720c */ /* 0x040fe20003f64070 */
[--C-:B------:R-:W-:Y:S01]  /*6ec0*/  @!P1 IMAD.IADD R169, R169, 0x1, -R62.reuse ;  /* 0x00000001a9a99824 */ /* 0x100fe200078e0a3e */
[C---:B------:R-:W-:Y:S01]  /*6ed0*/  ISETP.GT.U32.AND P1, PT, R62.reuse, R181, PT ;  /* 0x000000b53e00720c */ /* 0x040fe20003f24070 */
[----:B------:R-:W-:Y:S01]  /*6ee0*/  IMAD R11, R11, UR37, RZ ;  /* 0x000000250b0b7c24 */ /* 0x000fe2000f8e02ff */
[----:B------:R-:W1:Y:S01]  /*6ef0*/  LDCU UR37, c[0x0][0x3a0] ;  /* 0x00007400ff2577ac */ /* 0x000e620008000800 */
[----:B------:R-:W-:Y:S01]  /*6f00*/  @!P4 IMAD.IADD R175, R175, 0x1, -R62 ;  /* 0x00000001afafc824 */ /* 0x000fe200078e0a3e */
[----:B------:R-:W-:Y:S02]  /*6f10*/  ISETP.GT.U32.AND P4, PT, R62, R187, PT ;  /* 0x000000bb3e00720c */ /* 0x000fe40003f84070 */
[C---:B------:R-:W-:Y:S02]  /*6f20*/  SEL R18, R213.reuse, R9, !P0 ;  /* 0x00000009d5127207 */ /* 0x040fe40004000000 */
[----:B------:R-:W-:-:S02]  /*6f30*/  SEL R9, R213, R54, !P0 ;  /* 0x00000036d5097207 */ /* 0x000fc40004000000 */
[----:B------:R-:W-:Y:S01]  /*6f40*/  IABS R54, R64 ;  /* 0x0000004000367213 */ /* 0x000fe20000000000 */
[--C-:B------:R-:W-:Y:S01]  /*6f50*/  @!P3 IMAD.IADD R173, R173, 0x1, -R62.reuse ;  /* 0x00000001adadb824 */ /* 0x100fe200078e0a3e */
[C---:B------:R-:W-:Y:S01]  /*6f60*/  ISETP.GT.U32.AND P3, PT, R62.reuse, R185, PT ;  /* 0x000000b93e00720c */ /* 0x040fe20003f64070 */
[--C-:B------:R-:W-:Y:S01]  /*6f70*/  @!P6 IMAD.IADD R179, R179, 0x1, -R62.reuse ;  /* 0x00000001b3b3e824 */ /* 0x100fe200078e0a3e */
[----:B------:R-:W-:Y:S01]  /*6f80*/  ISETP.GT.U32.AND P6, PT, R62, R191, PT ;  /* 0x000000bf3e00720c */ /* 0x000fe20003fc4070 */
[----:B------:R-:W-:Y:S02]  /*6f90*/  @!P1 IMAD.IADD R181, R181, 0x1, -R62 ;  /* 0x00000001b5b59824 */ /* 0x000fe400078e0a3e */
[----:B------:R-:W-:Y:S01]  /*6fa0*/  IMAD.HI.U32 R63, R13, R54, RZ ;  /* 0x000000360d3f7227 */ /* 0x000fe200078e00ff */
[----:B------:R-:W-:-:S03]  /*6fb0*/  SEL R13, R213, R61, !P0 ;  /* 0x0000003dd50d7207 */ /* 0x000fc60004000000 */
[--C-:B------:R-:W-:Y:S01]  /*6fc0*/  @!P4 IMAD.IADD R187, R187, 0x1, -R62.reuse ;  /* 0x00000001bbbbc824 */ /* 0x100fe200078e0a3e */
[C---:B------:R-:W-:Y:S01]  /*6fd0*/  ISETP.GT.U32.AND P4, PT, R62.reuse, R181, PT ;  /* 0x000000b53e00720c */ /* 0x040fe20003f84070 */
[----:B------:R-:W-:Y:S01]  /*6fe0*/  IMAD R13, R13, UR36, RZ ;  /* 0x000000240d0d7c24 */ /* 0x000fe2000f8e02ff */
[----:B-1----:R-:W-:Y:S01]  /*6ff0*/  UIADD3 UR36, UPT, UPT, UR37, 0x1f, URZ ;  /* 0x0000001f25247890 */ /* 0x002fe2000fffe0ff */
[----:B------:R-:W1:Y:S01]  /*7000*/  LDCU UR37, c[0x0][0x3b0] ;  /* 0x00007600ff2577ac */ /* 0x000e620008000800 */
[--C-:B------:R-:W-:Y:S01]  /*7010*/  @!P3 IMAD.IADD R185, R185, 0x1, -R62.reuse ;  /* 0x00000001b9b9b824 */ /* 0x100fe200078e0a3e */
[C---:B------:R-:W-:Y:S01]  /*7020*/  ISETP.GT.U32.AND P3, PT, R62.reuse, R197, PT ;  /* 0x000000c53e00720c */ /* 0x040fe20003f64070 */
[----:B------:R-:W-:Y:S01]  /*7030*/  @!P6 IMAD.IADD R191, R191, 0x1, -R62 ;  /* 0x00000001bfbfe824 */ /* 0x000fe200078e0a3e */
[----:B------:R-:W-:Y:S01]  /*7040*/  ISETP.GT.U32.AND P6, PT, R62, R183, PT ;  /* 0x000000b73e00720c */ /* 0x000fe20003fc4070 */
[----:B------:R-:W-:-:S03]  /*7050*/  @!P5 IMAD.MOV R17, RZ, RZ, -R17 ;  /* 0x000000ffff11d224 */ /* 0x000fc600078e0a11 */
[C---:B------:R-:W-:Y:S02]  /*7060*/  ISETP.GT.U32.AND P5, PT, R62.reuse, R191, PT ;  /* 0x000000bf3e00720c */ /* 0x040fe40003fa4070 */
[--C-:B------:R-:W-:Y:S01]  /*7070*/  @!P4 IMAD.IADD R181, R181, 0x1, -R62.reuse ;  /* 0x00000001b5b5c824 */ /* 0x100fe200078e0a3e */
[----:B------:R-:W-:Y:S01]  /*7080*/  ISETP.GT.U32.AND P4, PT, R62, R189, PT ;  /* 0x000000bd3e00720c */ /* 0x000fe20003f84070 */
[----:B------:R-:W-:Y:S01]  /*7090*/  IMAD.MOV.U32 R61, RZ, RZ, R15 ;  /* 0x000000ffff3d7224 */ /* 0x000fe200078e000f */
[----:B------:R-:W-:Y:S02]  /*70a0*/  SEL R15, R213, R17, !P0 ;  /* 0x00000011d50f7207 */ /* 0x000fe40004000000 */
[----:B------:R-:W-:-:S03]  /*70b0*/  @!P3 IMAD.IADD R197, R197, 0x1, -R62 ;  /* 0x00000001c5c5b824 */ /* 0x000fc600078e0a3e */
[----:B-1----:R-:W-:Y:S01]  /*70c0*/  IMAD R15, R15, UR37, RZ ;  /* 0x000000250f0f7c24 */ /* 0x002fe2000f8e02ff */
[----:B------:R-:W1:Y:S01]  /*70d0*/  LDCU UR37, c[0x0][0x3a0] ;  /* 0x00007400ff2577ac */ /* 0x000e620008000800 */
[--C-:B------:R-:W-:Y:S01]  /*70e0*/  @!P6 IMAD.IADD R183, R183, 0x1, -R62.reuse ;  /* 0x00000001b7b7e824 */ /* 0x100fe200078e0a3e */
[C---:B------:R-:W-:Y:S01]  /*70f0*/  ISETP.GT.U32.AND P6, PT, R62.reuse, R197, PT ;  /* 0x000000c53e00720c */ /* 0x040fe20003fc4070 */
[--C-:B------:R-:W-:Y:S01]  /*7100*/  @!P5 IMAD.IADD R191, R191, 0x1, -R62.reuse ;  /* 0x00000001bfbfd824 */ /* 0x100fe200078e0a3e */
[C---:B------:R-:W-:Y:S01]  /*7110*/  ISETP.GT.U32.AND P5, PT, R62.reuse, R203, PT ;  /* 0x000000cb3e00720c */ /* 0x040fe20003fa4070 */
[----:B------:R-:W-:Y:S01]  /*7120*/  @!P4 IMAD.IADD R189, R189, 0x1, -R62 ;  /* 0x00000001bdbdc824 */ /* 0x000fe200078e0a3e */
[----:B------:R-:W-:Y:S01]  /*7130*/  ISETP.GT.U32.AND P4, PT, R62, R201, PT ;  /* 0x000000c93e00720c */ /* 0x000fe20003f84070 */
[----:B------:R-:W-:Y:S02]  /*7140*/  IMAD.MOV R63, RZ, RZ, -R63 ;  /* 0x000000ffff3f7224 */ /* 0x000fe400078e0a3f */
[----:B------:R-:W-:-:S02]  /*7150*/  IMAD.MOV R90, RZ, RZ, -R90 ;  /* 0x000000ffff5a7224 */ /* 0x000fc400078e0a5a */
[C---:B------:R-:W-:Y:S02]  /*7160*/  IMAD R54, R62.reuse, R63, R54 ;  /* 0x0000003f3e367224 */ /* 0x040fe400078e0236 */
[C---:B------:R-:W-:Y:S02]  /*7170*/  IMAD R211, R62.reuse, R90, R211 ;  /* 0x0000005a3ed37224 */ /* 0x040fe400078e02d3 */
[--C-:B------:R-:W-:Y:S01]  /*7180*/  @!P6 IMAD.IADD R197, R197, 0x1, -R62.reuse ;  /* 0x00000001c5c5e824 */ /* 0x100fe200078e0a3e */
[----:B------:R-:W-:Y:S01]  /*7190*/  ISETP.GT.U32.AND P6, PT, R62, R209, PT ;  /* 0x000000d13e00720c */ /* 0x000fe20003fc4070 */
[--C-:B------:R-:W-:Y:S01]  /*71a0*/  @!P5 IMAD.IADD R203, R203, 0x1, -R62.reuse ;  /* 0x00000001cbcbd824 */ /* 0x100fe200078e0a3e */
[----:B-1----:R-:W-:Y:S01]  /*71b0*/  ISETP.GE.AND P5, PT, R94, UR37, PT ;  /* 0x000000255e007c0c */ /* 0x002fe2000bfa6270 */
[--C-:B------:R-:W-:Y:S01]  /*71c0*/  @!P4 IMAD.IADD R201, R201, 0x1, -R62.reuse ;  /* 0x00000001c9c9c824 */ /* 0x100fe200078e0a3e */
[C---:B------:R-:W-:Y:S01]  /*71d0*/  ISETP.GT.U32.AND P4, PT, R62.reuse, R54, PT ;  /* 0x000000363e00720c */ /* 0x040fe20003f84070 */
[----:B------:R-:W5:Y:S01]  /*71e0*/  LDL R90, [R1+0x4350] ;  /* 0x00435000015a7983 */ /* 0x000f620000100800 */
[C---:B------:R-:W-:Y:S01]  /*71f0*/  ISETP.GT.U32.AND P1, PT, R62.reuse, R193, PT ;  /* 0x000000c13e00720c */ /* 0x040fe20003f24070 */
[----:B------:R-:W-:Y:S01]  /*7200*/  @!P2 IMAD.MOV R61, RZ, RZ, -R61 ;  /* 0x000000ffff3da224 */ /* 0x000fe200078e0a3d */
[----:B------:R-:W-:Y:S01]  /*7210*/  ISETP.GT.U32.AND P3, PT, R62, R187, PT ;  /* 0x000000bb3e00720c */ /* 0x000fe20003f64070 */
[----:B------:R-:W5:Y:S01]  /*7220*/  LDL R94, [R1+0x4348] ;  /* 0x00434800015e7983 */ /* 0x000f620000100800 */
[----:B------:R-:W-:Y:S01]  /*7230*/  UISETP.GT.AND UP0, UPT, UR36, 0x1f, UPT ;  /* 0x0000001f2400788c */ /* 0x000fe2000bf04270 */
[----:B------:R-:W-:Y:S01]  /*7240*/  IMAD R6, R6, UR62, RZ ;  /* 0x0000003e06067c24 */ /* 0x000fe2000f8e02ff */
[----:B------:R-:W-:Y:S01]  /*7250*/  SEL R50, R213, R50, !P0 ;  /* 0x00000032d5327207 */ /* 0x000fe20004000000 */
[----:B------:R-:W-:Y:S01]  /*7260*/  @!P6 IMAD.IADD R209, R209, 0x1, -R62 ;  /* 0x00000001d1d1e824 */ /* 0x000fe200078e0a3e */
[----:B------:R-:W-:-:S02]  /*7270*/  SEL R44, R213, R44, !P0 ;  /* 0x0000002cd52c7207 */ /* 0x000fc40004000000 */
[C---:B------:R-:W-:Y:S01]  /*7280*/  SEL R38, R213.reuse, R38, !P0 ;  /* 0x00000026d5267207 */ /* 0x040fe20004000000 */
[--C-:B------:R-:W-:Y:S01]  /*7290*/  @!P4 IMAD.IADD R54, R54, 0x1, -R62.reuse ;  /* 0x000000013636c824 */ /* 0x100fe200078e0a3e */
[----:B------:R-:W-:Y:S01]  /*72a0*/  SEL R32, R213, R32, !P0 ;  /* 0x00000020d5207207 */ /* 0x000fe20004000000 */
[----:B------:R-:W-:Y:S01]  /*72b0*/  @!P1 IMAD.IADD R193, R193, 0x1, -R62 ;  /* 0x00000001c1c19824 */ /* 0x000fe200078e0a3e */
[----:B------:R-:W-:Y:S02]  /*72c0*/  ISETP.GT.U32.AND P2, PT, R62, R195, PT ;  /* 0x000000c33e00720c */ /* 0x000fe40003f44070 */
[C---:B------:R-:W-:Y:S02]  /*72d0*/  SEL R26, R213.reuse, R26, !P0 ;  /* 0x0000001ad51a7207 */ /* 0x040fe40004000000 */
[C---:B------:R-:W-:Y:S02]  /*72e0*/  SEL R20, R213.reuse, R20, !P0 ;  /* 0x00000014d5147207 */ /* 0x040fe40004000000 */
[----:B------:R-:W-:-:S02]  /*72f0*/  SEL R10, R213, R10, !P0 ;  /* 0x0000000ad50a7207 */ /* 0x000fc40004000000 */
[C---:B------:R-:W-:Y:S02]  /*7300*/  SEL R12, R213.reuse, R12, !P0 ;  /* 0x0000000cd50c7207 */ /* 0x040fe40004000000 */
[----:B------:R-:W-:Y:S01]  /*7310*/  SEL R14, R213, R14, !P0 ;  /* 0x0000000ed50e7207 */ /* 0x000fe20004000000 */
[----:B------:R-:W-:Y:S01]  /*7320*/  IMAD R7, R7, UR64, RZ ;  /* 0x0000004007077c24 */ /* 0x000fe2000f8e02ff */
[----:B------:R-:W-:Y:S01]  /*7330*/  SEL R17, R213, R61, !P0 ;  /* 0x0000003dd5117207 */ /* 0x000fe20004000000 */
[----:B------:R-:W-:Y:S01]  /*7340*/  @!P3 IMAD.IADD R187, R187, 0x1, -R62 ;  /* 0x00000001bbbbb824 */ /* 0x000fe200078e0a3e */
[----:B------:R-:W1:Y:S01]  /*7350*/  LDCU UR62, c[0x0][0x3b0] ;  /* 0x00007600ff3e77ac */ /* 0x000e620008000800 */
[----:B------:R-:W-:Y:S02]  /*7360*/  IMAD R52, R52, UR61, RZ ;  /* 0x0000003d34347c24 */ /* 0x000fe4000f8e02ff */
[----:B------:R-:W-:Y:S01]  /*7370*/  IMAD R48, R48, UR59, RZ ;  /* 0x0000003b30307c24 */ /* 0x000fe2000f8e02ff */
[----:B------:R-:W1:Y:S01]  /*7380*/  LDCU UR37, c[0x0][0x3b0] ;  /* 0x00007600ff2577ac */ /* 0x000e620008000800 */
[----:B--2---:R-:W-:-:S02]  /*7390*/  ISETP.GE.AND P6, PT, R96, RZ, PT ;  /* 0x000000ff6000720c */ /* 0x004fc40003fc6270 */
[----:B---3--:R-:W-:Y:S01]  /*73a0*/  ISETP.GE.AND P4, PT, R143, RZ, PT ;  /* 0x000000ff8f00720c */ /* 0x008fe20003f86270 */
[----:B------:R-:W2:Y:S01]  /*73b0*/  LDL R96, [R1+0x433c] ;  /* 0x00433c0001607983 */ /* 0x000ea20000100800 */
[C---:B------:R-:W-:Y:S01]  /*73c0*/  ISETP.GT.U32.AND P1, PT, R62.reuse, R185, PT ;  /* 0x000000b93e00720c */ /* 0x040fe20003f24070 */
[----:B------:R-:W-:Y:S01]  /*73d0*/  @!P2 IMAD.IADD R195, R195, 0x1, -R62 ;  /* 0x00000001c3c3a824 */ /* 0x000fe200078e0a3e */
[----:B------:R-:W3:Y:S01]  /*73e0*/  LDCU UR64, c[0x0][0x3b0] ;  /* 0x00007600ff4077ac */ /* 0x000ee20008000800 */
[----:B------:R-:W3:Y:S01]  /*73f0*/  LDL R143, [R1+0x4338] ;  /* 0x00433800018f7983 */ /* 0x000ee20000100800 */
[C---:B------:R-:W-:Y:S01]  /*7400*/  ISETP.GT.U32.AND P2, PT, R62.reuse, R207, PT ;  /* 0x000000cf3e00720c */ /* 0x040fe20003f44070 */
[----:B------:R-:W-:Y:S01]  /*7410*/  IMAD R17, R17, UR35, RZ ;  /* 0x0000002311117c24 */ /* 0x000fe2000f8e02ff */
[----:B------:R-:W-:Y:S01]  /*7420*/  ISETP.GT.U32.AND P3, PT, R62, R199, PT ;  /* 0x000000c73e00720c */ /* 0x000fe20003f64070 */
[----:B------:R-:W-:Y:S01]  /*7430*/  IMAD R50, R50, UR60, RZ ;  /* 0x0000003c32327c24 */ /* 0x000fe2000f8e02ff */
[----:B------:R-:W1:Y:S01]  /*7440*/  LDCU UR61, c[0x0][0x3b0] ;  /* 0x00007600ff3d77ac */ /* 0x000e620008000800 */
[----:B------:R-:W-:-:S02]  /*7450*/  IMAD R46, R46, UR58, RZ ;  /* 0x0000003a2e2e7c24 */ /* 0x000fc4000f8e02ff */
[----:B------:R-:W-:Y:S01]  /*7460*/  IMAD R44, R44, UR57, RZ ;  /* 0x000000392c2c7c24 */ /* 0x000fe2000f8e02ff */
[----:B------:R-:W1:Y:S01]  /*7470*/  LDCU UR59, c[0x0][0x3b0] ;  /* 0x00007600ff3b77ac */ /* 0x000e620008000800 */
[----:B------:R-:W-:Y:S01]  /*7480*/  @!P1 IMAD.IADD R185, R185, 0x1, -R62 ;  /* 0x00000001b9b99824 */ /* 0x000fe200078e0a3e */
[----:B------:R-:W-:-:S03]  /*7490*/  ISETP.GT.U32.AND P1, PT, R62, R193, PT ;  /* 0x000000c13e00720c */ /* 0x000fc60003f24070 */
[--C-:B------:R-:W-:Y:S01]  /*74a0*/  @!P2 IMAD.IADD R207, R207, 0x1, -R62.reuse ;  /* 0x00000001cfcfa824 */ /* 0x100fe200078e0a3e */
[C---:B------:R-:W-:Y:S01]  /*74b0*/  ISETP.GT.U32.AND P2, PT, R62.reuse, R201, PT ;  /* 0x000000c93e00720c */ /* 0x040fe20003f44070 */
[----:B------:R-:W-:Y:S01]  /*74c0*/  USEL UR35, URZ, 0x4, !UP0 ;  /* 0x00000004ff237887 */ /* 0x000fe2000c000000 */
[----:B------:R-:W-:Y:S01]  /*74d0*/  @!P6 IMAD.MOV R19, RZ, RZ, -R19 ;  /* 0x000000ffff13e224 */ /* 0x000fe200078e0a13 */
[----:B------:R-:W1:Y:S01]  /*74e0*/  LDCU UR60, c[0x0][0x3b0] ;  /* 0x00007600ff3c77ac */ /* 0x000e620008000800 */
[--C-:B------:R-:W-:Y:S02]  /*74f0*/  @!P3 IMAD.IADD R199, R199, 0x1, -R62.reuse ;  /* 0x00000001c7c7b824 */ /* 0x100fe400078e0a3e */
[----:B------:R-:W-:Y:S01]  /*7500*/  @!P4 IMAD.MOV R23, RZ, RZ, -R23 ;  /* 0x000000ffff17c224 */ /* 0x000fe200078e0a17 */
[----:B------:R-:W1:Y:S02]  /*7510*/  LDCU UR58, c[0x0][0x3b0] ;  /* 0x00007600ff3a77ac */ /* 0x000e640008000800 */
[--C-:B------:R-:W-:Y:S01]  /*7520*/  @!P1 IMAD.IADD R193, R193, 0x1, -R62.reuse ;  /* 0x00000001c1c19824 */ /* 0x100fe200078e0a3e */
[C---:B------:R-:W-:Y:S01]  /*7530*/  ISETP.GT.U32.AND P1, PT, R62.reuse, R205, PT ;  /* 0x000000cd3e00720c */ /* 0x040fe20003f24070 */
[----:B------:R-:W-:Y:S01]  /*7540*/  IMAD.U32 R61, RZ, RZ, UR35 ;  /* 0x00000023ff3d7e24 */ /* 0x000fe2000f8e00ff */
[C---:B------:R-:W-:Y:S01]  /*7550*/  ISETP.GT.U32.AND P6, PT, R62.reuse, R209, PT ;  /* 0x000000d13e00720c */ /* 0x040fe20003fc4070 */
[--C-:B------:R-:W-:Y:S01]  /*7560*/  @!P2 IMAD.IADD R201, R201, 0x1, -R62.reuse ;  /* 0x00000001c9c9a824 */ /* 0x100fe200078e0a3e */
[----:B------:R-:W-:Y:S01]  /*7570*/  ISETP.GT.U32.AND P2, PT, R62, R207, PT ;  /* 0x000000cf3e00720c */ /* 0x000fe20003f44070 */
[----:B------:R-:W-:Y:S01]  /*7580*/  IMAD R42, R42, UR56, RZ ;  /* 0x000000382a2a7c24 */ /* 0x000fe2000f8e02ff */
[----:B------:R-:W-:Y:S01]  /*7590*/  SEL R61, R61, RZ, !P5 ;  /* 0x000000ff3d3d7207 */ /* 0x000fe20006800000 */
[----:B------:R-:W-:Y:S01]  /*75a0*/  IMAD R40, R40, UR55, RZ ;  /* 0x0000003728287c24 */ /* 0x000fe2000f8e02ff */
[----:B------:R-:W-:Y:S01]  /*75b0*/  ISETP.GT.U32.AND P3, PT, R62, R211, PT ;  /* 0x000000d33e00720c */ /* 0x000fe20003f64070 */
[----:B------:R-:W-:Y:S01]  /*75c0*/  IMAD R38, R38, UR54, RZ ;  /* 0x0000003626267c24 */ /* 0x000fe2000f8e02ff */
[----:B------:R-:W-:Y:S01]  /*75d0*/  ISETP.GT.U32.AND P4, PT, R62, R54, PT ;  /* 0x000000363e00720c */ /* 0x000fe20003f84070 */
[----:B------:R-:W-:Y:S01]  /*75e0*/  IMAD R36, R36, UR53, RZ ;  /* 0x0000003524247c24 */ /* 0x000fe2000f8e02ff */
[----:B------:R-:W-:Y:S01]  /*75f0*/  SEL R19, R213, R19, !P0 ;  /* 0x00000013d5137207 */ /* 0x000fe20004000000 */
[--C-:B------:R-:W-:Y:S01]  /*7600*/  @!P1 IMAD.IADD R205, R205, 0x1, -R62.reuse ;  /* 0x00000001cdcd9824 */ /* 0x100fe200078e0a3e */
[----:B------:R-:W1:Y:S04]  /*7610*/  LDCU UR57, c[0x0][0x3b0] ;  /* 0x00007600ff3977ac */ /* 0x000e680008000800 */
[C---:B------:R-:W-:Y:S01]  /*7620*/  ISETP.GT.U32.AND P5, PT, R62.reuse, R205, PT ;  /* 0x000000cd3e00720c */ /* 0x040fe20003fa4070 */
[--C-:B------:R-:W-:Y:S01]  /*7630*/  @!P2 IMAD.IADD R207, R207, 0x1, -R62.reuse ;  /* 0x00000001cfcfa824 */ /* 0x100fe200078e0a3e */
[----:B------:R-:W-:Y:S01]  /*7640*/  ISETP.GT.U32.AND P1, PT, R62, R199, PT ;  /* 0x000000c73e00720c */ /* 0x000fe20003f24070 */
[--C-:B------:R-:W-:Y:S01]  /*7650*/  @!P6 IMAD.IADD R209, R209, 0x1, -R62.reuse ;  /* 0x00000001d1d1e824 */ /* 0x100fe200078e0a3e */
[----:B----4-:R-:W-:Y:S01]  /*7660*/  ISETP.GE.AND P2, PT, R92, RZ, PT ;  /* 0x000000ff5c00720c */ /* 0x010fe20003f46270 */
[--C-:B------:R-:W-:Y:S01]  /*7670*/  @!P3 IMAD.IADD R211, R211, 0x1, -R62.reuse ;  /* 0x00000001d3d3b824 */ /* 0x100fe200078e0a3e */
[----:B------:R-:W4:Y:S01]  /*7680*/  LDL R92, [R1+0x432c] ;  /* 0x00432c00015c7983 */ /* 0x000f220000100800 */
[----:B------:R-:W-:Y:S01]  /*7690*/  @!P4 IMAD.IADD R54, R54, 0x1, -R62 ;  /* 0x000000013636c824 */ /* 0x000fe200078e0a3e */
[----:B------:R-:W1:Y:S01]  /*76a0*/  LDCU UR56, c[0x0][0x3b0] ;  /* 0x00007600ff3877ac */ /* 0x000e620008000800 */
[----:B------:R-:W-:-:S02]  /*76b0*/  IMAD R34, R34, UR52, RZ ;  /* 0x0000003422227c24 */ /* 0x000fc4000f8e02ff */
[----:B------:R-:W-:Y:S01]  /*76c0*/  IMAD R32, R32, UR51, RZ ;  /* 0x0000003320207c24 */ /* 0x000fe2000f8e02ff */
[----:B------:R-:W1:Y:S01]  /*76d0*/  LDCU UR55, c[0x0][0x3b0] ;  /* 0x00007600ff3777ac */ /* 0x000e620008000800 */
[--C-:B------:R-:W-:Y:S02]  /*76e0*/  @!P5 IMAD.IADD R205, R205, 0x1, -R62.reuse ;  /* 0x00000001cdcdd824 */ /* 0x100fe400078e0a3e */
[----:B------:R-:W-:Y:S01]  /*76f0*/  @!P1 IMAD.IADD R199, R199, 0x1, -R62 ;  /* 0x00000001c7c79824 */ /* 0x000fe200078e0a3e */
[----:B------:R-:W-:Y:S01]  /*7700*/  ISETP.NE.U32.AND P1, PT, R61, RZ, PT ;  /* 0x000000ff3d00720c */ /* 0x000fe20003f25070 */
[----:B------:R-:W-:Y:S01]  /*7710*/  @!P2 IMAD.MOV R25, RZ, RZ, -R25 ;  /* 0x000000ffff19a224 */ /* 0x000fe200078e0a19 */
[----:B------:R-:W-:Y:S01]  /*7720*/  SEL R61, R213, R23, !P0 ;  /* 0x00000017d53d7207 */ /* 0x000fe20004000000 */
[----:B------:R-:W-:Y:S01]  /*7730*/  IMAD.MOV.U32 R23, RZ, RZ, R21 ;  /* 0x000000ffff177224 */ /* 0x000fe200078e0015 */
[----:B------:R-:W1:Y:S01]  /*7740*/  LDCU UR54, c[0x0][0x3b0] ;  /* 0x00007600ff3677ac */ /* 0x000e620008000800 */
[----:B------:R-:W-:-:S02]  /*7750*/  IMAD R30, R30, UR50, RZ ;  /* 0x000000321e1e7c24 */ /* 0x000fc4000f8e02ff */
[----:B------:R-:W-:Y:S01]  /*7760*/  IMAD R28, R28, UR49, RZ ;  /* 0x000000311c1c7c24 */ /* 0x000fe2000f8e02ff */
[----:B------:R-:W1:Y:S01]  /*7770*/  LDCU UR53, c[0x0][0x3b0] ;  /* 0x00007600ff3577ac */ /* 0x000e620008000800 */
[----:B------:R-:W-:Y:S02]  /*7780*/  IMAD R26, R26, UR48, RZ ;  /* 0x000000301a1a7c24 */ /* 0x000fe4000f8e02ff */
[----:B------:R-:W-:Y:S01]  /*7790*/  IMAD R24, R24, UR47, RZ ;  /* 0x0000002f18187c24 */ /* 0x000fe2000f8e02ff */
[----:B------:R-:W1:Y:S01]  /*77a0*/  LDCU UR35, c[0x0][0x3b0] ;  /* 0x00007600ff2377ac */ /* 0x000e620008000800 */
[----:B-----5:R-:W-:Y:S01]  /*77b0*/  ISETP.GE.AND P6, PT, R94, RZ, PT ;  /* 0x000000ff5e00720c */ /* 0x020fe20003fc6270 */
[----:B------:R-:W-:Y:S01]  /*77c0*/  IMAD R22, R22, UR46, RZ ;  /* 0x0000002e16167c24 */ /* 0x000fe2000f8e02ff */
[----:B------:R-:W-:Y:S01]  /*77d0*/  ISETP.GE.AND P5, PT, R90, RZ, PT ;  /* 0x000000ff5a00720c */ /* 0x000fe20003fa6270 */
[----:B------:R-:W5:Y:S01]  /*77e0*/  LDL R94, [R1+0x4328] ;  /* 0x00432800015e7983 */ /* 0x000f620000100800 */
[----:B------:R-:W-:Y:S01]  /*77f0*/  ISETP.GT.U32.AND P3, PT, R62, R203, PT ;  /* 0x000000cb3e00720c */ /* 0x000fe20003f64070 */
[----:B------:R-:W-:Y:S01]  /*7800*/  IMAD R20, R20, UR45, RZ ;  /* 0x0000002d14147c24 */ /* 0x000fe2000f8e02ff */
[----:B------:R-:W-:Y:S01]  /*7810*/  ISETP.GE.AND P4, PT, R86, RZ, PT ;  /* 0x000000ff5600720c */ /* 0x000fe20003f86270 */
[----:B------:R-:W4:Y:S01]  /*7820*/  LDL R90, [R1+0x4330] ;  /* 0x00433000015a7983 */ /* 0x000f220000100800 */
[----:B------:R-:W-:Y:S01]  /*7830*/  IMAD R8, R8, UR44, RZ ;  /* 0x0000002c08087c24 */ /* 0x000fe2000f8e02ff */
[----:B------:R-:W1:Y:S02]  /*7840*/  LDCU UR52, c[0x0][0x3b0] ;  /* 0x00007600ff3477ac */ /* 0x000e640008000800 */
[----:B------:R-:W5:Y:S01]  /*7850*/  LDL R86, [R1+0x431c] ;  /* 0x00431c0001567983 */ /* 0x000f620000100800 */
[----:B------:R-:W-:Y:S01]  /*7860*/  IMAD R10, R10, UR43, RZ ;  /* 0x0000002b0a0a7c24 */ /* 0x000fe2000f8e02ff */
[----:B------:R-:W1:Y:S02]  /*7870*/  LDCU UR51, c[0x0][0x3b0] ;  /* 0x00007600ff3377ac */ /* 0x000e640008000800 */
[----:B------:R-:W-:Y:S01]  /*7880*/  @!P5 IMAD.MOV R23, RZ, RZ, -R23 ;  /* 0x000000ffff17d224 */ /* 0x000fe200078e0a17 */
[----:B--2---:R-:W-:Y:S01]  /*7890*/  ISETP.GE.AND P2, PT, R96, RZ, PT ;  /* 0x000000ff6000720c */ /* 0x004fe20003f46270 */
[----:B------:R-:W-:Y:S01]  /*78a0*/  @!P3 IMAD.IADD R203, R203, 0x1, -R62 ;  /* 0x00000001cbcbb824 */ /* 0x000fe200078e0a3e */
[----:B------:R-:W2:Y:S01]  /*78b0*/  LDL R96, [R1+0x4320] ;  /* 0x0043200001607983 */ /* 0x000ea20000100800 */
[----:B------:R-:W-:Y:S01]  /*78c0*/  @!P4 IMAD.MOV R31, RZ, RZ, -R31 ;  /* 0x000000ffff1fc224 */ /* 0x000fe200078e0a1f */
[----:B---3--:R-:W-:Y:S01]  /*78d0*/  ISETP.GE.AND P5, PT, R143, RZ, PT ;  /* 0x000000ff8f00720c */ /* 0x008fe20003fa6270 */
[----:B------:R-:W-:Y:S01]  /*78e0*/  @!P6 IMAD.MOV R27, RZ, RZ, -R27 ;  /* 0x000000ffff1be224 */ /* 0x000fe200078e0a1b */
[----:B------:R-:W3:Y:S01]  /*78f0*/  LDL R143, [R1+0x4318] ;  /* 0x00431800018f7983 */ /* 0x000ee20000100800 */
[----:B------:R-:W-:Y:S01]  /*7900*/  ISETP.GT.U32.AND P3, PT, R62, R211, PT ;  /* 0x000000d33e00720c */ /* 0x000fe20003f64070 */
[----:B------:R-:W-:Y:S01]  /*7910*/  IMAD R21, R61, UR33, RZ ;  /* 0x000000213d157c24 */ /* 0x000fe2000f8e02ff */
[----:B------:R-:W-:Y:S01]  /*7920*/  SEL R25, R213, R25, !P0 ;  /* 0x00000019d5197207 */ /* 0x000fe20004000000 */
[----:B------:R-:W-:Y:S01]  /*7930*/  IMAD R12, R12, UR42, RZ ;  /* 0x0000002a0c0c7c24 */ /* 0x000fe2000f8e02ff */
[----:B------:R-:W1:Y:S01]  /*7940*/  LDCU UR50, c[0x0][0x3b0] ;  /* 0x00007600ff3277ac */ /* 0x000e620008000800 */
[----:B------:R-:W-:-:S02]  /*7950*/  IMAD R14, R14, UR41, RZ ;  /* 0x000000290e0e7c24 */ /* 0x000fc4000f8e02ff */
[----:B------:R-:W-:Y:S01]  /*7960*/  IMAD R16, R16, UR40, RZ ;  /* 0x0000002810107c24 */ /* 0x000fe2000f8e02ff */
[----:B------:R-:W1:Y:S01]  /*7970*/  LDCU UR49, c[0x0][0x3b0] ;  /* 0x00007600ff3177ac */ /* 0x000e620008000800 */
[----:B------:R-:W-:Y:S02]  /*7980*/  IMAD R18, R18, UR39, RZ ;  /* 0x0000002712127c24 */ /* 0x000fe4000f8e02ff */
[----:B------:R-:W-:Y:S01]  /*7990*/  IMAD R9, R9, UR38, RZ ;  /* 0x0000002609097c24 */ /* 0x000fe2000f8e02ff */
[----:B------:R-:W1:Y:S01]  /*79a0*/  LDCU UR48, c[0x0][0x3b0] ;  /* 0x00007600ff3077ac */ /* 0x000e620008000800 */
[----:B------:R-:W-:Y:S01]  /*79b0*/  @!P3 IMAD.IADD R211, R211, 0x1, -R62 ;  /* 0x00000001d3d3b824 */ /* 0x000fe200078e0a3e */
[----:B------:R-:W-:Y:S02]  /*79c0*/  ISETP.GE.AND P3, PT, R215, RZ, PT ;  /* 0x000000ffd700720c */ /* 0x000fe40003f66270 */
[----:B------:R-:W3:Y:S01]  /*79d0*/  LDL R215, [R1+0x4324] ;  /* 0x0043240001d77983 */ /* 0x000ee20000100800 */
[----:B------:R-:W-:Y:S01]  /*79e0*/  @!P2 IMAD.MOV R33, RZ, RZ, -R33 ;  /* 0x000000ffff21a224 */ /* 0x000fe200078e0a21 */
[----:B------:R-:W1:Y:S01]  /*79f0*/  LDCU UR47, c[0x0][0x3b0] ;  /* 0x00007600ff2f77ac */ /* 0x000e620008000800 */
[----:B------:R-:W-:-:S02]  /*7a00*/  @!P5 IMAD.MOV R35, RZ, RZ, -R35 ;  /* 0x000000ffff23d224 */ /* 0x000fc400078e0a23 */
[----:B------:R-:W-:Y:S01]  /*7a10*/  IMAD R19, R19, UR34, RZ ;  /* 0x0000002213137c24 */ /* 0x000fe2000f8e02ff */
[----:B------:R-:W1:Y:S01]  /*7a20*/  LDCU UR46, c[0x0][0x3b0] ;  /* 0x00007600ff2e77ac */ /* 0x000e620008000800 */
[----:B------:R-:W1:Y:S04]  /*7a30*/  LDCU UR45, c[0x0][0x3b0] ;  /* 0x00007600ff2d77ac */ /* 0x000e680008000800 */
[----:B------:R-:W-:Y:S01]  /*7a40*/  @!P3 IMAD.MOV R29, RZ, RZ, -R29 ;  /* 0x000000ffff1db224 */ /* 0x000fe200078e0a1d */
[----:B------:R-:W-:Y:S02]  /*7a50*/  ISETP.GE.AND P3, PT, R88, RZ, PT ;  /* 0x000000ff5800720c */ /* 0x000fe40003f66270 */
[----:B------:R-:W3:Y:S01]  /*7a60*/  LDL R88, [R1+0x4314] ;  /* 0x0043140001587983 */ /* 0x000ee20000100800 */
[----:B------:R-:W1:Y:S01]  /*7a70*/  LDCU UR44, c[0x0][0x3b0] ;  /* 0x00007600ff2c77ac */ /* 0x000e620008000800 */
[----:B------:R-:W1:Y:S01]  /*7a80*/  LDCU UR43, c[0x0][0x3b0] ;  /* 0x00007600ff2b77ac */ /* 0x000e620008000800 */
[----:B----4-:R-:W-:-:S02]  /*7a90*/  ISETP.GE.AND P4, PT, R90, RZ, PT ;  /* 0x000000ff5a00720c */ /* 0x010fc40003f86270 */
[----:B------:R-:W-:Y:S01]  /*7aa0*/  ISETP.GE.AND P6, PT, R64, RZ, PT ;  /* 0x000000ff4000720c */ /* 0x000fe20003fc6270 */
[----:B------:R-:W4:Y:S01]  /*7ab0*/  LDL R90, [R1+0x4310] ;  /* 0x00431000015a7983 */ /* 0x000f220000100800 */
[----:B------:R-:W-:Y:S02]  /*7ac0*/  ISETP.GE.AND P2, PT, R92, RZ, PT ;  /* 0x000000ff5c00720c */ /* 0x000fe40003f46270 */
[C---:B------:R-:W-:Y:S01]  /*7ad0*/  SEL R23, R213.reuse, R23, !P0 ;  /* 0x00000017d5177207 */ /* 0x040fe20004000000 */
[----:B------:R-:W4:Y:S01]  /*7ae0*/  LDL R92, [R1+0x430c] ;  /* 0x00430c00015c7983 */ /* 0x000f220000100800 */
[----:B-----5:R-:W-:Y:S02]  /*7af0*/  ISETP.GE.AND P5, PT, R94, RZ, PT ;  /* 0x000000ff5e00720c */ /* 0x020fe40003fa6270 */
[C---:B------:R-:W-:Y:S01]  /*7b00*/  SEL R27, R213.reuse, R27, !P0 ;  /* 0x0000001bd51b7207 */ /* 0x040fe20004000000 */
[----:B------:R-:W5:Y:S01]  /*7b10*/  LDL R94, [R1+0x4308] ;  /* 0x00430800015e7983 */ /* 0x000f620000100800 */
[C---:B------:R-:W-:Y:S01]  /*7b20*/  SEL R31, R213.reuse, R31, !P0 ;  /* 0x0000001fd51f7207 */ /* 0x040fe20004000000 */
[----:B------:R-:W-:Y:S01]  /*7b30*/  @!P4 IMAD.MOV R39, RZ, RZ, -R39 ;  /* 0x000000ffff27c224 */ /* 0x000fe200078e0a27 */
[----:B------:R-:W-:Y:S01]  /*7b40*/  SEL R33, R213, R33, !P0 ;  /* 0x00000021d5217207 */ /* 0x000fe20004000000 */
[----:B------:R-:W-:Y:S01]  /*7b50*/  IMAD R25, R25, UR31, RZ ;  /* 0x0000001f19197c24 */ /* 0x000fe2000f8e02ff */
[C---:B------:R-:W-:Y:S01]  /*7b60*/  SEL R29, R213.reuse, R29, !P0 ;  /* 0x0000001dd51d7207 */ /* 0x040fe20004000000 */
[----:B------:R-:W1:Y:S04]  /*7b70*/  LDCU UR42, c[0x0][0x3b0] ;  /* 0x00007600ff2a77ac */ /* 0x000e680008000800 */
[----:B------:R-:W-:Y:S01]  /*7b80*/  @!P5 IMAD.MOV R43, RZ, RZ, -R43 ;  /* 0x000000ffff2bd224 */ /* 0x000fe200078e0a2b */
[----:B------:R-:W-:Y:S01]  /*7b90*/  SEL R35, R213, R35, !P0 ;  /* 0x00000023d5237207 */ /* 0x000fe20004000000 */
[----:B------:R-:W1:Y:S01]  /*7ba0*/  LDCU UR41, c[0x0][0x3b0] ;  /* 0x00007600ff2977ac */ /* 0x000e620008000800 */
[----:B------:R-:W1:Y:S01]  /*7bb0*/  LDCU UR40, c[0x0][0x3b0] ;  /* 0x00007600ff2877ac */ /* 0x000e620008000800 */
[----:B------:R-:W1:Y:S01]  /*7bc0*/  LDCU UR39, c[0x0][0x3b0] ;  /* 0x00007600ff2777ac */ /* 0x000e620008000800 */
[----:B------:R-:W1:Y:S01]  /*7bd0*/  LDCU UR38, c[0x0][0x3b0] ;  /* 0x00007600ff2677ac */ /* 0x000e620008000800 */
[----:B------:R-:W1:Y:S01]  /*7be0*/  LDCU UR34, c[0x0][0x3b0] ;  /* 0x00007600ff2277ac */ /* 0x000e620008000800 */
[----:B------:R-:W1:Y:S01]  /*7bf0*/  LDCU UR33, c[0x0][0x3b0] ;  /* 0x00007600ff2177ac */ /* 0x000e620008000800 */
[----:B--2---:R-:W-:Y:S01]  /*7c00*/  ISETP.GE.AND P4, PT, R96, RZ, PT ;  /* 0x000000ff6000720c */ /* 0x004fe20003f86270 */
[----:B------:R-:W-:Y:S01]  /*7c10*/  @!P3 IMAD.MOV R37, RZ, RZ, -R37 ;  /* 0x000000ffff25b224 */ /* 0x000fe200078e0a25 */
[----:B------:R-:W2:Y:S01]  /*7c20*/  LDL R96, [R1+0x4304] ;  /* 0x0043040001607983 */ /* 0x000ea20000100800 */
[----:B------:R-:W-:Y:S01]  /*7c30*/  @!P2 IMAD.MOV R41, RZ, RZ, -R41 ;  /* 0x000000ffff29a224 */ /* 0x000fe200078e0a29 */
[----:B---3--:R-:W-:Y:S01]  /*7c40*/  ISETP.GE.AND P5, PT, R143, RZ, PT ;  /* 0x000000ff8f00720c */ /* 0x008fe20003fa6270 */
[----:B------:R-:W-:Y:S01]  /*7c50*/  @!P6 IMAD.MOV R54, RZ, RZ, -R54 ;  /* 0x000000ffff36e224 */ /* 0x000fe200078e0a36 */
[----:B------:R-:W3:Y:S01]  /*7c60*/  LDL R143, [R1+0x4300] ;  /* 0x00430000018f7983 */ /* 0x000ee20000100800 */
[----:B------:R-:W-:-:S02]  /*7c70*/  ISETP.GE.AND P2, PT, R86, RZ, PT ;  /* 0x000000ff5600720c */ /* 0x000fc40003f46270 */
[----:B------:R-:W-:Y:S01]  /*7c80*/  SEL R39, R213, R39, !P0 ;  /* 0x00000027d5277207 */ /* 0x000fe20004000000 */
[----:B------:R-:W3:Y:S01]  /*7c90*/  LDL R86, [R1+0x42f4] ;  /* 0x0042f40001567983 */ /* 0x000ee20000100800 */
[----:B------:R-:W-:Y:S01]  /*7ca0*/  IMAD R23, R23, UR32, RZ ;  /* 0x0000002017177c24 */ /* 0x000fe2000f8e02ff */
[----:B------:R-:W1:Y:S01]  /*7cb0*/  LDCU UR31, c[0x0][0x3b0] ;  /* 0x00007600ff1f77ac */ /* 0x000e620008000800 */
[----:B------:R-:W-:Y:S01]  /*7cc0*/  ISETP.GE.AND P3, PT, R215, RZ, PT ;  /* 0x000000ffd700720c */ /* 0x000fe20003f66270 */
[----:B------:R-:W-:Y:S01]  /*7cd0*/  @!P4 IMAD.MOV R47, RZ, RZ, -R47 ;  /* 0x000000ffff2fc224 */ /* 0x000fe200078e0a2f */
[----:B------:R-:W3:Y:S05]  /*7ce0*/  LDL R215, [R1+0x42f8] ;  /* 0x0042f80001d77983 */ /* 0x000eea0000100800 */
[----:B------:R-:W-:Y:S01]  /*7cf0*/  @!P2 IMAD.MOV R49, RZ, RZ, -R49 ;  /* 0x000000ffff31a224 */ /* 0x000fe200078e0a31 */
[C---:B------:R-:W-:Y:S01]  /*7d00*/  SEL R37, R213.reuse, R37, !P0 ;  /* 0x00000025d5257207 */ /* 0x040fe20004000000 */
[----:B------:R-:W-:Y:S01]  /*7d10*/  @!P5 IMAD.MOV R51, RZ, RZ, -R51 ;  /* 0x000000ffff33d224 */ /* 0x000fe200078e0a33 */
[----:B------:R-:W-:-:S02]  /*7d20*/  SEL R41, R213, R41, !P0 ;  /* 0x00000029d5297207 */ /* 0x000fc40004000000 */
[----:B------:R-:W-:Y:S01]  /*7d30*/  SEL R43, R213, R43, !P0 ;  /* 0x0000002bd52b7207 */ /* 0x000fe20004000000 */
[----:B------:R-:W-:Y:S01]  /*7d40*/  IMAD R27, R27, UR30, RZ ;  /* 0x0000001e1b1b7c24 */ /* 0x000fe2000f8e02ff */
[----:B------:R-:W1:Y:S01]  /*7d50*/  LDCU UR32, c[0x0][0x3b0] ;  /* 0x00007600ff2077ac */ /* 0x000e620008000800 */
[----:B------:R-:W-:Y:S01]  /*7d60*/  @!P3 IMAD.MOV R45, RZ, RZ, -R45 ;  /* 0x000000ffff2db224 */ /* 0x000fe200078e0a2d */
[----:B------:R-:W-:Y:S02]  /*7d70*/  ISETP.GE.AND P3, PT, R88, RZ, PT ;  /* 0x000000ff5800720c */ /* 0x000fe40003f66270 */
[----:B----4-:R-:W-:Y:S01]  /*7d80*/  ISETP.GE.AND P4, PT, R90, RZ, PT ;  /* 0x000000ff5a00720c */ /* 0x010fe20003f86270 */
[----:B------:R-:W4:Y:S01]  /*7d90*/  LDL R88, [R1+0x42f0] ;  /* 0x0042f00001587983 */ /* 0x000f220000100800 */
[----:B------:R-:W-:-:S03]  /*7da0*/  ISETP.GE.AND P2, PT, R92, RZ, PT ;  /* 0x000000ff5c00720c */ /* 0x000fc60003f46270 */
[----:B------:R-:W4:Y:S01]  /*7db0*/  LDL R90, [R1+0x42ec] ;  /* 0x0042ec00015a7983 */ /* 0x000f220000100800 */
[----:B-----5:R-:W-:-:S03]  /*7dc0*/  ISETP.GE.AND P5, PT, R94, RZ, PT ;  /* 0x000000ff5e00720c */ /* 0x020fc60003fa6270 */
[----:B------:R-:W5:Y:S02]  /*7dd0*/  LDL R92, [R1+0x42e8] ;  /* 0x0042e800015c7983 */ /* 0x000f640000100800 */
[----:B------:R-:W-:Y:S01]  /*7de0*/  @!P3 IMAD.MOV R53, RZ, RZ, -R53 ;  /* 0x000000ffff35b224 */ /* 0x000fe200078e0a35 */
[C---:B------:R-:W-:Y:S02]  /*7df0*/  SEL R47, R213.reuse, R47, !P0 ;  /* 0x0000002fd52f7207 */ /* 0x040fe40004000000 */
[C---:B------:R-:W-:Y:S01]  /*7e00*/  SEL R49, R213.reuse, R49, !P0 ;  /* 0x00000031d5317207 */ /* 0x040fe20004000000 */
[----:B------:R-:W-:Y:S01]  /*7e10*/  @!P4 IMAD.MOV R55, RZ, RZ, -R55 ;  /* 0x000000ffff37c224 */ /* 0x000fe200078e0a37 */
[----:B------:R-:W5:Y:S01]  /*7e20*/  LDL R94, [R1+0x42e4] ;  /* 0x0042e400015e7983 */ /* 0x000f620000100800 */
[----:B------:R-:W-:Y:S01]  /*7e30*/  SEL R51, R213, R51, !P0 ;  /* 0x00000033d5337207 */ /* 0x000fe20004000000 */
[----:B------:R-:W-:Y:S01]  /*7e40*/  IMAD R29, R29, UR29, RZ ;  /* 0x0000001d1d1d7c24 */ /* 0x000fe2000f8e02ff */
[----:B------:R-:W1:Y:S01]  /*7e50*/  LDCU UR30, c[0x0][0x3b0] ;  /* 0x00007600ff1e77ac */ /* 0x000e620008000800 */
[----:B--2---:R-:W-:-:S02]  /*7e60*/  ISETP.GE.AND P3, PT, R96, RZ, PT ;  /* 0x000000ff6000720c */ /* 0x004fc40003f66270 */
[----:B---3--:R-:W-:Y:S01]  /*7e70*/  ISETP.GE.AND P4, PT, R143, RZ, PT ;  /* 0x000000ff8f00720c */ /* 0x008fe20003f86270 */
[----:B------:R-:W2:Y:S01]  /*7e80*/  LDL R96, [R1+0x42e0] ;  /* 0x0042e00001607983 */ /* 0x000ea20000100800 */
[----:B------:R-:W-:Y:S02]  /*7e90*/  @!P2 IMAD.MOV R57, RZ, RZ, -R57 ;  /* 0x000000ffff39a224 */ /* 0x000fe400078e0a39 */
[----:B------:R-:W-:Y:S01]  /*7ea0*/  @!P5 IMAD.MOV R59, RZ, RZ, -R59 ;  /* 0x000000ffff3bd224 */ /* 0x000fe200078e0a3b */
[----:B------:R-:W3:Y:S01]  /*7eb0*/  LDL R143, [R1+0x42dc] ;  /* 0x0042dc00018f7983 */ /* 0x000ee20000100800 */
[----:B------:R-:W-:Y:S02]  /*7ec0*/  ISETP.GE.AND P2, PT, R214, RZ, PT ;  /* 0x000000ffd600720c */ /* 0x000fe40003f46270 */
[C---:B------:R-:W-:Y:S02]  /*7ed0*/  SEL R45, R213.reuse, R45, !P0 ;  /* 0x0000002dd52d7207 */ /* 0x040fe40004000000 */
[----:B------:R-:W-:-:S02]  /*7ee0*/  SEL R53, R213, R53, !P0 ;  /* 0x00000035d5357207 */ /* 0x000fc40004000000 */
[----:B------:R-:W-:Y:S01]  /*7ef0*/  SEL R55, R213, R55, !P0 ;  /* 0x00000037d5377207 */ /* 0x000fe20004000000 */
[----:B------:R-:W-:Y:S01]  /*7f00*/  IMAD R31, R31, UR28, RZ ;  /* 0x0000001c1f1f7c24 */ /* 0x000fe2000f8e02ff */
[----:B------:R-:W1:Y:S01]  /*7f10*/  LDCU UR29, c[0x0][0x3b0] ;  /* 0x00007600ff1d77ac */ /* 0x000e620008000800 */
[----:B------:R-:W-:Y:S01]  /*7f20*/  ISETP.GE.AND P5, PT, R215, RZ, PT ;  /* 0x000000ffd700720c */ /* 0x000fe20003fa6270 */
[----:B------:R-:W-:Y:S01]  /*7f30*/  @!P3 IMAD.MOV R60, RZ, RZ, -R60 ;  /* 0x000000ffff3cb224 */ /* 0x000fe200078e0a3c */
[----:B------:R-:W-:Y:S01]  /*7f40*/  ISETP.GE.AND P3, PT, R86, RZ, PT ;  /* 0x000000ff5600720c */ /* 0x000fe20003f66270 */
[----:B------:R-:W-:Y:S01]  /*7f50*/  @!P4 IMAD.MOV R58, RZ, RZ, -R58 ;  /* 0x000000ffff3ac224 */ /* 0x000fe200078e0a3a */
[C---:B------:R-:W-:Y:S01]  /*7f60*/  SEL R57, R213.reuse, R57, !P0 ;  /* 0x00000039d5397207 */ /* 0x040fe20004000000 */
[----:B------:R-:W-:Y:S01]  /*7f70*/  @!P2 IMAD.MOV R56, RZ, RZ, -R56 ;  /* 0x000000ffff38a224 */ /* 0x000fe200078e0a38 */
[----:B------:R-:W-:Y:S02]  /*7f80*/  SEL R59, R213, R59, !P0 ;  /* 0x0000003bd53b7207 */ /* 0x000fe40004000000 */
[----:B------:R-:W-:Y:S01]  /*7f90*/  LEA R214, P6, R42, R212, 0x2 ;  /* 0x000000d42ad67211 */ /* 0x000fe200078c10ff */
[----:B------:R-:W-:Y:S01]  /*7fa0*/  IMAD R33, R33, UR23, RZ ;  /* 0x0000001721217c24 */ /* 0x000fe2000f8e02ff */
[----:B------:R-:W1:Y:S03]  /*7fb0*/  LDCU UR28, c[0x0][0x3b0] ;  /* 0x00007600ff1c77ac */ /* 0x000e660008000800 */
[----:B------:R-:W-:-:S02]  /*7fc0*/  @!P5 IMAD.MOV R67, RZ, RZ, -R67 ;  /* 0x000000ffff43d224 */ /* 0x000fc400078e0a43 */
[----:B------:R-:W-:Y:S01]  /*7fd0*/  @!P3 IMAD.MOV R69, RZ, RZ, -R69 ;  /* 0x000000ffff45b224 */ /* 0x000fe200078e0a45 */
[----:B----4-:R-:W-:Y:S02]  /*7fe0*/  ISETP.GE.AND P4, PT, R88, RZ, PT ;  /* 0x000000ff5800720c */ /* 0x010fe40003f86270 */
[----:B------:R-:W-:Y:S02]  /*7ff0*/  ISETP.GE.AND P2, PT, R90, RZ, PT ;  /* 0x000000ff5a00720c */ /* 0x000fe40003f46270 */
[C---:B------:R-:W-:Y:S02]  /*8000*/  SEL R61, R213.reuse, R60, !P0 ;  /* 0x0000003cd53d7207 */ /* 0x040fe40004000000 */
[C---:B------:R-:W-:Y:S02]  /*8010*/  SEL R63, R213.reuse, R58, !P0 ;  /* 0x0000003ad53f7207 */ /* 0x040fe40004000000 */
[----:B------:R-:W-:Y:S01]  /*8020*/  SEL R65, R213, R56, !P0 ;  /* 0x00000038d5417207 */ /* 0x000fe20004000000 */
[----:B------:R-:W-:Y:S01]  /*8030*/  IMAD R35, R35, UR22, RZ ;  /* 0x0000001623237c24 */ /* 0x000fe2000f8e02ff */
[----:B-----5:R-:W-:-:S03]  /*8040*/  ISETP.GE.AND P5, PT, R92, RZ, PT ;  /* 0x000000ff5c00720c */ /* 0x020fc60003fa6270 */
[----:B------:R-:W-:Y:S01]  /*8050*/  @!P4 IMAD.MOV R71, RZ, RZ, -R71 ;  /* 0x000000ffff47c224 */ /* 0x000fe200078e0a47 */
[----:B------:R-:W-:Y:S01]  /*8060*/  ISETP.GE.AND P3, PT, R94, RZ, PT ;  /* 0x000000ff5e00720c */ /* 0x000fe20003f66270 */
[----:B------:R-:W-:Y:S01]  /*8070*/  IMAD R37, R37, UR21, RZ ;  /* 0x0000001525257c24 */ /* 0x000fe2000f8e02ff */
[C---:B------:R-:W-:Y:S01]  /*8080*/  SEL R67, R213.reuse, R67, !P0 ;  /* 0x00000043d5437207 */ /* 0x040fe20004000000 */
[----:B------:R-:W-:Y:S01]  /*8090*/  @!P2 IMAD.MOV R73, RZ, RZ, -R73 ;  /* 0x000000ffff49a224 */ /* 0x000fe200078e0a49 */
[----:B------:R-:W-:Y:S02]  /*80a0*/  SEL R69, R213, R69, !P0 ;  /* 0x00000045d5457207 */ /* 0x000fe40004000000 */
[----:B------:R-:W-:Y:S01]  /*80b0*/  LEA.HI.X.SX32 R215, R42, R0, 0x2, P6 ;  /* 0x000000002ad77211 */ /* 0x000fe200030f16ff */
[----:B------:R-:W-:Y:S01]  /*80c0*/  IMAD R39, R39, UR20, RZ ;  /* 0x0000001427277c24 */ /* 0x000fe2000f8e02ff */
[----:B------:R-:W4:Y:S01]  /*80d0*/  LDCU UR23, c[0x0][0x3b0] ;  /* 0x00007600ff1777ac */ /* 0x000f220008000800 */
[----:B------:R-:W-:Y:S01]  /*80e0*/  @!P5 IMAD.MOV R75, RZ, RZ, -R75 ;  /* 0x000000ffff4bd224 */ /* 0x000fe200078e0a4b */
[----:B------:R-:W-:-:S03]  /*80f0*/  ISETP.GE.AND P5, PT, R252, RZ, PT ;  /* 0x000000fffc00720c */ /* 0x000fc60003fa6270 */
[----:B------:R-:W-:Y:S01]  /*8100*/  @!P3 IMAD.MOV R77, RZ, RZ, -R77 ;  /* 0x000000ffff4db224 */ /* 0x000fe200078e0a4d */
[----:B------:R-:W-:Y:S01]  /*8110*/  ISETP.GE.AND P3, PT, R251, RZ, PT ;  /* 0x000000fffb00720c */ /* 0x000fe20003f66270 */
[----:B------:R-:W-:Y:S01]  /*8120*/  IMAD R41, R41, UR19, RZ ;  /* 0x0000001329297c24 */ /* 0x000fe2000f8e02ff */
[----:B------:R-:W5:Y:S01]  /*8130*/  LDCU UR22, c[0x0][0x3b0] ;  /* 0x00007600ff1677ac */ /* 0x000f620008000800 */
[----:B--2---:R-:W-:Y:S01]  /*8140*/  ISETP.GE.AND P4, PT, R96, RZ, PT ;  /* 0x000000ff6000720c */ /* 0x004fe20003f86270 */
[----:B------:R-:W-:Y:S01]  /*8150*/  IMAD R43, R43, UR18, RZ ;  /* 0x000000122b2b7c24 */ /* 0x000fe2000f8e02ff */
[----:B------:R-:W-:Y:S01]  /*8160*/  SEL R71, R213, R71, !P0 ;  /* 0x00000047d5477207 */ /* 0x000fe20004000000 */
[----:B------:R-:W-:Y:S01]  /*8170*/  IMAD R45, R45, UR17, RZ ;  /* 0x000000112d2d7c24 */ /* 0x000fe2000f8e02ff */
[----:B---3--:R-:W-:Y:S02]  /*8180*/  ISETP.GE.AND P2, PT, R143, RZ, PT ;  /* 0x000000ff8f00720c */ /* 0x008fe40003f46270 */
[----:B------:R-:W-:Y:S01]  /*8190*/  @!P5 IMAD.MOV R83, RZ, RZ, -R83 ;  /* 0x000000ffff53d224 */ /* 0x000fe200078e0a53 */
[----:B------:R-:W-:-:S03]  /*81a0*/  ISETP.GE.AND P5, PT, R248, RZ, PT ;  /* 0x000000fff800720c */ /* 0x000fc60003fa6270 */
[----:B------:R-:W-:Y:S01]  /*81b0*/  @!P3 IMAD.MOV R85, RZ, RZ, -R85 ;  /* 0x000000ffff55b224 */ /* 0x000fe200078e0a55 */
[----:B------:R-:W-:Y:S01]  /*81c0*/  SEL R73, R213, R73, !P0 ;  /* 0x00000049d5497207 */ /* 0x000fe20004000000 */
[----:B------:R-:W-:Y:S01]  /*81d0*/  IMAD R47, R47, UR16, RZ ;  /* 0x000000102f2f7c24 */ /* 0x000fe2000f8e02ff */
[----:B------:R-:W-:Y:S01]  /*81e0*/  SEL R75, R213, R75, !P0 ;  /* 0x0000004bd54b7207 */ /* 0x000fe20004000000 */
[----:B------:R-:W-:Y:S01]  /*81f0*/  IMAD R49, R49, UR15, RZ ;  /* 0x0000000f31317c24 */ /* 0x000fe2000f8e02ff */
[----:B------:R-:W-:Y:S01]  /*8200*/  SEL R77, R213, R77, !P0 ;  /* 0x0000004dd54d7207 */ /* 0x000fe20004000000 */
[----:B------:R-:W-:Y:S01]  /*8210*/  @!P4 IMAD.MOV R79, RZ, RZ, -R79 ;  /* 0x000000ffff4fc224 */ /* 0x000fe200078e0a4f */
[----:B------:R-:W-:Y:S01]  /*8220*/  ISETP.GE.AND P4, PT, R250, RZ, PT ;  /* 0x000000fffa00720c */ /* 0x000fe20003f86270 */
[----:B------:R-:W-:Y:S01]  /*8230*/  IMAD R51, R51, UR14, RZ ;  /* 0x0000000e33337c24 */ /* 0x000fe2000f8e02ff */
[----:B------:R-:W2:Y:S01]  /*8240*/  LDCU UR21, c[0x0][0x3b0] ;  /* 0x00007600ff1577ac */ /* 0x000ea20008000800 */
[----:B------:R-:W-:Y:S01]  /*8250*/  @!P2 IMAD.MOV R81, RZ, RZ, -R81 ;  /* 0x000000ffff51a224 */ /* 0x000fe200078e0a51 */
[----:B------:R-:W-:Y:S01]  /*8260*/  ISETP.GE.AND P2, PT, R249, RZ, PT ;  /* 0x000000fff900720c */ /* 0x000fe20003f46270 */
[----:B------:R-:W-:Y:S01]  /*8270*/  @!P5 IMAD.MOV R91, RZ, RZ, -R91 ;  /* 0x000000ffff5bd224 */ /* 0x000fe200078e0a5b */
[----:B------:R-:W-:Y:S01]  /*8280*/  ISETP.GE.AND P3, PT, R210, RZ, PT ;  /* 0x000000ffd200720c */ /* 0x000fe20003f66270 */
[----:B------:R-:W-:Y:S01]  /*8290*/  IMAD R53, R53, UR13, RZ ;  /* 0x0000000d35357c24 */ /* 0x000fe2000f8e02ff */
[----:B------:R-:W-:Y:S01]  /*82a0*/  ISETP.GE.AND P5, PT, R204, RZ, PT ;  /* 0x000000ffcc00720c */ /* 0x000fe20003fa6270 */
[----:B------:R-:W-:Y:S01]  /*82b0*/  IMAD R55, R55, UR12, RZ ;  /* 0x0000000c37377c24 */ /* 0x000fe2000f8e02ff */
[----:B------:R-:W-:Y:S01]  /*82c0*/  SEL R79, R213, R79, !P0 ;  /* 0x0000004fd54f7207 */ /* 0x000fe20004000000 */
[----:B------:R-:W-:Y:S01]  /*82d0*/  IMAD R57, R57, UR11, RZ ;  /* 0x0000000b39397c24 */ /* 0x000fe2000f8e02ff */
[----:B------:R-:W-:Y:S01]  /*82e0*/  SEL R83, R213, R83, !P0 ;  /* 0x00000053d5537207 */ /* 0x000fe20004000000 */
[----:B------:R-:W-:Y:S01]  /*82f0*/  @!P4 IMAD.MOV R87, RZ, RZ, -R87 ;  /* 0x000000ffff57c224 */ /* 0x000fe200078e0a57 */
[----:B------:R-:W-:Y:S01]  /*8300*/  ISETP.GE.AND P4, PT, R208, RZ, PT ;  /* 0x000000ffd000720c */ /* 0x000fe20003f86270 */
[----:B------:R-:W-:Y:S01]  /*8310*/  IMAD R59, R59, UR10, RZ ;  /* 0x0000000a3b3b7c24 */ /* 0x000fe2000f8e02ff */
[----:B------:R-:W-:Y:S01]  /*8320*/  SEL R81, R213, R81, !P0 ;  /* 0x00000051d5517207 */ /* 0x000fe20004000000 */
[----:B------:R-:W-:Y:S01]  /*8330*/  @!P2 IMAD.MOV R89, RZ, RZ, -R89 ;  /* 0x000000ffff59a224 */ /* 0x000fe200078e0a59 */
[----:B------:R-:W-:Y:S01]  /*8340*/  ISETP.GE.AND P2, PT, R206, RZ, PT ;  /* 0x000000ffce00720c */ /* 0x000fe20003f46270 */
[----:B------:R-:W-:Y:S01]  /*8350*/  @!P3 IMAD.MOV R93, RZ, RZ, -R93 ;  /* 0x000000ffff5db224 */ /* 0x000fe200078e0a5d */
[----:B------:R-:W-:Y:S01]  /*8360*/  ISETP.GE.AND P3, PT, R202, RZ, PT ;  /* 0x000000ffca00720c */ /* 0x000fe20003f66270 */
[----:B------:R-:W-:Y:S01]  /*8370*/  @!P5 IMAD.MOV R99, RZ, RZ, -R99 ;  /* 0x000000ffff63d224 */ /* 0x000fe200078e0a63 */
        /* <DEDUP_REMOVED lines=46> */
[----:B------:R-:W3:Y:S01]  /*8660*/  LDCU UR20, c[0x0][0x3b0] ;  /* 0x00007600ff1477ac */ /* 0x000ee20008000800 */
[----:B------:R-:W-:Y:S01]  /*8670*/  @!P4 IMAD.MOV R119, RZ, RZ, -R119 ;  /* 0x000000ffff77c224 */ /* 0x000fe200078e0a77 */
[----:B------:R-:W-:Y:S01]  /*8680*/  ISETP.GE.AND P4, PT, R176, RZ, PT ;  /* 0x000000ffb000720c */ /* 0x000fe20003f86270 */
[----:B------:R-:W-:Y:S01]  /*8690*/  IMAD R83, R83, UR72, RZ ;  /* 0x0000004853537c24 */ /* 0x000fe2000f8e02ff */
[----:B------:R-:W1:Y:S01]  /*86a0*/  LDCU UR19, c[0x0][0x3b0] ;  /* 0x00007600ff1377ac */ /* 0x000e620008000800 */
[----:B------:R-:W-:Y:S01]  /*86b0*/  @!P2 IMAD.MOV R121, RZ, RZ, -R121 ;  /* 0x000000ffff79a224 */ /* 0x000fe200078e0a79 */
[----:B------:R-:W-:Y:S01]  /*86c0*/  ISETP.GE.AND P2, PT, R174, RZ, PT ;  /* 0x000000ffae00720c */ /* 0x000fe20003f46270 */
[----:B------:R-:W-:Y:S01]  /*86d0*/  @!P3 IMAD.MOV R125, RZ, RZ, -R125 ;  /* 0x000000ffff7db224 */ /* 0x000fe200078e0a7d */
[----:B------:R-:W-:Y:S01]  /*86e0*/  ISETP.GE.AND P3, PT, R170, RZ, PT ;  /* 0x000000ffaa00720c */ /* 0x000fe20003f66270 */
[----:B------:R-:W-:Y:S01]  /*86f0*/  @!P5 IMAD.MOV R131, RZ, RZ, -R131 ;  /* 0x000000ffff83d224 */ /* 0x000fe200078e0a83 */
[----:B------:R-:W-:Y:S01]  /*8700*/  ISETP.GE.AND P5, PT, R164, RZ, PT ;  /* 0x000000ffa400720c */ /* 0x000fe20003fa6270 */
[----:B------:R-:W-:Y:S01]  /*8710*/  IMAD R85, R85, UR71, RZ ;  /* 0x0000004755557c24 */ /* 0x000fe2000f8e02ff */
[----:B------:R-:W1:Y:S01]  /*8720*/  LDCU UR18, c[0x0][0x3b0] ;  /* 0x00007600ff1277ac */ /* 0x000e620008000800 */
[----:B------:R-:W1:Y:S02]  /*8730*/  LDC R249, c[0x0][0x3a0] ;  /* 0x0000e800fff97b82 */ /* 0x000e640000000800 */
        /* <DEDUP_REMOVED lines=15> */
[----:B------:R-:W1:Y:S02]  /*8830*/  LDCU UR15, c[0x0][0x3b0] ;  /* 0x00007600ff0f77ac */ /* 0x000e640008000800 */
[----:B------:R-:W-:Y:S01]  /*8840*/  @!P2 IMAD.MOV R137, RZ, RZ, -R137 ;  /* 0x000000ffff89a224 */ /* 0x000fe200078e0a89 */
[----:B------:R-:W-:Y:S01]  /*8850*/  ISETP.GE.AND P2, PT, R158, RZ, PT ;  /* 0x000000ff9e00720c */ /* 0x000fe20003f46270 */
[----:B------:R-:W-:Y:S01]  /*8860*/  @!P3 IMAD.MOV R141, RZ, RZ, -R141 ;  /* 0x000000ffff8db224 */ /* 0x000fe200078e0a8d */
[----:B------:R-:W-:Y:S01]  /*8870*/  ISETP.GE.AND P3, PT, R154, RZ, PT ;  /* 0x000000ff9a00720c */ /* 0x000fe20003f66270 */
[----:B------:R-:W-:Y:S01]  /*8880*/  @!P5 IMAD.MOV R3, RZ, RZ, -R3 ;  /* 0x000000ffff03d224 */ /* 0x000fe200078e0a03 */
[----:B------:R-:W-:Y:S01]  /*8890*/  ISETP.GE.AND P5, PT, R149, RZ, PT ;  /* 0x000000ff9500720c */ /* 0x000fe20003fa6270 */
[----:B------:R-:W1:Y:S01]  /*88a0*/  LDCU UR14, c[0x0][0x3b0] ;  /* 0x00007600ff0e77ac */ /* 0x000e620008000800 */
[----:B------:R-:W1:Y:S03]  /*88b0*/  LDC R248, c[0x0][0x3a0] ;  /* 0x0000e800fff87b82 */ /* 0x000e660000000800 */
        /* <DEDUP_REMOVED lines=21> */
[----:B------:R-:W-:Y:S01]  /*8a10*/  VIADD R247, R247, 0xfffffff7 ;  /* 0xfffffff7f7f77836 */ /* 0x000fe20000000000 */
        /* <DEDUP_REMOVED lines=10> */
[----:B------:R-:W1:Y:S04]  /*8ac0*/  LDCU UR8, c[0x0][0x3b0] ;  /* 0x00007600ff0877ac */ /* 0x000e680008000800 */
        /* <DEDUP_REMOVED lines=11> */
[----:B------:R-:W-:-:S03]  /*8b80*/  ISETP.GE.AND P4, PT, R126, RZ, PT ;  /* 0x000000ff7e00720c */ /* 0x000fc60003f86270 */
[----:B------:R-:W-:Y:S01]  /*8b90*/  @!P2 IMAD.MOV R177, RZ, RZ, -R177 ;  /* 0x000000ffffb1a224 */ /* 0x000fe200078e0ab1 */
[----:B------:R-:W-:Y:S01]  /*8ba0*/  ISETP.GE.AND P2, PT, R124, RZ, PT ;  /* 0x000000ff7c00720c */ /* 0x000fe20003f46270 */
[----:B------:R-:W-:Y:S01]  /*8bb0*/  @!P3 IMAD.MOV R181, RZ, RZ, -R181 ;  /* 0x000000ffffb5b224 */ /* 0x000fe200078e0ab5 */
[----:B------:R-:W-:Y:S01]  /*8bc0*/  ISETP.GE.AND P3, PT, R120, RZ, PT ;  /* 0x000000ff7800720c */ /* 0x000fe20003f66270 */
[----:B------:R-:W-:Y:S01]  /*8bd0*/  @!P5 IMAD.MOV R187, RZ, RZ, -R187 ;  /* 0x000000ffffbbd224 */ /* 0x000fe200078e0abb */
[----:B------:R-:W-:-:S05]  /*8be0*/  ISETP.GE.AND P5, PT, R114, RZ, PT ;  /* 0x000000ff7200720c */ /* 0x000fca0003fa6270 */
        /* <DEDUP_REMOVED lines=20> */
[----:B------:R-:W-:Y:S02]  /*8d30*/  @!P3 IMAD.MOV R205, RZ, RZ, -R205 ;  /* 0x000000ffffcdb224 */ /* 0x000fe400078e0acd */
[----:B------:R-:W-:Y:S01]  /*8d40*/  @!P5 IMAD.MOV R211, RZ, RZ, -R211 ;  /* 0x000000ffffd3d224 */ /* 0x000fe200078e0ad3 */
[----:B------:R-:W-:-:S05]  /*8d50*/  SEL R103, R213, R103, !P0 ;  /* 0x00000067d5677207 */ /* 0x000fca0004000000 */
[----:B------:R-:W-:-:S04]  /*8d60*/  @!P4 IMAD.MOV R207, RZ, RZ, -R207 ;  /* 0x000000ffffcfc224 */ /* 0x000fc800078e0acf */
[----:B------:R-:W-:Y:S01]  /*8d70*/  @!P2 IMAD.MOV R209, RZ, RZ, -R209 ;  /* 0x000000ffffd1a224 */ /* 0x000fe200078e0ad1 */
[C---:B------:R-:W-:Y:S02]  /*8d80*/  SEL R105, R213.reuse, R105, !P0 ;  /* 0x00000069d5697207 */ /* 0x040fe40004000000 */
[C---:B------:R-:W-:Y:S02]  /*8d90*/  SEL R109, R213.reuse, R109, !P0 ;  /* 0x0000006dd56d7207 */ /* 0x040fe40004000000 */
[C---:B------:R-:W-:Y:S02]  /*8da0*/  SEL R111, R213.reuse, R111, !P0 ;  /* 0x0000006fd56f7207 */ /* 0x040fe40004000000 */
[C---:B------:R-:W-:Y:S02]  /*8db0*/  SEL R113, R213.reuse, R113, !P0 ;  /* 0x00000071d5717207 */ /* 0x040fe40004000000 */
[C---:B------:R-:W-:Y:S02]  /*8dc0*/  SEL R115, R213.reuse, R115, !P0 ;  /* 0x00000073d5737207 */ /* 0x040fe40004000000 */
[----:B------:R-:W-:-:S02]  /*8dd0*/  SEL R117, R213, R117, !P0 ;  /* 0x00000075d5757207 */ /* 0x000fc40004000000 */
        /* <DEDUP_REMOVED lines=48> */
[----:B------:R-:W-:-:S04]  /*90e0*/  LEA R142, P0, R6, R212, 0x2 ;  /* 0x000000d4068e7211 */ /* 0x000fc800078010ff */
[----:B------:R-:W-:Y:S02]  /*90f0*/  LEA.HI.X.SX32 R143, R6, R0, 0x2, P0 ;  /* 0x00000000068f7211 */ /* 0x000fe400000f16ff */
[CC--:B------:R-:W-:Y:S02]  /*9100*/  LEA R6, P5, R7.reuse, R212.reuse, 0x2 ;  /* 0x000000d407067211 */ /* 0x0c0fe400078a10ff */
[----:B------:R-:W-:Y:S02]  /*9110*/  LEA R148, P0, R52, R212, 0x2 ;  /* 0x000000d434947211 */ /* 0x000fe400078010ff */
[----:B------:R-:W-:Y:S01]  /*9120*/  LEA.HI.X.SX32 R7, R7, R0, 0x2, P5 ;  /* 0x0000000007077211 */ /* 0x000fe200028f16ff */
[----:B------:R1:W-:Y:S01]  /*9130*/  STL.64 [R1+0xb8], R142 ;  /* 0x0000b88e01007387 */ /* 0x0003e20000100a00 */
[-C--:B------:R-:W-:Y:S02]  /*9140*/  LEA R146, P2, R50, R212.reuse, 0x2 ;  /* 0x000000d432927211 */ /* 0x080fe400078410ff */
[----:B------:R-:W-:Y:S01]  /*9150*/  LEA R144, P3, R48, R212, 0x2 ;  /* 0x000000d430907211 */ /* 0x000fe200078610ff */
[----:B------:R2:W-:Y:S01]  /*9160*/  STL.64 [R1+0x4450], R6 ;  /* 0x0044500601007387 */ /* 0x0005e20000100a00 */
[----:B------:R-:W-:-:S02]  /*9170*/  LEA.HI.X.SX32 R149, R52, R0, 0x2, P0 ;  /* 0x0000000034957211 */ /* 0x000fc400000f16ff */
[-C--:B------:R-:W-:Y:S02]  /*9180*/  LEA.HI.X.SX32 R147, R50, R0.reuse, 0x2, P2 ;  /* 0x0000000032937211 */ /* 0x080fe400010f16ff */
[----:B------:R-:W-:Y:S02]  /*9190*/  LEA.HI.X.SX32 R145, R48, R0, 0x2, P3 ;  /* 0x0000000030917211 */ /* 0x000fe400018f16ff */
[-C--:B-1----:R-:W-:Y:S02]  /*91a0*/  LEA R142, P4, R46, R212.reuse, 0x2 ;  /* 0x000000d42e8e7211 */ /* 0x082fe400078810ff */
[----:B--2---:R-:W-:Y:S02]  /*91b0*/  LEA R6, P5, R44, R212, 0x2 ;  /* 0x000000d42c067211 */ /* 0x004fe400078a10ff */
[-C--:B------:R-:W-:Y:S01]  /*91c0*/  LEA.HI.X.SX32 R143, R46, R0.reuse, 0x2, P4 ;  /* 0x000000002e8f7211 */ /* 0x080fe200020f16ff */
[----:B------:R1:W-:Y:S01]  /*91d0*/  STL.64 [R1+0xb0], R148 ;  /* 0x0000b09401007387 */ /* 0x0003e20000100a00 */
[----:B------:R-:W-:-:S03]  /*91e0*/  LEA.HI.X.SX32 R7, R44, R0, 0x2, P5 ;  /* 0x000000002c077211 */ /* 0x000fc600028f16ff */
[----:B------:R2:W-:Y:S04]  /*91f0*/  STL.64 [R1+0xa8], R146 ;  /* 0x0000a89201007387 */ /* 0x0005e80000100a00 */
[----:B------:R3:W-:Y:S01]  /*9200*/  STL.64 [R1+0xa0], R144 ;  /* 0x0000a09001007387 */ /* 0x0007e20000100a00 */
[----:B-1----:R-:W-:-:S03]  /*9210*/  LEA R148, P0, R40, R212, 0x2 ;  /* 0x000000d428947211 */ /* 0x002fc600078010ff */
[----:B------:R1:W-:Y:S01]  /*9220*/  STL.64 [R1+0x98], R142 ;  /* 0x0000988e01007387 */ /* 0x0003e20000100a00 */
[----:B--2---:R-:W-:-:S03]  /*9230*/  LEA R146, P2, R38, R212, 0x2 ;  /* 0x000000d426927211 */ /* 0x004fc600078410ff */
[----:B------:R2:W-:Y:S01]  /*9240*/  STL.64 [R1+0x90], R6 ;  /* 0x0000900601007387 */ /* 0x0005e20000100a00 */
[----:B------:R-:W-:Y:S02]  /*9250*/  LEA.HI.X.SX32 R149, R40, R0, 0x2, P0 ;  /* 0x0000000028957211 */ /* 0x000fe400000f16ff */
[----:B---3--:R-:W-:Y:S01]  /*9260*/  LEA R144, P3, R36, R212, 0x2 ;  /* 0x000000d424907211 */ /* 0x008fe200078610ff */
[----:B------:R3:W-:Y:S01]  /*9270*/  STL.64 [R1+0x88], R214 ;  /* 0x000088d601007387 */ /* 0x0007e20000100a00 */
[----:B------:R-:W-:Y:S02]  /*9280*/  LEA.HI.X.SX32 R147, R38, R0, 0x2, P2 ;  /* 0x0000000026937211 */ /* 0x000fe400010f16ff */
[----:B-1----:R-:W-:Y:S02]  /*9290*/  LEA R142, P4, R34, R212, 0x2 ;  /* 0x000000d4228e7211 */ /* 0x002fe400078810ff */
[----:B------:R-:W-:Y:S02]  /*92a0*/  LEA.HI.X.SX32 R145, R36, R0, 0x2, P3 ;  /* 0x0000000024917211 */ /* 0x000fe400018f16ff */
[----:B--2---:R-:W-:-:S02]  /*92b0*/  LEA R6, P5, R32, R212, 0x2 ;  /* 0x000000d420067211 */ /* 0x004fc400078a10ff */
[----:B------:R-:W-:Y:S02]  /*92c0*/  LEA.HI.X.SX32 R143, R34, R0, 0x2, P4 ;  /* 0x00000000228f7211 */ /* 0x000fe400020f16ff */
[----:B---3--:R-:W-:Y:S01]  /*92d0*/  LEA R214, P6, R30, R212, 0x2 ;  /* 0x000000d41ed67211 */ /* 0x008fe200078c10ff */
[----:B------:R1:W-:Y:S01]  /*92e0*/  STL.64 [R1+0x80], R148 ;  /* 0x0000809401007387 */ /* 0x0003e20000100a00 */
[-C--:B------:R-:W-:Y:S02]  /*92f0*/  LEA.HI.X.SX32 R7, R32, R0.reuse, 0x2, P5 ;  /* 0x0000000020077211 */ /* 0x080fe400028f16ff */
[----:B------:R-:W-:Y:S01]  /*9300*/  LEA.HI.X.SX32 R215, R30, R0, 0x2, P6 ;  /* 0x000000001ed77211 */ /* 0x000fe200030f16ff */
        /* <DEDUP_REMOVED lines=15> */
[----:B------:R-:W-:Y:S01]  /*9400*/  STL.64 [R1+0x50], R148 ;  /* 0x0000509401007387 */ /* 0x000fe20000100a00 */
[-C--:B------:R-:W-:Y:S02]  /*9410*/  LEA.HI.X.SX32 R7, R20, R0.reuse, 0x2, P5 ;  /* 0x0000000014077211 */ /* 0x080fe400028f16ff */
[----:B------:R-:W-:Y:S01]  /*9420*/  LEA.HI.X.SX32 R215, R8, R0, 0x2, P6 ;  /* 0x0000000008d77211 */ /* 0x000fe200030f16ff */
[----:B------:R-:W-:Y:S04]  /*9430*/  STL.64 [R1+0x48], R146 ;  /* 0x0000489201007387 */ /* 0x000fe80000100a00 */
[----:B------:R-:W-:Y:S04]  /*9440*/  STL.64 [R1+0x40], R144 ;  /* 0x0000409001007387 */ /* 0x000fe80000100a00 */
[----:B------:R-:W-:Y:S04]  /*9450*/  STL.64 [R1+0x38], R142 ;  /* 0x0000388e01007387 */ /* 0x000fe80000100a00 */
[----:B------:R-:W-:Y:S04]  /*9460*/  STL.64 [R1+0x30], R6 ;  /* 0x0000300601007387 */ /* 0x000fe80000100a00 */
[----:B------:R1:W-:Y:S04]  /*9470*/  STL.64 [R1+0x28], R214 ;  /* 0x000028d601007387 */ /* 0x0003e80000100a00 */
[----:B-1----:R-:W2:Y:S01]  /*9480*/  LDL.LU.64 R214, [R1+0x44d8] ;  /* 0x0044d80001d67983 */ /* 0x002ea20000300a00 */
[----:B------:R-:W-:-:S02]  /*9490*/  LEA R148, P0, R10, R212, 0x2 ;  /* 0x000000d40a947211 */ /* 0x000fc400078010ff */
[-C--:B------:R-:W-:Y:S02]  /*94a0*/  LEA R146, P2, R12, R212.reuse, 0x2 ;  /* 0x000000d40c927211 */ /* 0x080fe400078410ff */
[-C--:B------:R-:W-:Y:S02]  /*94b0*/  LEA R144, P3, R14, R212.reuse, 0x2 ;  /* 0x000000d40e907211 */ /* 0x080fe400078610ff */
[-C--:B------:R-:W-:Y:S02]  /*94c0*/  LEA R142, P4, R16, R212.reuse, 0x2 ;  /* 0x000000d4108e7211 */ /* 0x080fe400078810ff */
[-C--:B------:R-:W-:Y:S02]  /*94d0*/  LEA R6, P5, R18, R212.reuse, 0x2 ;  /* 0x000000d412067211 */ /* 0x080fe400078a10ff */
[----:B------:R-:W-:Y:S02]  /*94e0*/  LEA R8, P6, R9, R212, 0x2 ;  /* 0x000000d409087211 */ /* 0x000fe400078c10ff */
[----:B------:R-:W-:-:S02]  /*94f0*/  LEA.HI.X.SX32 R149, R10, R0, 0x2, P0 ;  /* 0x000000000a957211 */ /* 0x000fc400000f16ff */
[-C--:B------:R-:W-:Y:S02]  /*9500*/  LEA.HI.X.SX32 R147, R12, R0.reuse, 0x2, P2 ;  /* 0x000000000c937211 */ /* 0x080fe400010f16ff */
[-C--:B------:R-:W-:Y:S02]  /*9510*/  LEA.HI.X.SX32 R145, R14, R0.reuse, 0x2, P3 ;  /* 0x000000000e917211 */ /* 0x080fe400018f16ff */
[-C--:B------:R-:W-:Y:S02]  /*9520*/  LEA.HI.X.SX32 R143, R16, R0.reuse, 0x2, P4 ;  /* 0x00000000108f7211 */ /* 0x080fe400020f16ff */
[----:B------:R-:W-:Y:S02]  /*9530*/  LEA.HI.X.SX32 R7, R18, R0, 0x2, P5 ;  /* 0x0000000012077211 */ /* 0x000fe400028f16ff */
[-C--:B------:R-:W-:Y:S02]  /*9540*/  LEA R10, P0, R11, R212.reuse, 0x2 ;  /* 0x000000d40b0a7211 */ /* 0x080fe400078010ff */
[----:B------:R-:W-:-:S02]  /*9550*/  LEA R12, P2, R13, R212, 0x2 ;  /* 0x000000d40d0c7211 */ /* 0x000fc400078410ff */
[-C--:B------:R-:W-:Y:S02]  /*9560*/  LEA R14, P3, R15, R212.reuse, 0x2 ;  /* 0x000000d40f0e7211 */ /* 0x080fe400078610ff */
[-C--:B------:R-:W-:Y:S02]  /*9570*/  LEA R16, P4, R17, R212.reuse, 0x2 ;  /* 0x000000d411107211 */ /* 0x080fe400078810ff */
[----:B------:R-:W-:Y:S02]  /*9580*/  LEA R18, P5, R19, R212, 0x2 ;  /* 0x000000d413127211 */ /* 0x000fe400078a10ff */
[----:B------:R-:W-:Y:S02]  /*9590*/  LEA.HI.X.SX32 R9, R9, R0, 0x2, P6 ;  /* 0x0000000009097211 */ /* 0x000fe400030f16ff */
        /* <DEDUP_REMOVED lines=48> */
[----:B------:R-:W-:Y:S01]  /*98a0*/  LEA R68, P6, R69, R212, 0x2 ;  /* 0x000000d445447211 */ /* 0x000fe200078c10ff */
[----:B------:R-:W-:Y:S01]  /*98b0*/  IMAD R89, R89, UR69, RZ ;  /* 0x0000004559597c24 */ /* 0x000fe2000f8e02ff */
[----:B------:R-:W-:-:S02]  /*98c0*/  LEA.HI.X.SX32 R59, R59, R0, 0x2, P0 ;  /* 0x000000003b3b7211 */ /* 0x000fc400000f16ff */
[-C--:B------:R-:W-:Y:S02]  /*98d0*/  LEA.HI.X.SX32 R61, R61, R0.reuse, 0x2, P2 ;  /* 0x000000003d3d7211 */ /* 0x080fe400010f16ff */
[-C--:B------:R-:W-:Y:S02]  /*98e0*/  LEA.HI.X.SX32 R63, R63, R0.reuse, 0x2, P3 ;  /* 0x000000003f3f7211 */ /* 0x080fe400018f16ff */
[-C--:B------:R-:W-:Y:S02]  /*98f0*/  LEA.HI.X.SX32 R65, R65, R0.reuse, 0x2, P4 ;  /* 0x0000000041417211 */ /* 0x080fe400020f16ff */
[----:B------:R-:W-:Y:S01]  /*9900*/  LEA.HI.X.SX32 R67, R67, R0, 0x2, P5 ;  /* 0x0000000043437211 */ /* 0x000fe200028f16ff */
[----:B------:R-:W-:Y:S01]  /*9910*/  IMAD R93, R93, UR75, RZ ;  /* 0x0000004b5d5d7c24 */ /* 0x000fe2000f8e02ff */
        /* <DEDUP_REMOVED lines=8> */
[-C--:B------:R-:W-:Y:S01]  /*99a0*/  LEA.HI.X.SX32 R71, R71, R0.reuse, 0x2, P0 ;  /* 0x0000000047477211 */ /* 0x080fe200000f16ff */
[----:B------:R-:W-:Y:S01]  /*99b0*/  IMAD R97, R97, UR27, RZ ;  /* 0x0000001b61617c24 */ /* 0x000fe2000f8e02ff */
[-C--:B------:R-:W-:Y:S01]  /*99c0*/  LEA.HI.X.SX32 R73, R73, R0.reuse, 0x2, P2 ;  /* 0x0000000049497211 */ /* 0x080fe200010f16ff */
[----:B------:R-:W-:Y:S01]  /*99d0*/  IMAD R99, R99, UR26, RZ ;  /* 0x0000001a63637c24 */ /* 0x000fe2000f8e02ff */
[-C--:B------:R-:W-:Y:S01]  /*99e0*/  LEA.HI.X.SX32 R75, R75, R0.reuse, 0x2, P3 ;  /* 0x000000004b4b7211 */ /* 0x080fe200018f16ff */
[----:B------:R-:W-:Y:S01]  /*99f0*/  IMAD R101, R101, UR25, RZ ;  /* 0x0000001965657c24 */ /* 0x000fe2000f8e02ff */
[-C--:B------:R-:W-:Y:S01]  /*9a00*/  LEA.HI.X.SX32 R77, R77, R0.reuse, 0x2, P4 ;  /* 0x000000004d4d7211 */ /* 0x080fe200020f16ff */
[----:B------:R-:W-:Y:S01]  /*9a10*/  IMAD R103, R103, UR24, RZ ;  /* 0x0000001867677c24 */ /* 0x000fe2000f8e02ff */
[----:B------:R-:W-:Y:S01]  /*9a20*/  LEA.HI.X.SX32 R79, R79, R0, 0x2, P5 ;  /* 0x000000004f4f7211 */ /* 0x000fe200028f16ff */
[----:B------:R-:W-:Y:S01]  /*9a30*/  IMAD R105, R105, UR76, RZ ;  /* 0x0000004c69697c24 */ /* 0x000fe2000f8e02ff */
[----:B------:R-:W-:-:S02]  /*9a40*/  LEA R82, P0, R83, R212, 0x2 ;  /* 0x000000d453527211 */ /* 0x000fc400078010ff */
[-C--:B------:R-:W-:Y:S02]  /*9a50*/  LEA R84, P2, R85, R212.reuse, 0x2 ;  /* 0x000000d455547211 */ /* 0x080fe400078410ff */
        /* <DEDUP_REMOVED lines=69> */
[----:B------:R-:W-:Y:S01]  /*9eb0*/  STL.64 [R1+0x20], R148 ;  /* 0x0000209401007387 */ /* 0x000fe20000100a00 */
[-C--:B------:R-:W-:Y:S01]  /*9ec0*/  LEA R130, P0, R131, R212.reuse, 0x2 ;  /* 0x000000d483827211 */ /* 0x080fe200078010ff */
[----:B------:R-:W-:Y:S01]  /*9ed0*/  IMAD R153, R153, UR40, RZ ;  /* 0x0000002899997c24 */ /* 0x000fe2000f8e02ff */
[-C--:B------:R-:W-:Y:S01]  /*9ee0*/  LEA R132, P2, R133, R212.reuse, 0x2 ;  /* 0x000000d485847211 */ /* 0x080fe200078410ff */
[----:B------:R-:W-:Y:S01]  /*9ef0*/  STL.64 [R1+0x18], R146 ;  /* 0x0000189201007387 */ /* 0x000fe20000100a00 */
[----:B------:R-:W-:-:S02]  /*9f00*/  LEA R134, P3, R135, R212, 0x2 ;  /* 0x000000d487867211 */ /* 0x000fc400078610ff */
[-C--:B------:R-:W-:Y:S02]  /*9f10*/  LEA R136, P4, R137, R212.reuse, 0x2 ;  /* 0x000000d489887211 */ /* 0x080fe400078810ff */
[----:B------:R-:W-:Y:S02]  /*9f20*/  LEA R138, P5, R139, R212, 0x2 ;  /* 0x000000d48b8a7211 */ /* 0x000fe400078a10ff */
[----:B------:R-:W-:Y:S01]  /*9f30*/  LEA.HI.X.SX32 R129, R129, R0, 0x2, P6 ;  /* 0x0000000081817211 */ /* 0x000fe200030f16ff */
[----:B------:R1:W-:Y:S01]  /*9f40*/  STL.64 [R1+0x10], R144 ;  /* 0x0000109001007387 */ /* 0x0003e20000100a00 */
[----:B------:R-:W-:Y:S01]  /*9f50*/  LEA R140, P6, R141, R212, 0x2 ;  /* 0x000000d48d8c7211 */ /* 0x000fe200078c10ff */
[----:B------:R-:W-:Y:S01]  /*9f60*/  IMAD R155, R155, UR39, RZ ;  /* 0x000000279b9b7c24 */ /* 0x000fe2000f8e02ff */
[-C--:B------:R-:W-:Y:S01]  /*9f70*/  LEA.HI.X.SX32 R131, R131, R0.reuse, 0x2, P0 ;  /* 0x0000000083837211 */ /* 0x080fe200000f16ff */
[----:B------:R3:W-:Y:S01]  /*9f80*/  STL.64 [R1+0x8], R142 ;  /* 0x0000088e01007387 */ /* 0x0007e20000100a00 */
[-C--:B------:R-:W-:Y:S01]  /*9f90*/  LEA.HI.X.SX32 R133, R133, R0.reuse, 0x2, P2 ;  /* 0x0000000085857211 */ /* 0x080fe200010f16ff */
[----:B------:R-:W-:Y:S01]  /*9fa0*/  IMAD R157, R157, UR38, RZ ;  /* 0x000000269d9d7c24 */ /* 0x000fe2000f8e02ff */
[-C--:B------:R-:W-:Y:S01]  /*9fb0*/  LEA.HI.X.SX32 R135, R135, R0.reuse, 0x2, P3 ;  /* 0x0000000087877211 */ /* 0x080fe200018f16ff */
[----:B------:R4:W-:Y:S01]  /*9fc0*/  STL.64 [R1+0x4488], R8 ;  /* 0x0044880801007387 */ /* 0x0009e20000100a00 */
[-C--:B------:R-:W-:Y:S01]  /*9fd0*/  LEA.HI.X.SX32 R137, R137, R0.reuse, 0x2, P4 ;  /* 0x0000000089897211 */ /* 0x080fe200020f16ff */
[----:B------:R-:W-:Y:S01]  /*9fe0*/  IMAD R159, R159, UR77, RZ ;  /* 0x0000004d9f9f7c24 */ /* 0x000fe2000f8e02ff */
[----:B------:R-:W-:Y:S01]  /*9ff0*/  LEA.HI.X.SX32 R139, R139, R0, 0x2, P5 ;  /* 0x000000008b8b7211 */ /* 0x000fe200028f16ff */
[----:B------:R-:W-:Y:S01]  /*a000*/  IMAD R161, R161, UR37, RZ ;  /* 0x00000025a1a17c24 */ /* 0x000fe2000f8e02ff */
[-C--:B-1----:R-:W-:Y:S01]  /*a010*/  LEA R144, P2, R2, R212.reuse, 0x2 ;  /* 0x000000d402907211 */ /* 0x082fe200078410ff */
[----:B------:R-:W-:Y:S01]  /*a020*/  IMAD R163, R163, UR35, RZ ;  /* 0x00000023a3a37c24 */ /* 0x000fe2000f8e02ff */
[-C--:B------:R-:W-:Y:S01]  /*a030*/  LEA R146, P3, R3, R212.reuse, 0x2 ;  /* 0x000000d403927211 */ /* 0x080fe200078610ff */
[----:B------:R-:W-:Y:S01]  /*a040*/  IMAD R165, R165, UR34, RZ ;  /* 0x00000022a5a57c24 */ /* 0x000fe2000f8e02ff */
[----:B---3--:R-:W-:-:S02]  /*a050*/  LEA R142, P0, R4, R212, 0x2 ;  /* 0x000000d4048e7211 */ /* 0x008fc400078010ff */
[-C--:B------:R-:W-:Y:S01]  /*a060*/  LEA R148, P4, R5, R212.reuse, 0x2 ;  /* 0x000000d405947211 */ /* 0x080fe200078810ff */
[----:B----4-:R-:W1:Y:S01]  /*a070*/  S2R R9, SR_TID.X ;  /* 0x0000000000097919 */ /* 0x010e620000002100 */
        /* <DEDUP_REMOVED lines=14> */
[-C--:B------:R-:W-:Y:S01]  /*a160*/  LEA R154, P0, R155, R212.reuse, 0x2 ;  /* 0x000000d49b9a7211 */ /* 0x080fe200078010ff */
[----:B------:R-:W-:Y:S01]  /*a170*/  IMAD R179, R179, UR23, RZ ;  /* 0x00000017b3b37c24 */ /* 0x000fe2000f8e02ff */
[-C--:B------:R-:W-:Y:S01]  /*a180*/  LEA R156, P2, R157, R212.reuse, 0x2 ;  /* 0x000000d49d9c7211 */ /* 0x080fe200078410ff */
[----:B-----5:R-:W-:Y:S01]  /*a190*/  IMAD R181, R181, UR22, RZ ;  /* 0x00000016b5b57c24 */ /* 0x020fe2000f8e02ff */
[-C--:B------:R-:W-:Y:S01]  /*a1a0*/  LEA R158, P3, R159, R212.reuse, 0x2 ;  /* 0x000000d49f9e7211 */ /* 0x080fe200078610ff */
[----:B------:R-:W-:Y:S01]  /*a1b0*/  IMAD R183, R183, UR21, RZ ;  /* 0x00000015b7b77c24 */ /* 0x000fe2000f8e02ff */
[-C--:B------:R-:W-:Y:S01]  /*a1c0*/  LEA R160, P4, R161, R212.reuse, 0x2 ;  /* 0x000000d4a1a07211 */ /* 0x080fe200078810ff */
[----:B------:R-:W-:Y:S01]  /*a1d0*/  IMAD R185, R185, UR20, RZ ;  /* 0x00000014b9b97c24 */ /* 0x000fe2000f8e02ff */
[----:B------:R-:W-:Y:S01]  /*a1e0*/  LEA R162, P5, R163, R212, 0x2 ;  /* 0x000000d4a3a27211 */ /* 0x000fe200078a10ff */
[----:B------:R-:W-:Y:S01]  /*a1f0*/  IMAD R187, R187, UR19, RZ ;  /* 0x00000013bbbb7c24 */ /* 0x000fe2000f8e02ff */
[----:B------:R-:W-:Y:S01]  /*a200*/  LEA.HI.X.SX32 R153, R153, R0, 0x2, P6 ;  /* 0x0000000099997211 */ /* 0x000fe200030f16ff */
[----:B------:R-:W3:Y:S01]  /*a210*/  S2UR UR5, SR_CgaCtaId ;  /* 0x00000000000579c3 */ /* 0x000ee20000008800 */
[----:B------:R-:W-:-:S02]  /*a220*/  LEA R164, P6, R165, R212, 0x2 ;  /* 0x000000d4a5a47211 */ /* 0x000fc400078c10ff */
[-C--:B------:R-:W-:Y:S02]  /*a230*/  LEA.HI.X.SX32 R155, R155, R0.reuse, 0x2, P0 ;  /* 0x000000009b9b7211 */ /* 0x080fe400000f16ff */
[-C--:B------:R-:W-:Y:S02]  /*a240*/  LEA.HI.X.SX32 R157, R157, R0.reuse, 0x2, P2 ;  /* 0x000000009d9d7211 */ /* 0x080fe400010f16ff */
        /* <DEDUP_REMOVED lines=9> */
[----:B------:R-:W-:Y:S01]  /*a2e0*/  IMAD R197, R197, UR14, RZ ;  /* 0x0000000ec5c57c24 */ /* 0x000fe2000f8e02ff */
[-C--:B------:R-:W-:Y:S01]  /*a2f0*/  LEA R170, P3, R171, R212.reuse, 0x2 ;  /* 0x000000d4abaa7211 */ /* 0x080fe200078610ff */
[----:B------:R-:W-:Y:S01]  /*a300*/  IMAD R199, R199, UR13, RZ ;  /* 0x0000000dc7c77c24 */ /* 0x000fe2000f8e02ff */
[-C--:B------:R-:W-:Y:S01]  /*a310*/  LEA R172, P4, R173, R212.reuse, 0x2 ;  /* 0x000000d4adac7211 */ /* 0x080fe200078810ff */
[----:B------:R-:W-:Y:S01]  /*a320*/  IMAD R201, R201, UR12, RZ ;  /* 0x0000000cc9c97c24 */ /* 0x000fe2000f8e02ff */
[----:B------:R-:W-:Y:S01]  /*a330*/  LEA R174, P5, R175, R212, 0x2 ;  /* 0x000000d4afae7211 */ /* 0x000fe200078a10ff */
[----:B------:R-:W-:Y:S01]  /*a340*/  IMAD R203, R203, UR11, RZ ;  /* 0x0000000bcbcb7c24 */ /* 0x000fe2000f8e02ff */
[----:B------:R-:W-:Y:S01]  /*a350*/  LEA.HI.X.SX32 R165, R165, R0, 0x2, P6 ;  /* 0x00000000a5a57211 */ /* 0x000fe200030f16ff */
[----:B------:R-:W-:Y:S01]  /*a360*/  IMAD R205, R205, UR10, RZ ;  /* 0x0000000acdcd7c24 */ /* 0x000fe2000f8e02ff */
        /* <DEDUP_REMOVED lines=9> */
[----:B------:R-:W-:Y:S01]  /*a400*/  VIADD R249, R249, 0xffffffff ;  /* 0xfffffffff9f97836 */ /* 0x000fe20000000000 */
[----:B------:R-:W-:Y:S01]  /*a410*/  LEA.HI.X.SX32 R175, R175, R0, 0x2, P5 ;  /* 0x00000000afaf7211 */ /* 0x000fe200028f16ff */
[----:B------:R-:W2:Y:S01]  /*a420*/  LDCU.64 UR34, c[0x0][0x358] ;  /* 0x00006b00ff2277ac */ /* 0x000ea20008000a00 */
[-C--:B------:R-:W-:Y:S01]  /*a430*/  LEA R178, P0, R179, R212.reuse, 0x2 ;  /* 0x000000d4b3b27211 */ /* 0x080fe200078010ff */
[----:B------:R-:W-:Y:S01]  /*a440*/  STL.64 [R1], R6 ;  /* 0x0000000601007387 */ /* 0x000fe20000100a00 */
[-C--:B------:R-:W-:Y:S01]  /*a450*/  LEA R180, P2, R181, R212.reuse, 0x2 ;  /* 0x000000d4b5b47211 */ /* 0x080fe200078410ff */
[----:B------:R-:W-:Y:S01]  /*a460*/  UMOV UR4, 0x400 ;  /* 0x0000040000047882 */ /* 0x000fe20000000000 */
[-C--:B------:R-:W-:Y:S01]  /*a470*/  LEA R182, P3, R183, R212.reuse, 0x2 ;  /* 0x000000d4b7b67211 */ /* 0x080fe200078610ff */
[----:B------:R-:W-:Y:S01]  /*a480*/  VIADD R248, R248, 0xfffffffb ;  /* 0xfffffffbf8f87836 */ /* 0x000fe20000000000 */
[-C--:B------:R-:W-:Y:S01]  /*a490*/  LEA R184, P4, R185, R212.reuse, 0x2 ;  /* 0x000000d4b9b87211 */ /* 0x080fe200078810ff */
[----:B------:R-:W4:Y:S01]  /*a4a0*/  LDC R4, c[0x0][0x3a0] ;  /* 0x0000e800ff047b82 */ /* 0x000f220000000800 */
[----:B------:R-:W-:-:S02]  /*a4b0*/  LEA R186, P5, R187, R212, 0x2 ;  /* 0x000000d4bbba7211 */ /* 0x000fc400078a10ff */
[----:B------:R-:W-:Y:S02]  /*a4c0*/  LEA.HI.X.SX32 R177, R177, R0, 0x2, P6 ;  /* 0x00000000b1b17211 */ /* 0x000fe400030f16ff */
[----:B------:R-:W-:Y:S02]  /*a4d0*/  LEA R188, P6, R189, R212, 0x2 ;  /* 0x000000d4bdbc7211 */ /* 0x000fe400078c10ff */
[-C--:B------:R-:W-:Y:S02]  /*a4e0*/  LEA.HI.X.SX32 R179, R179, R0.reuse, 0x2, P0 ;  /* 0x00000000b3b37211 */ /* 0x080fe400000f16ff */
[-C--:B------:R-:W-:Y:S02]  /*a4f0*/  LEA.HI.X.SX32 R181, R181, R0.reuse, 0x2, P2 ;  /* 0x00000000b5b57211 */ /* 0x080fe400010f16ff */
[-C--:B------:R-:W-:Y:S02]  /*a500*/  LEA.HI.X.SX32 R183, R183, R0.reuse, 0x2, P3 ;  /* 0x00000000b7b77211 */ /* 0x080fe400018f16ff */
[----:B------:R-:W-:-:S02]  /*a510*/  LEA.HI.X.SX32 R185, R185, R0, 0x2, P4 ;  /* 0x00000000b9b97211 */ /* 0x000fc400020f16ff */
[----:B------:R-:W-:Y:S02]  /*a520*/  LEA.HI.X.SX32 R187, R187, R0, 0x2, P5 ;  /* 0x00000000bbbb7211 */ /* 0x000fe400028f16ff */
[-C--:B------:R-:W-:Y:S02]  /*a530*/  LEA R190, P0, R191, R212.reuse, 0x2 ;  /* 0x000000d4bfbe7211 */ /* 0x080fe400078010ff */
[-C--:B------:R-:W-:Y:S02]  /*a540*/  LEA R192, P2, R193, R212.reuse, 0x2 ;  /* 0x000000d4c1c07211 */ /* 0x080fe400078410ff */
[-C--:B------:R-:W-:Y:S02]  /*a550*/  LEA R194, P3, R195, R212.reuse, 0x2 ;  /* 0x000000d4c3c27211 */ /* 0x080fe400078610ff */
[-C--:B------:R-:W-:Y:S02]  /*a560*/  LEA R196, P4, R197, R212.reuse, 0x2 ;  /* 0x000000d4c5c47211 */ /* 0x080fe400078810ff */
        /* <DEDUP_REMOVED lines=19> */
[-C--:B------:R-:W-:Y:S02]  /*a6a0*/  LEA.HI.X.SX32 R211, R211, R0.reuse, 0x2, P5 ;  /* 0x00000000d3d37211 */ /* 0x080fe400028f16ff */
[----:B------:R-:W-:Y:S01]  /*a6b0*/  LEA.HI.X.SX32 R213, R213, R0, 0x2, P6 ;  /* 0x00000000d5d57211 */ /* 0x000fe200030f16ff */
[----:B------:R-:W-:Y:S01]  /*a6c0*/  VIADD R0, R252, 0xffffffeb ;  /* 0xffffffebfc007836 */ /* 0x000fe20000000000 */
[----:B-1----:R-:W-:Y:S02]  /*a6d0*/  LOP3.LUT R252, R9, 0x1f, RZ, 0xc0, !PT ;  /* 0x0000001f09fc7812 */ /* 0x002fe400078ec0ff */
[----:B------:R-:W-:Y:S01]  /*a6e0*/  ISETP.GE.U32.AND P2, PT, R249, 0x7fffffe0, PT ;  /* 0x7fffffe0f900780c */ /* 0x000fe20003f46070 */
[----:B---3--:R-:W-:Y:S01]  /*a6f0*/  ULEA UR4, UR5, UR4, 0x18 ;  /* 0x0000000405047291 */ /* 0x008fe2000f8ec0ff */
[----:B------:R1:W-:Y:S01]  /*a700*/  STL.64 [R1+0x4458], R6 ;  /* 0x0044580601007387 */ /* 0x0003e20000100a00 */
[----:B------:R-:W3:Y:S03]  /*a710*/  LDC R9, c[0x0][0x3a0] ;  /* 0x0000e800ff097b82 */ /* 0x000ee60000000800 */
[----:B------:R-:W-:Y:S01]  /*a720*/  STL.64 [R1+0x4490], R10 ;  /* 0x0044900a01007387 */ /* 0x000fe20000100a00 */
[----:B-1----:R-:W-:-:S04]  /*a730*/  IMAD.SHL.U32 R6, R252, 0x4, RZ ;  /* 0x00000004fc067824 */ /* 0x002fc800078e00ff */
[----:B------:R-:W-:Y:S01]  /*a740*/  VIADD R5, R6, UR4 ;  /* 0x0000000406057c36 */ /* 0x000fe20008000000 */
[----:B------:R-:W-:Y:S01]  /*a750*/  STL.64 [R1+0x4498], R12 ;  /* 0x0044980c01007387 */ /* 0x000fe20000100a00 */
[----:B------:R-:W-:-:S03]  /*a760*/  ISETP.GE.U32.AND P6, PT, R248, 0x7fffffdc, PT ;  /* 0x7fffffdcf800780c */ /* 0x000fc60003fc6070 */
[----:B------:R-:W-:Y:S04]  /*a770*/  STL.64 [R1+0x44a0], R14 ;  /* 0x0044a00e01007387 */ /* 0x000fe80000100a00 */
[----:B------:R-:W-:Y:S01]  /*a780*/  @!PT LDS RZ, [RZ] ;  /* 0x00000000fffff984 */ /* 0x000fe20000000800 */
[----:B------:R-:W-:Y:S01]  /*a790*/  @!PT LDS RZ, [RZ] ;  /* 0x00000000fffff984 */ /* 0x000fe20000000800 */
[----:B------:R-:W-:Y:S01]  /*a7a0*/  @!PT LDS RZ, [RZ] ;  /* 0x00000000fffff984 */ /* 0x000fe20000000800 */
[----:B--2---:R-:W-:Y:S04]  /*a7b0*/  LDGSTS.E [R5], desc[UR34][R214.64], !P2 ;  /* 0x00000000d6057fae */ /* 0x004fe8000d1a1022 */
[----:B------:R-:W-:Y:S04]  /*a7c0*/  STL.64 [R1+0x44a8], R16 ;  /* 0x0044a81001007387 */ /* 0x000fe80000100a00 */
[----:B------:R-:W-:Y:S04]  /*a7d0*/  LDGSTS.E [R5+0x80], desc[UR34][R216.64], !P2 ;  /* 0x00080000d8057fae */ /* 0x000fe8000d1a1022 */
[----:B------:R-:W-:Y:S04]  /*a7e0*/  STL.64 [R1+0x4480], R18 ;  /* 0x0044801201007387 */ /* 0x000fe80000100a00 */
[----:B------:R-:W-:Y:S01]  /*a7f0*/  LDGSTS.E [R5+0x100], desc[UR34][R218.64], !P2 ;  /* 0x00100000da057fae */ /* 0x000fe2000d1a1022 */
[----:B------:R-:W-:-:S03]  /*a800*/  ISETP.GE.U32.AND P3, PT, R0, 0x7fffffcc, PT ;  /* 0x7fffffcc0000780c */ /* 0x000fc60003f66070 */
[----:B------:R-:W-:Y:S04]  /*a810*/  STL.64 [R1+0x4468], R20 ;  /* 0x0044681401007387 */ /* 0x000fe80000100a00 */
[----:B------:R-:W-:Y:S01]  /*a820*/  LDGSTS.E [R5+0x180], desc[UR34][R220.64], !P2 ;  /* 0x00180000dc057fae */ /* 0x000fe2000d1a1022 */
[----:B------:R-:W-:-:S03]  /*a830*/  IMAD.SHL.U32 R0, R246, 0x4, RZ ;  /* 0x00000004f6007824 */ /* 0x000fc600078e00ff */
[----:B------:R-:W-:Y:S04]  /*a840*/  STL.64 [R1+0x4460], R22 ;  /* 0x0044601601007387 */ /* 0x000fe80000100a00 */
[----:B------:R-:W-:Y:S04]  /*a850*/  LDGSTS.E [R5+0x200], desc[UR34][R222.64], !P2 ;  /* 0x00200000de057fae */ /* 0x000fe8000d1a1022 */
[----:B------:R-:W-:Y:S04]  /*a860*/  STL.64 [R1+0x44b0], R24 ;  /* 0x0044b01801007387 */ /* 0x000fe80000100a00 */
[----:B------:R-:W-:Y:S04]  /*a870*/  LDGSTS.E [R5+0x280], desc[UR34][R224.64], !P2 ;  /* 0x00280000e0057fae */ /* 0x000fe8000d1a1022 */
[----:B------:R-:W-:Y:S04]  /*a880*/  STL.64 [R1+0x44b8], R26 ;  /* 0x0044b81a01007387 */ /* 0x000fe80000100a00 */
[----:B------:R-:W-:Y:S04]  /*a890*/  LDGSTS.E [R5+0x300], desc[UR34][R226.64], !P2 ;  /* 0x00300000e2057fae */ /* 0x000fe8000d1a1022 */
[----:B------:R-:W-:Y:S04]  /*a8a0*/  STL.64 [R1+0x44c0], R28 ;  /* 0x0044c01c01007387 */ /* 0x000fe80000100a00 */
[----:B------:R-:W-:Y:S01]  /*a8b0*/  LDGSTS.E [R5+0x380], desc[UR34][R228.64], !P2 ;  /* 0x00380000e4057fae */ /* 0x000fe2000d1a1022 */
[----:B------:R-:W-:-:S03]  /*a8c0*/  VIADD R2, R251, 0xffffffef ;  /* 0xffffffeffb027836 */ /* 0x000fc60000000000 */
[----:B------:R-:W-:Y:S01]  /*a8d0*/  STL.64 [R1+0x44c8], R30 ;  /* 0x0044c81e01007387 */ /* 0x000fe20000100a00 */
[----:B------:R-:W-:-:S03]  /*a8e0*/  IMAD.WIDE R248, R0, 0x4, R214 ;  /* 0x0000000400f87825 */ /* 0x000fc600078e02d6 */
[----:B------:R-:W-:Y:S04]  /*a8f0*/  LDGSTS.E [R5+0x400], desc[UR34][R230.64], !P2 ;  /* 0x00400000e6057fae */ /* 0x000fe8000d1a1022 */
[----:B------:R1:W-:Y:S04]  /*a900*/  STL.64 [R1+0x44d0], R32 ;  /* 0x0044d02001007387 */ /* 0x0003e80000100a00 */
[----:B------:R-:W-:Y:S04]  /*a910*/  LDGSTS.E [R5+0x480], desc[UR34][R232.64], !P2 ;  /* 0x00480000e8057fae */ /* 0x000fe8000d1a1022 */
[----:B------:R2:W-:Y:S04]  /*a920*/  STL.64 [R1+0x4470], R36 ;  /* 0x0044702401007387 */ /* 0x0005e80000100a00 */
[----:B------:R-:W-:Y:S01]  /*a930*/  LDGSTS.E [R5+0x500], desc[UR34][R234.64], !P2 ;  /* 0x00500000ea057fae */ /* 0x000fe2000d1a1022 */
[----:B-1----:R-:W-:-:S03]  /*a940*/  IMAD.WIDE R32, R0, 0x4, R220 ;  /* 0x0000000400207825 */ /* 0x002fc600078e02dc */
[----:B------:R1:W-:Y:S04]  /*a950*/  STL.64 [R1+0x4478], R38 ;  /* 0x0044782601007387 */ /* 0x0003e80000100a00 */
[----:B------:R-:W-:Y:S01]  /*a960*/  LDGSTS.E [R5+0x580], desc[UR34][R236.64], !P2 ;  /* 0x00580000ec057fae */ /* 0x000fe2000d1a1022 */
[----:B--2---:R-:W-:-:S03]  /*a970*/  IMAD.WIDE R36, R0, 0x4, R218 ;  /* 0x0000000400247825 */ /* 0x004fc600078e02da */
[----:B------:R-:W-:Y:S01]  /*a980*/  LDGSTS.E [R5+0x600], desc[UR34][R238.64], !P2 ;  /* 0x00600000ee057fae */ /* 0x000fe2000d1a1022 */
[----:B------:R-:W-:-:S03]  /*a990*/  IMAD.WIDE R30, R0, 0x4, R222 ;  /* 0x00000004001e7825 */ /* 0x000fc600078e02de */
[----:B------:R-:W-:Y:S01]  /*a9a0*/  LDGSTS.E [R5+0x680], desc[UR34][R240.64], !P2 ;  /* 0x00680000f0057fae */ /* 0x000fe2000d1a1022 */
[----:B-1----:R-:W-:Y:S01]  /*a9b0*/  IMAD.WIDE R38, R0, 0x4, R216 ;  /* 0x0000000400267825 */ /* 0x002fe200078e02d8 */
[----:B------:R-:W-:Y:S02]  /*a9c0*/  ISETP.GE.U32.AND P4, PT, R2, 0x7fffffd0, PT ;  /* 0x7fffffd00200780c */ /* 0x000fe40003f86070 */
[----:B------:R-:W-:Y:S01]  /*a9d0*/  LDGSTS.E [R5+0x700], desc[UR34][R242.64], !P2 ;  /* 0x00700000f2057fae */ /* 0x000fe2000d1a1022 */
[----:B------:R-:W-:-:S03]  /*a9e0*/  IMAD.WIDE R28, R0, 0x4, R224 ;  /* 0x00000004001c7825 */ /* 0x000fc600078e02e0 */
[----:B------:R-:W-:Y:S01]  /*a9f0*/  LDGSTS.E [R5+0x780], desc[UR34][R244.64], !P2 ;  /* 0x00780000f4057fae */ /* 0x000fe2000d1a1022 */
[----:B---3--:R-:W-:Y:S02]  /*aa00*/  VIADD R2, R9, 0xffffffe7 ;  /* 0xffffffe709027836 */ /* 0x008fe40000000000 */
[C---:B------:R-:W-:Y:S01]  /*aa10*/  IMAD.WIDE R26, R0.reuse, 0x4, R226 ;  /* 0x00000004001a7825 */ /* 0x040fe200078e02e2 */
[----:B------:R1:W-:Y:S01]  /*aa20*/  LDGSTS.E [R5+0x2000], desc[UR34][R248.64], !P6 ;  /* 0x02000000f8057fae */ /* 0x0003e2000f1a1022 */
[----:B------:R-:W-:Y:S02]  /*aa30*/  ISETP.GE.U32.AND P0, PT, R247, 0x7fffffd8, PT ;  /* 0x7fffffd8f700780c */ /* 0x000fe40003f06070 */
[C---:B------:R-:W-:Y:S01]  /*aa40*/  IMAD.WIDE R24, R0.reuse, 0x4, R228 ;  /* 0x0000000400187825 */ /* 0x040fe200078e02e4 */
[----:B------:R2:W-:Y:S03]  /*aa50*/  LDGSTS.E [R5+0x2080], desc[UR34][R38.64], !P6 ;  /* 0x0208000026057fae */ /* 0x0005e6000f1a1022 */
[----:B------:R-:W-:Y:S01]  /*aa60*/  IMAD.WIDE R22, R0, 0x4, R230 ;  /* 0x0000000400167825 */ /* 0x000fe200078e02e6 */
[----:B------:R3:W-:Y:S01]  /*aa70*/  LDGSTS.E [R5+0x2100], desc[UR34][R36.64], !P6 ;  /* 0x0210000024057fae */ /* 0x0007e2000f1a1022 */
[----:B------:R-:W-:Y:S01]  /*aa80*/  ISETP.GE.U32.AND P2, PT, R2, 0x7fffffc8, PT ;  /* 0x7fffffc80200780c */ /* 0x000fe20003f46070 */
[----:B------:R-:W5:Y:S01]  /*aa90*/  LDC R247, c[0x0][0x3a0] ;  /* 0x0000e800fff77b82 */ /* 0x000f620000000800 */
[C---:B------:R-:W-:Y:S01]  /*aaa0*/  IMAD.WIDE R20, R0.reuse, 0x4, R232 ;  /* 0x0000000400147825 */ /* 0x040fe200078e02e8 */
[----:B------:R1:W-:Y:S03]  /*aab0*/  LDGSTS.E [R5+0x2180], desc[UR34][R32.64], !P6 ;  /* 0x0218000020057fae */ /* 0x0003e6000f1a1022 */
[C---:B------:R-:W-:Y:S01]  /*aac0*/  IMAD.WIDE R18, R0.reuse, 0x4, R234 ;  /* 0x0000000400127825 */ /* 0x040fe200078e02ea */
[----:B------:R1:W-:Y:S03]  /*aad0*/  LDGSTS.E [R5+0x2200], desc[UR34][R30.64], !P6 ;  /* 0x022000001e057fae */ /* 0x0003e6000f1a1022 */
[----:B------:R-:W-:Y:S01]  /*aae0*/  IMAD.WIDE R16, R0, 0x4, R236 ;  /* 0x0000000400107825 */ /* 0x000fe200078e02ec */
[----:B------:R1:W-:Y:S03]  /*aaf0*/  LDGSTS.E [R5+0x2280], desc[UR34][R28.64], !P6 ;  /* 0x022800001c057fae */ /* 0x0003e6000f1a1022 */
[----:B------:R-:W-:Y:S01]  /*ab00*/  IMAD.SHL.U32 R2, R246, 0x8, RZ ;  /* 0x00000008f6027824 */ /* 0x000fe200078e00ff */
[----:B------:R1:W-:Y:S01]  /*ab10*/  LDGSTS.E [R5+0x2300], desc[UR34][R26.64], !P6 ;  /* 0x023000001a057fae */ /* 0x0003e2000f1a1022 */
[----:B------:R-:W-:-:S03]  /*ab20*/  IMAD.WIDE R14, R0, 0x4, R238 ;  /* 0x00000004000e7825 */ /* 0x000fc600078e02ee */
[----:B------:R1:W-:Y:S01]  /*ab30*/  LDGSTS.E [R5+0x2380], desc[UR34][R24.64], !P6 ;  /* 0x0238000018057fae */ /* 0x0003e2000f1a1022 */
[----:B------:R-:W-:-:S03]  /*ab40*/  IMAD.WIDE R12, R0, 0x4, R240 ;  /* 0x00000004000c7825 */ /* 0x000fc600078e02f0 */
[----:B------:R1:W-:Y:S01]  /*ab50*/  LDGSTS.E [R5+0x2400], desc[UR34][R22.64], !P6 ;  /* 0x0240000016057fae */ /* 0x0003e2000f1a1022 */
[----:B------:R-:W-:-:S03]  /*ab60*/  IMAD.WIDE R10, R0, 0x4, R242 ;  /* 0x00000004000a7825 */ /* 0x000fc600078e02f2 */
[----:B------:R1:W-:Y:S01]  /*ab70*/  LDGSTS.E [R5+0x2480], desc[UR34][R20.64], !P6 ;  /* 0x0248000014057fae */ /* 0x0003e2000f1a1022 */
[----:B------:R-:W-:-:S03]  /*ab80*/  IMAD.WIDE R8, R0, 0x4, R244 ;  /* 0x0000000400087825 */ /* 0x000fc600078e02f4 */
[----:B------:R1:W-:Y:S04]  /*ab90*/  STL.64 [R1+0x1038], R248 ;  /* 0x001038f801007387 */ /* 0x0003e80000100a00 */
[----:B------:R2:W-:Y:S04]  /*aba0*/  LDGSTS.E [R5+0x2500], desc[UR34][R18.64], !P6 ;  /* 0x0250000012057fae */ /* 0x0005e8000f1a1022 */
[----:B------:R2:W-:Y:S04]  /*abb0*/  STL.64 [R1+0x1030], R38 ;  /* 0x0010302601007387 */ /* 0x0005e80000100a00 */
[----:B------:R3:W-:Y:S01]  /*abc0*/  LDGSTS.E [R5+0x2580], desc[UR34][R16.64], !P6 ;  /* 0x0258000010057fae */ /* 0x0007e2000f1a1022 */
[----:B-1----:R-:W-:-:S03]  /*abd0*/  IMAD.WIDE R248, R2, 0x4, R214 ;  /* 0x0000000402f87825 */ /* 0x002fc600078e02d6 */
[----:B------:R3:W-:Y:S04]  /*abe0*/  STL.64 [R1+0x1028], R36 ;  /* 0x0010282401007387 */ /* 0x0007e80000100a00 */
[----:B------:R1:W-:Y:S01]  /*abf0*/  LDGSTS.E [R5+0x2600], desc[UR34][R14.64], !P6 ;  /* 0x026000000e057fae */ /* 0x0003e2000f1a1022 */
[----:B--2---:R-:W-:-:S03]  /*ac00*/  IMAD.WIDE R38, R2, 0x4, R216 ;  /* 0x0000000402267825 */ /* 0x004fc600078e02d8 */
[----:B------:R2:W-:Y:S04]  /*ac10*/  STL.64 [R1+0x1020], R32 ;  /* 0x0010202001007387 */ /* 0x0005e80000100a00 */
[----:B------:R1:W-:Y:S01]  /*ac20*/  LDGSTS.E [R5+0x2680], desc[UR34][R12.64], !P6 ;  /* 0x026800000c057fae */ /* 0x0003e2000f1a1022 */
[----:B---3--:R-:W-:-:S03]  /*ac30*/  IMAD.WIDE R36, R2, 0x4, R218 ;  /* 0x0000000402247825 */ /* 0x008fc600078e02da */
[----:B------:R3:W-:Y:S04]  /*ac40*/  STL.64 [R1+0x1018], R30 ;  /* 0x0010181e01007387 */ /* 0x0007e80000100a00 */
[----:B------:R1:W-:Y:S01]  /*ac50*/  LDGSTS.E [R5+0x2700], desc[UR34][R10.64], !P6 ;  /* 0x027000000a057fae */ /* 0x0003e2000f1a1022 */
[----:B--2---:R-:W-:-:S03]  /*ac60*/  IMAD.WIDE R32, R2, 0x4, R220 ;  /* 0x0000000402207825 */ /* 0x004fc600078e02dc */
[----:B------:R2:W-:Y:S04]  /*ac70*/  STL.64 [R1+0x1010], R28 ;  /* 0x0010101c01007387 */ /* 0x0005e80000100a00 */
[----:B------:R1:W-:Y:S01]  /*ac80*/  LDGSTS.E [R5+0x2780], desc[UR34][R8.64], !P6 ;  /* 0x0278000008057fae */ /* 0x0003e2000f1a1022 */
[----:B---3--:R-:W-:-:S03]  /*ac90*/  IMAD.WIDE R30, R2, 0x4, R222 ;  /* 0x00000004021e7825 */ /* 0x008fc600078e02de */
[----:B------:R3:W-:Y:S01]  /*aca0*/  STL.64 [R1+0x1008], R26 ;  /* 0x0010081a01007387 */ /* 0x0007e20000100a00 */
[----:B--2---:R-:W-:-:S03]  /*acb0*/  IMAD.WIDE R28, R2, 0x4, R224 ;  /* 0x00000004021c7825 */ /* 0x004fc600078e02e0 */
[----:B------:R2:W-:Y:S04]  /*acc0*/  LDGSTS.E [R5+0x4000], desc[UR34][R248.64], !P0 ;  /* 0x04000000f8057fae */ /* 0x0005e8000c1a1022 */
[----:B------:R1:W-:Y:S01]  /*acd0*/  STL.64 [R1+0x1000], R24 ;  /* 0x0010001801007387 */ /* 0x0003e20000100a00 */
[----:B---3--:R-:W-:-:S03]  /*ace0*/  IMAD.WIDE R26, R2, 0x4, R226 ;  /* 0x00000004021a7825 */ /* 0x008fc600078e02e2 */
[----:B------:R3:W-:Y:S04]  /*acf0*/  LDGSTS.E [R5+0x4080], desc[UR34][R38.64], !P0 ;  /* 0x0408000026057fae */ /* 0x0007e8000c1a1022 */
[----:B------:R2:W-:Y:S01]  /*ad00*/  STL.64 [R1+0xff8], R22 ;  /* 0x000ff81601007387 */ /* 0x0005e20000100a00 */
[----:B-1----:R-:W-:-:S03]  /*ad10*/  IMAD.WIDE R24, R2, 0x4, R228 ;  /* 0x0000000402187825 */ /* 0x002fc600078e02e4 */
[----:B------:R1:W-:Y:S04]  /*ad20*/  LDGSTS.E [R5+0x4100], desc[UR34][R36.64], !P0 ;  /* 0x0410000024057fae */ /* 0x0003e8000c1a1022 */
[----:B------:R1:W-:Y:S01]  /*ad30*/  STL.64 [R1+0xff0], R20 ;  /* 0x000ff01401007387 */ /* 0x0003e20000100a00 */
[----:B--2---:R-:W-:-:S03]  /*ad40*/  IMAD.WIDE R22, R2, 0x4, R230 ;  /* 0x0000000402167825 */ /* 0x004fc600078e02e6 */
        /* <DEDUP_REMOVED lines=8> */
[----:B------:R-:W-:Y:S02]  /*add0*/  VIADD R3, R250, 0xfffffff3 ;  /* 0xfffffff3fa037836 */ /* 0x000fe40000000000 */
[C---:B-1----:R-:W-:Y:S01]  /*ade0*/  IMAD.WIDE R16, R2.reuse, 0x4, R236 ;  /* 0x0000000402107825 */ /* 0x042fe200078e02ec */
[----:B------:R1:W-:Y:S04]  /*adf0*/  LDGSTS.E [R5+0x4300], desc[UR34][R26.64], !P0 ;  /* 0x043000001a057fae */ /* 0x0003e8000c1a1022 */
[----:B------:R1:W-:Y:S01]  /*ae00*/  STL.64 [R1+0xfd0], R12 ;  /* 0x000fd00c01007387 */ /* 0x0003e20000100a00 */
[----:B--2---:R-:W-:-:S03]  /*ae10*/  IMAD.WIDE R14, R2, 0x4, R238 ;  /* 0x00000004020e7825 */ /* 0x004fc600078e02ee */
[----:B------:R2:W-:Y:S04]  /*ae20*/  LDGSTS.E [R5+0x4380], desc[UR34][R24.64], !P0 ;  /* 0x0438000018057fae */ /* 0x0005e8000c1a1022 */
[----:B------:R2:W-:Y:S01]  /*ae30*/  STL.64 [R1+0xfc8], R10 ;  /* 0x000fc80a01007387 */ /* 0x0005e20000100a00 */
[----:B----4-:R-:W-:Y:S01]  /*ae40*/  VIADD R0, R4, 0xfffffffe ;  /* 0xfffffffe04007836 */ /* 0x010fe20000000000 */
[----:B------:R-:W-:Y:S01]  /*ae50*/  ISETP.GE.U32.AND P5, PT, R3, 0x7fffffd4, PT ;  /* 0x7fffffd40300780c */ /* 0x000fe20003fa6070 */
[----:B------:R-:W4:Y:S01]  /*ae60*/  LDC R4, c[0x0][0x3a0] ;  /* 0x0000e800ff047b82 */ /* 0x000f220000000800 */
[C---:B-1----:R-:W-:Y:S01]  /*ae70*/  IMAD.WIDE R12, R2.reuse, 0x4, R240 ;  /* 0x00000004020c7825 */ /* 0x042fe200078e02f0 */
[----:B------:R1:W-:Y:S04]  /*ae80*/  LDGSTS.E [R5+0x4400], desc[UR34][R22.64], !P0 ;  /* 0x0440000016057fae */ /* 0x0003e8000c1a1022 */
[----:B------:R1:W-:Y:S02]  /*ae90*/  STL.64 [R1+0xb40], R8 ;  /* 0x000b400801007387 */ /* 0x0003e40000100a00 */
[----:B------:R-:W3:Y:S01]  /*aea0*/  LDC R3, c[0x0][0x3a0] ;  /* 0x0000e800ff037b82 */ /* 0x000ee20000000800 */
[C---:B--2---:R-:W-:Y:S01]  /*aeb0*/  IMAD.WIDE R10, R2.reuse, 0x4, R242 ;  /* 0x00000004020a7825 */ /* 0x044fe200078e02f2 */
[----:B------:R2:W-:Y:S04]  /*aec0*/  LDGSTS.E [R5+0x4480], desc[UR34][R20.64], !P0 ;  /* 0x0448000014057fae */ /* 0x0005e8000c1a1022 */
[----:B------:R2:W-:Y:S01]  /*aed0*/  LDGSTS.E [R5+0x4500], desc[UR34][R18.64], !P0 ;  /* 0x0450000012057fae */ /* 0x0005e2000c1a1022 */
[----:B-1----:R-:W-:-:S03]  /*aee0*/  IMAD.WIDE R8, R2, 0x4, R244 ;  /* 0x0000000402087825 */ /* 0x002fc600078e02f4 */
[----:B------:R1:W-:Y:S04]  /*aef0*/  LDGSTS.E [R5+0x4580], desc[UR34][R16.64], !P0 ;  /* 0x0458000010057fae */ /* 0x0003e8000c1a1022 */
[----:B------:R1:W-:Y:S04]  /*af00*/  LDGSTS.E [R5+0x4600], desc[UR34][R14.64], !P0 ;  /* 0x046000000e057fae */ /* 0x0003e8000c1a1022 */
[----:B------:R1:W-:Y:S04]  /*af10*/  LDGSTS.E [R5+0x4680], desc[UR34][R12.64], !P0 ;  /* 0x046800000c057fae */ /* 0x0003e8000c1a1022 */
[----:B------:R1:W-:Y:S04]  /*af20*/  LDGSTS.E [R5+0x4700], desc[UR34][R10.64], !P0 ;  /* 0x047000000a057fae */ /* 0x0003e8000c1a1022 */
[----:B------:R1:W-:Y:S01]  /*af30*/  LDGSTS.E [R5+0x4780], desc[UR34][R8.64], !P0 ;  /* 0x0478000008057fae */ /* 0x0003e2000c1a1022 */
[----:B------:R-:W-:Y:S01]  /*af40*/  ISETP.GE.U32.AND P0, PT, R0, 0x7fffffdf, PT ;  /* 0x7fffffdf0000780c */ /* 0x000fe20003f06070 */
[----:B------:R-:W-:-:S02]  /*af50*/  IMAD R0, R246, 0xc, RZ ;  /* 0x0000000cf6007824 */ /* 0x000fc400078e02ff */
[----:B------:R1:W-:Y:S04]  /*af60*/  STL.64 [R1+0xa38], R248 ;  /* 0x000a38f801007387 */ /* 0x0003e80000100a00 */
[----:B------:R3:W-:Y:S04]  /*af70*/  STL.64 [R1+0xa30], R38 ;  /* 0x000a302601007387 */ /* 0x0007e80000100a00 */
[----:B------:R2:W-:Y:S01]  /*af80*/  STL.64 [R1+0xa28], R36 ;  /* 0x000a282401007387 */ /* 0x0005e20000100a00 */
[----:B-1----:R-:W-:-:S03]  /*af90*/  IMAD.WIDE R248, R0, 0x4, R214 ;  /* 0x0000000400f87825 */ /* 0x002fc600078e02d6 */
[----:B------:R1:W-:Y:S01]  /*afa0*/  STL.64 [R1+0xa20], R32 ;  /* 0x000a202001007387 */ /* 0x0003e20000100a00 */
[----:B---3--:R-:W-:-:S03]  /*afb0*/  IMAD.WIDE R38, R0, 0x4, R216 ;  /* 0x0000000400267825 */ /* 0x008fc600078e02d8 */
[----:B------:R3:W-:Y:S01]  /*afc0*/  STL.64 [R1+0xa18], R30 ;  /* 0x000a181e01007387 */ /* 0x0007e20000100a00 */
[----:B--2---:R-:W-:-:S03]  /*afd0*/  IMAD.WIDE R36, R0, 0x4, R218 ;  /* 0x0000000400247825 */ /* 0x004fc600078e02da */
[----:B------:R2:W-:Y:S01]  /*afe0*/  STL.64 [R1+0xa10], R28 ;  /* 0x000a101c01007387 */ /* 0x0005e20000100a00 */
[----:B-1----:R-:W-:-:S03]  /*aff0*/  IMAD.WIDE R32, R0, 0x4, R220 ;  /* 0x0000000400207825 */ /* 0x002fc600078e02dc */
[----:B------:R1:W-:Y:S01]  /*b000*/  STL.64 [R1+0xa08], R26 ;  /* 0x000a081a01007387 */ /* 0x0003e20000100a00 */
[----:B---3--:R-:W-:-:S03]  /*b010*/  IMAD.WIDE R30, R0, 0x4, R222 ;  /* 0x00000004001e7825 */ /* 0x008fc600078e02de */
[----:B------:R3:W-:Y:S01]  /*b020*/  LDGSTS.E [R5+0x6000], desc[UR34][R248.64], !P5 ;  /* 0x06000000f8057fae */ /* 0x0007e2000e9a1022 */
[----:B--2---:R-:W-:-:S03]  /*b030*/  IMAD.WIDE R28, R0, 0x4, R224 ;  /* 0x00000004001c7825 */ /* 0x004fc600078e02e0 */
        /* <DEDUP_REMOVED lines=13> */
[----:B------:R-:W-:Y:S02]  /*b110*/  IMAD.SHL.U32 R2, R246, 0x10, RZ ;  /* 0x00000010f6027824 */ /* 0x000fe400078e00ff */
[C---:B-1----:R-:W-:Y:S01]  /*b120*/  IMAD.WIDE R18, R0.reuse, 0x4, R234 ;  /* 0x0000000400127825 */ /* 0x042fe200078e02ea */
        /* <DEDUP_REMOVED lines=16> */
[----:B------:R1:W-:Y:S04]  /*b230*/  STL.64 [R1+0x8b0], R38 ;  /* 0x0008b02601007387 */ /* 0x0003e80000100a00 */
[----:B------:R2:W-:Y:S01]  /*b240*/  LDGSTS.E [R5+0x6580], desc[UR34][R16.64], !P5 ;  /* 0x0658000010057fae */ /* 0x0005e2000e9a1022 */
[----:B---3--:R-:W-:-:S03]  /*b250*/  IMAD.WIDE R248, R2, 0x4, R214 ;  /* 0x0000000402f87825 */ /* 0x008fc600078e02d6 */
[----:B------:R3:W-:Y:S04]  /*b260*/  STL.64 [R1+0x8a8], R36 ;  /* 0x0008a82401007387 */ /* 0x0007e80000100a00 */
[----:B------:R2:W-:Y:S01]  /*b270*/  LDGSTS.E [R5+0x6600], desc[UR34][R14.64], !P5 ;  /* 0x066000000e057fae */ /* 0x0005e2000e9a1022 */
[----:B-1----:R-:W-:-:S03]  /*b280*/  IMAD.WIDE R38, R2, 0x4, R216 ;  /* 0x0000000402267825 */ /* 0x002fc600078e02d8 */
        /* <DEDUP_REMOVED lines=9> */
[----:B------:R3:W-:Y:S01]  /*b320*/  STL.64 [R1+0x888], R26 ;  /* 0x0008881a01007387 */ /* 0x0007e20000100a00 */
[----:B-1----:R-:W-:-:S03]  /*b330*/  IMAD.WIDE R28, R2, 0x4, R224 ;  /* 0x00000004021c7825 */ /* 0x002fc600078e02e0 */
        /* <DEDUP_REMOVED lines=23> */
[----:B----4-:R-:W-:Y:S02]  /*b4b0*/  VIADD R0, R4, 0xfffffff6 ;  /* 0xfffffff604007836 */ /* 0x010fe40000000000 */
[----:B------:R-:W-:Y:S01]  /*b4c0*/  VIADD R3, R3, 0xffffffe3 ;  /* 0xffffffe303037836 */ /* 0x000fe20000000000 */
[----:B------:R4:W-:Y:S01]  /*b4d0*/  LDGSTS.E [R5+0x8400], desc[UR34][R22.64], !P4 ;  /* 0x0840000016057fae */ /* 0x0009e2000e1a1022 */
[C---:B-1----:R-:W-:Y:S01]  /*b4e0*/  IMAD.WIDE R12, R2.reuse, 0x4, R240 ;  /* 0x00000004020c7825 */ /* 0x042fe200078e02f0 */
[----:B------:R-:W1:Y:S02]  /*b4f0*/  LDC R4, c[0x0][0x3a0] ;  /* 0x0000e800ff047b82 */ /* 0x000e640000000800 */
[----:B------:R3:W-:Y:S01]  /*b500*/  STL.64 [R1+0x840], R8 ;  /* 0x0008400801007387 */ /* 0x0007e20000100a00 */
[----:B--2---:R-:W-:-:S03]  /*b510*/  IMAD.WIDE R10, R2, 0x4, R242 ;  /* 0x00000004020a7825 */ /* 0x004fc600078e02f2 */
[----:B------:R2:W-:Y:S04]  /*b520*/  LDGSTS.E [R5+0x8480], desc[UR34][R20.64], !P4 ;  /* 0x0848000014057fae */ /* 0x0005e8000e1a1022 */
[----:B------:R1:W-:Y:S01]  /*b530*/  LDGSTS.E [R5+0x8500], desc[UR34][R18.64], !P4 ;  /* 0x0850000012057fae */ /* 0x0003e2000e1a1022 */
[----:B---3--:R-:W-:-:S03]  /*b540*/  IMAD.WIDE R8, R2, 0x4, R244 ;  /* 0x0000000402087825 */ /* 0x008fc600078e02f4 */
        /* <DEDUP_REMOVED lines=12> */
[----:B--2---:R-:W-:-:S03]  /*b610*/  IMAD.WIDE R38, R0, 0x4, R216 ;  /* 0x0000000400267825 */ /* 0x004fc600078e02d8 */
[----:B------:R2:W-:Y:S01]  /*b620*/  STL.64 [R1+0x718], R30 ;  /* 0x0007181e01007387 */ /* 0x0005e20000100a00 */
[----:B---3--:R-:W-:-:S03]  /*b630*/  IMAD.WIDE R36, R0, 0x4, R218 ;  /* 0x0000000400247825 */ /* 0x008fc600078e02da */
[----:B------:R3:W-:Y:S01]  /*b640*/  STL.64 [R1+0x710], R28 ;  /* 0x0007101c01007387 */ /* 0x0007e20000100a00 */
[----:B------:R-:W-:Y:S02]  /*b650*/  ISETP.GE.U32.AND P6, PT, R3, 0x7fffffc4, PT ;  /* 0x7fffffc40300780c */ /* 0x000fe40003fc6070 */
[----:B------:R-:W5:Y:S01]  /*b660*/  LDC R3, c[0x0][0x3a0] ;  /* 0x0000e800ff037b82 */ /* 0x000f620000000800 */
[C---:B-1----:R-:W-:Y:S01]  /*b670*/  IMAD.WIDE R32, R0.reuse, 0x4, R220 ;  /* 0x0000000400207825 */ /* 0x042fe200078e02dc */
[----:B------:R1:W-:Y:S03]  /*b680*/  STL.64 [R1+0x708], R26 ;  /* 0x0007081a01007387 */ /* 0x0003e60000100a00 */
[C---:B--2---:R-:W-:Y:S01]  /*b690*/  IMAD.WIDE R30, R0.reuse, 0x4, R222 ;  /* 0x00000004001e7825 */ /* 0x044fe200078e02de */
[----:B------:R2:W-:Y:S03]  /*b6a0*/  LDGSTS.E [R5+0xa000], desc[UR34][R248.64], !P3 ;  /* 0x0a000000f8057fae */ /* 0x0005e6000d9a1022 */
[C---:B---3--:R-:W-:Y:S01]  /*b6b0*/  IMAD.WIDE R28, R0.reuse, 0x4, R224 ;  /* 0x00000004001c7825 */ /* 0x048fe200078e02e0 */
[----:B------:R3:W-:Y:S03]  /*b6c0*/  STL.64 [R1+0x700], R24 ;  /* 0x0007001801007387 */ /* 0x0007e60000100a00 */
[C---:B-1----:R-:W-:Y:S01]  /*b6d0*/  IMAD.WIDE R26, R0.reuse, 0x4, R226 ;  /* 0x00000004001a7825 */ /* 0x042fe200078e02e2 */
[----:B------:R1:W-:Y:S04]  /*b6e0*/  LDGSTS.E [R5+0xa080], desc[UR34][R38.64], !P3 ;  /* 0x0a08000026057fae */ /* 0x0003e8000d9a1022 */
[----:B------:R4:W-:Y:S01]  /*b6f0*/  STL.64 [R1+0x6f8], R22 ;  /* 0x0006f81601007387 */ /* 0x0009e20000100a00 */
[----:B---3--:R-:W-:-:S03]  /*b700*/  IMAD.WIDE R24, R0, 0x4, R228 ;  /* 0x0000000400187825 */ /* 0x008fc600078e02e4 */
[----:B------:R3:W-:Y:S04]  /*b710*/  LDGSTS.E [R5+0xa100], desc[UR34][R36.64], !P3 ;  /* 0x0a10000024057fae */ /* 0x0007e8000d9a1022 */
[----:B------:R1:W-:Y:S01]  /*b720*/  STL.64 [R1+0x6f0], R20 ;  /* 0x0006f01401007387 */ /* 0x0003e20000100a00 */
[----:B----4-:R-:W-:-:S03]  /*b730*/  IMAD.WIDE R22, R0, 0x4, R230 ;  /* 0x0000000400167825 */ /* 0x010fc600078e02e6 */
[----:B------:R4:W-:Y:S04]  /*b740*/  LDGSTS.E [R5+0xa180], desc[UR34][R32.64], !P3 ;  /* 0x0a18000020057fae */ /* 0x0009e8000d9a1022 */
[----:B------:R2:W-:Y:S01]  /*b750*/  STL.64 [R1+0x6e8], R18 ;  /* 0x0006e81201007387 */ /* 0x0005e20000100a00 */
[----:B-1----:R-:W-:-:S03]  /*b760*/  IMAD.WIDE R20, R0, 0x4, R232 ;  /* 0x0000000400147825 */ /* 0x002fc600078e02e8 */
[----:B------:R1:W-:Y:S04]  /*b770*/  LDGSTS.E [R5+0xa200], desc[UR34][R30.64], !P3 ;  /* 0x0a2000001e057fae */ /* 0x0003e8000d9a1022 */
[----:B------:R1:W-:Y:S01]  /*b780*/  STL.64 [R1+0x6e0], R16 ;  /* 0x0006e01001007387 */ /* 0x0003e20000100a00 */
[----:B------:R-:W-:Y:S02]  /*b790*/  IMAD R2, R246, 0x18, RZ ;  /* 0x00000018f6027824 */ /* 0x000fe400078e02ff */
[C---:B--2---:R-:W-:Y:S01]  /*b7a0*/  IMAD.WIDE R18, R0.reuse, 0x4, R234 ;  /* 0x0000000400127825 */ /* 0x044fe200078e02ea */
        /* <DEDUP_REMOVED lines=16> */
[----:B------:R1:W-:Y:S04]  /*b8b0*/  STL.64 [R1+0x5b0], R38 ;  /* 0x0005b02601007387 */ /* 0x0003e80000100a00 */
[----:B------:R3:W-:Y:S01]  /*b8c0*/  LDGSTS.E [R5+0xa580], desc[UR34][R16.64], !P3 ;  /* 0x0a58000010057fae */ /* 0x0007e2000d9a1022 */
[----:B--2---:R-:W-:-:S03]  /*b8d0*/  IMAD.WIDE R248, R2, 0x4, R214 ;  /* 0x0000000402f87825 */ /* 0x004fc600078e02d6 */
        /* <DEDUP_REMOVED lines=8> */
[----:B----4-:R-:W-:-:S03]  /*b960*/  IMAD.WIDE R32, R2, 0x4, R220 ;  /* 0x0000000402207825 */ /* 0x010fc600078e02dc */
[----:B------:R4:W-:Y:S04]  /*b970*/  STL.64 [R1+0x590], R28 ;  /* 0x0005901c01007387 */ /* 0x0009e80000100a00 */
[----:B------:R1:W-:Y:S01]  /*b980*/  LDGSTS.E [R5+0xa780], desc[UR34][R8.64], !P3 ;  /* 0x0a78000008057fae */ /* 0x0003e2000d9a1022 */
[----:B---3--:R-:W-:-:S03]  /*b990*/  IMAD.WIDE R30, R2, 0x4, R222 ;  /* 0x00000004021e7825 */ /* 0x008fc600078e02de */
[----:B------:R3:W-:Y:S01]  /*b9a0*/  STL.64 [R1+0x588], R26 ;  /* 0x0005881a01007387 */ /* 0x0007e20000100a00 */
[----:B----4-:R-:W-:-:S03]  /*b9b0*/  IMAD.WIDE R28, R2, 0x4, R224 ;  /* 0x00000004021c7825 */ /* 0x010fc600078e02e0 */
        /* <DEDUP_REMOVED lines=17> */
[----:B-----5:R-:W-:Y:S02]  /*bad0*/  VIADD R3, R3, 0xfffffffa ;  /* 0xfffffffa03037836 */ /* 0x020fe40000000000 */
[C---:B-1----:R-:W-:Y:S01]  /*bae0*/  IMAD.WIDE R16, R2.reuse, 0x4, R236 ;  /* 0x0000000402107825 */ /* 0x042fe200078e02ec */
[----:B------:R1:W-:Y:S04]  /*baf0*/  LDGSTS.E [R5+0xc300], desc[UR34][R26.64], !P2 ;  /* 0x0c3000001a057fae */ /* 0x0003e8000d1a1022 */
[----:B------:R5:W-:Y:S01]  /*bb00*/  STL.64 [R1+0x550], R12 ;  /* 0x0005500c01007387 */ /* 0x000be20000100a00 */
[----:B--2---:R-:W-:-:S03]  /*bb10*/  IMAD.WIDE R14, R2, 0x4, R238 ;  /* 0x00000004020e7825 */ /* 0x004fc600078e02ee */
[----:B------:R2:W-:Y:S04]  /*bb20*/  LDGSTS.E [R5+0xc380], desc[UR34][R24.64], !P2 ;  /* 0x0c38000018057fae */ /* 0x0005e8000d1a1022 */
[----:B------:R1:W-:Y:S01]  /*bb30*/  STL.64 [R1+0x548], R10 ;  /* 0x0005480a01007387 */ /* 0x0003e20000100a00 */
[----:B------:R-:W-:Y:S02]  /*bb40*/  VIADD R0, R4, 0xffffffee ;  /* 0xffffffee04007836 */ /* 0x000fe40000000000 */
[----:B------:R-:W2:Y:S01]  /*bb50*/  LDC R4, c[0x0][0x3a0] ;  /* 0x0000e800ff047b82 */ /* 0x000ea20000000800 */
[C---:B-----5:R-:W-:Y:S01]  /*bb60*/  IMAD.WIDE R12, R2.reuse, 0x4, R240 ;  /* 0x00000004020c7825 */ /* 0x060fe200078e02f0 */
[----:B------:R5:W-:Y:S04]  /*bb70*/  LDGSTS.E [R5+0xc400], desc[UR34][R22.64], !P2 ;  /* 0x0c40000016057fae */ /* 0x000be8000d1a1022 */
[----:B------:R3:W-:Y:S01]  /*bb80*/  STL.64 [R1+0x540], R8 ;  /* 0x0005400801007387 */ /* 0x0007e20000100a00 */
[----:B-1----:R-:W-:-:S03]  /*bb90*/  IMAD.WIDE R10, R2, 0x4, R242 ;  /* 0x00000004020a7825 */ /* 0x002fc600078e02f2 */
[----:B------:R1:W-:Y:S04]  /*bba0*/  LDGSTS.E [R5+0xc480], desc[UR34][R20.64], !P2 ;  /* 0x0c48000014057fae */ /* 0x0003e8000d1a1022 */
[----:B------:R1:W-:Y:S01]  /*bbb0*/  LDGSTS.E [R5+0xc500], desc[UR34][R18.64], !P2 ;  /* 0x0c50000012057fae */ /* 0x0003e2000d1a1022 */
[----:B---3--:R-:W-:-:S03]  /*bbc0*/  IMAD.WIDE R8, R2, 0x4, R244 ;  /* 0x0000000402087825 */ /* 0x008fc600078e02f4 */
[----:B------:R3:W-:Y:S01]  /*bbd0*/  LDGSTS.E [R5+0xc580], desc[UR34][R16.64], !P2 ;  /* 0x0c58000010057fae */ /* 0x0007e2000d1a1022 */
[----:B------:R-:W-:Y:S02]  /*bbe0*/  ISETP.GE.U32.AND P5, PT, R3, 0x7fffffdb, PT ;  /* 0x7fffffdb0300780c */ /* 0x000fe40003fa6070 */
[----:B------:R-:W1:Y:S01]  /*bbf0*/  LDC R3, c[0x0][0x3a0] ;  /* 0x0000e800ff037b82 */ /* 0x000e620000000800 */
        /* <DEDUP_REMOVED lines=9> */
[----:B----4-:R-:W-:-:S03]  /*bc90*/  IMAD.WIDE R248, R0, 0x4, R214 ;  /* 0x0000000400f87825 */ /* 0x010fc600078e02d6 */
[----:B------:R4:W-:Y:S01]  /*bca0*/  STL.64 [R1+0x420], R32 ;  /* 0x0004202001007387 */ /* 0x0009e20000100a00 */
[----:B--2---:R-:W-:-:S03]  /*bcb0*/  IMAD.WIDE R38, R0, 0x4, R216 ;  /* 0x0000000400267825 */ /* 0x004fc600078e02d8 */
[----:B------:R2:W-:Y:S01]  /*bcc0*/  STL.64 [R1+0x418], R30 ;  /* 0x0004181e01007387 */ /* 0x0005e20000100a00 */
[----:B---3--:R-:W-:-:S03]  /*bcd0*/  IMAD.WIDE R36, R0, 0x4, R218 ;  /* 0x0000000400247825 */ /* 0x008fc600078e02da */
[----:B------:R3:W-:Y:S01]  /*bce0*/  STL.64 [R1+0x410], R28 ;  /* 0x0004101c01007387 */ /* 0x0007e20000100a00 */
[----:B----4-:R-:W-:-:S03]  /*bcf0*/  IMAD.WIDE R32, R0, 0x4, R220 ;  /* 0x0000000400207825 */ /* 0x010fc600078e02dc */
[----:B------:R4:W-:Y:S01]  /*bd00*/  STL.64 [R1+0x408], R26 ;  /* 0x0004081a01007387 */ /* 0x0009e20000100a00 */
[----:B--2---:R-:W-:-:S03]  /*bd10*/  IMAD.WIDE R30, R0, 0x4, R222 ;  /* 0x00000004001e7825 */ /* 0x004fc600078e02de */
[----:B------:R2:W-:Y:S01]  /*bd20*/  STL.64 [R1+0x400], R24 ;  /* 0x0004001801007387 */ /* 0x0005e20000100a00 */
[----:B---3--:R-:W-:-:S03]  /*bd30*/  IMAD.WIDE R28, R0, 0x4, R224 ;  /* 0x00000004001c7825 */ /* 0x008fc600078e02e0 */
[----:B------:R3:W-:Y:S04]  /*bd40*/  LDGSTS.E [R5+0xe000], desc[UR34][R248.64], !P6 ;  /* 0x0e000000f8057fae */ /* 0x0007e8000f1a1022 */
[----:B------:R5:W-:Y:S01]  /*bd50*/  STL.64 [R1+0x3f8], R22 ;  /* 0x0003f81601007387 */ /* 0x000be20000100a00 */
[----:B----4-:R-:W-:-:S03]  /*bd60*/  IMAD.WIDE R26, R0, 0x4, R226 ;  /* 0x00000004001a7825 */ /* 0x010fc600078e02e2 */
[----:B------:R4:W-:Y:S01]  /*bd70*/  LDGSTS.E [R5+0xe080], desc[UR34][R38.64], !P6 ;  /* 0x0e08000026057fae */ /* 0x0009e2000f1a1022 */
[----:B--2---:R-:W-:-:S03]  /*bd80*/  IMAD.WIDE R24, R0, 0x4, R228 ;  /* 0x0000000400187825 */ /* 0x004fc600078e02e4 */
[----:B------:R1:W-:Y:S04]  /*bd90*/  STL.64 [R1+0x3f0], R20 ;  /* 0x0003f01401007387 */ /* 0x0003e80000100a00 */
[----:B------:R2:W-:Y:S01]  /*bda0*/  LDGSTS.E [R5+0xe100], desc[UR34][R36.64], !P6 ;  /* 0x0e10000024057fae */ /* 0x0005e2000f1a1022 */
[----:B-----5:R-:W-:-:S03]  /*bdb0*/  IMAD.WIDE R22, R0, 0x4, R230 ;  /* 0x0000000400167825 */ /* 0x020fc600078e02e6 */
[----:B------:R5:W-:Y:S01]  /*bdc0*/  STL.64 [R1+0x3e8], R18 ;  /* 0x0003e81201007387 */ /* 0x000be20000100a00 */
[----:B------:R-:W-:-:S03]  /*bdd0*/  LOP3.LUT R7, R6, 0x20, RZ, 0x3c, !PT ;  /* 0x0000002006077812 */ /* 0x000fc600078e3cff */
[----:B------:R2:W-:Y:S01]  /*bde0*/  LDGSTS.E [R5+0xe180], desc[UR34][R32.64], !P6 ;  /* 0x0e18000020057fae */ /* 0x0005e2000f1a1022 */
[----:B-1----:R-:W-:-:S03]  /*bdf0*/  IMAD.WIDE R20, R0, 0x4, R232 ;  /* 0x0000000400147825 */ /* 0x002fc600078e02e8 */
[----:B------:R1:W-:Y:S04]  /*be00*/  STL.64 [R1+0x3e0], R16 ;  /* 0x0003e01001007387 */ /* 0x0003e80000100a00 */
[----:B------:R2:W-:Y:S01]  /*be10*/  LDGSTS.E [R5+0xe200], desc[UR34][R30.64], !P6 ;  /* 0x0e2000001e057fae */ /* 0x0005e2000f1a1022 */
[----:B-----5:R-:W-:-:S03]  /*be20*/  IMAD.WIDE R18, R0, 0x4, R234 ;  /* 0x0000000400127825 */ /* 0x020fc600078e02ea */
[----:B------:R5:W-:Y:S04]  /*be30*/  STL.64 [R1+0x3d8], R14 ;  /* 0x0003d80e01007387 */ /* 0x000be80000100a00 */
        /* <DEDUP_REMOVED lines=11> */
[----:B------:R5:W-:Y:S01]  /*bef0*/  LDGSTS.E [R5+0xe480], desc[UR34][R20.64], !P6 ;  /* 0x0e48000014057fae */ /* 0x000be2000f1a1022 */
[----:B-1----:R-:W-:-:S03]  /*bf00*/  IMAD.WIDE R8, R0, 0x4, R244 ;  /* 0x0000000400087825 */ /* 0x002fc600078e02f4 */
[----:B------:R3:W-:Y:S01]  /*bf10*/  STL.64 [R1+0x2b8], R248 ;  /* 0x0002b8f801007387 */ /* 0x0007e20000100a00 */
[----:B------:R-:W-:-:S03]  /*bf20*/  VIADD R0, R4, 0xffffffe6 ;  /* 0xffffffe604007836 */ /* 0x000fc60000000000 */
[----:B------:R1:W-:Y:S01]  /*bf30*/  LDGSTS.E [R5+0xe500], desc[UR34][R18.64], !P6 ;  /* 0x0e50000012057fae */ /* 0x0003e2000f1a1022 */
[----:B------:R-:W-:-:S03]  /*bf40*/  VIADD R4, R7, UR4 ;  /* 0x0000000407047c36 */ /* 0x000fc60008000000 */
[----:B------:R4:W-:Y:S01]  /*bf50*/  STL.64 [R1+0x2b0], R38 ;  /* 0x0002b02601007387 */ /* 0x0009e20000100a00 */
[----:B------:R-:W-:-:S03]  /*bf60*/  VIADD R3, R3, 0xfffffff2 ;  /* 0xfffffff203037836 */ /* 0x000fc60000000000 */
[----:B------:R1:W-:Y:S01]  /*bf70*/  LDGSTS.E [R5+0xe580], desc[UR34][R16.64], !P6 ;  /* 0x0e58000010057fae */ /* 0x0003e2000f1a1022 */
[----:B---3--:R-:W-:-:S03]  /*bf80*/  IMAD.WIDE R248, R246, 0x4, R214 ;  /* 0x00000004f6f87825 */ /* 0x008fc600078e02d6 */
[----:B------:R2:W-:Y:S04]  /*bf90*/  STL.64 [R1+0x2a8], R36 ;  /* 0x0002a82401007387 */ /* 0x0005e80000100a00 */
[----:B------:R3:W-:Y:S01]  /*bfa0*/  LDGSTS.E [R5+0xe600], desc[UR34][R14.64], !P6 ;  /* 0x0e6000000e057fae */ /* 0x0007e2000f1a1022 */
[----:B----4-:R-:W-:-:S03]  /*bfb0*/  IMAD.WIDE R38, R246, 0x4, R216 ;  /* 0x00000004f6267825 */ /* 0x010fc600078e02d8 */
[----:B------:R4:W-:Y:S04]  /*bfc0*/  STL.64 [R1+0x2a0], R32 ;  /* 0x0002a02001007387 */ /* 0x0009e80000100a00 */
[----:B------:R1:W-:Y:S01]  /*bfd0*/  LDGSTS.E [R5+0xe680], desc[UR34][R12.64], !P6 ;  /* 0x0e6800000c057fae */ /* 0x0003e2000f1a1022 */
[----:B--2---:R-:W-:-:S03]  /*bfe0*/  IMAD.WIDE R36, R246, 0x4, R218 ;  /* 0x00000004f6247825 */ /* 0x004fc600078e02da */
[----:B------:R2:W-:Y:S04]  /*bff0*/  STL.64 [R1+0x298], R30 ;  /* 0x0002981e01007387 */ /* 0x0005e80000100a00 */
[----:B------:R1:W-:Y:S01]  /*c000*/  LDGSTS.E [R5+0xe700], desc[UR34][R10.64], !P6 ;  /* 0x0e7000000a057fae */ /* 0x0003e2000f1a1022 */
[----:B----4-:R-:W-:-:S03]  /*c010*/  IMAD.WIDE R32, R246, 0x4, R220 ;  /* 0x00000004f6207825 */ /* 0x010fc600078e02dc */
[----:B------:R4:W-:Y:S01]  /*c020*/  STL.64 [R1+0x290], R28 ;  /* 0x0002901c01007387 */ /* 0x0009e20000100a00 */
[----:B------:R-:W-:Y:S02]  /*c030*/  ISETP.GE.U32.AND P3, PT, R3, 0x7fffffd3, PT ;  /* 0x7fffffd30300780c */ /* 0x000fe40003f66070 */
[----:B------:R-:W1:Y:S01]  /*c040*/  LDC R3, c[0x0][0x3a0] ;  /* 0x0000e800ff037b82 */ /* 0x000e620000000800 */
[----:B------:R1:W-:Y:S01]  /*c050*/  LDGSTS.E [R5+0xe780], desc[UR34][R8.64], !P6 ;  /* 0x0e78000008057fae */ /* 0x0003e2000f1a1022 */
[----:B--2---:R-:W-:-:S03]  /*c060*/  IMAD.WIDE R30, R246, 0x4, R222 ;  /* 0x00000004f61e7825 */ /* 0x004fc600078e02de */
[----:B------:R2:W-:Y:S01]  /*c070*/  STL.64 [R1+0x288], R26 ;  /* 0x0002881a01007387 */ /* 0x0005e20000100a00 */
[----:B----4-:R-:W-:-:S03]  /*c080*/  IMAD.WIDE R28, R246, 0x4, R224 ;  /* 0x00000004f61c7825 */ /* 0x010fc600078e02e0 */
[----:B------:R4:W-:Y:S04]  /*c090*/  LDGSTS.E [R4+0x800], desc[UR34][R248.64], !P0 ;  /* 0x00800000f8047fae */ /* 0x0009e8000c1a1022 */
[----:B------:R3:W-:Y:S01]  /*c0a0*/  STL.64 [R1+0x280], R24 ;  /* 0x0002801801007387 */ /* 0x0007e20000100a00 */
[----:B--2---:R-:W-:-:S03]  /*c0b0*/  IMAD.WIDE R26, R246, 0x4, R226 ;  /* 0x00000004f61a7825 */ /* 0x004fc600078e02e2 */
[----:B------:R2:W-:Y:S04]  /*c0c0*/  LDGSTS.E [R4+0x880], desc[UR34][R38.64], !P0 ;  /* 0x0088000026047fae */ /* 0x0005e8000c1a1022 */
[----:B------:R2:W-:Y:S01]  /*c0d0*/  STL.64 [R1+0x278], R22 ;  /* 0x0002781601007387 */ /* 0x0005e20000100a00 */
[----:B---3--:R-:W-:-:S03]  /*c0e0*/  IMAD.WIDE R24, R246, 0x4, R228 ;  /* 0x00000004f6187825 */ /* 0x008fc600078e02e4 */
[----:B------:R3:W-:Y:S04]  /*c0f0*/  LDGSTS.E [R4+0x900], desc[UR34][R36.64], !P0 ;  /* 0x0090000024047fae */ /* 0x0007e8000c1a1022 */
[----:B------:R5:W-:Y:S01]  /*c100*/  STL.64 [R1+0x270], R20 ;  /* 0x0002701401007387 */ /* 0x000be20000100a00 */
[----:B--2---:R-:W-:-:S03]  /*c110*/  IMAD.WIDE R22, R246, 0x4, R230 ;  /* 0x00000004f6167825 */ /* 0x004fc600078e02e6 */
[----:B------:R2:W-:Y:S04]  /*c120*/  LDGSTS.E [R4+0x980], desc[UR34][R32.64], !P0 ;  /* 0x0098000020047fae */ /* 0x0005e8000c1a1022 */
[----:B------:R1:W-:Y:S01]  /*c130*/  STL.64 [R1+0x268], R18 ;  /* 0x0002681201007387 */ /* 0x0003e20000100a00 */
[----:B-----5:R-:W-:-:S03]  /*c140*/  IMAD.WIDE R20, R246, 0x4, R232 ;  /* 0x00000004f6147825 */ /* 0x020fc600078e02e8 */
        /* <DEDUP_REMOVED lines=16> */
[----:B------:R1:W-:Y:S01]  /*c250*/  LDGSTS.E [R4+0xd00], desc[UR34][R18.64], !P0 ;  /* 0x00d0000012047fae */ /* 0x0003e2000c1a1022 */
[----:B--2---:R-:W-:-:S03]  /*c260*/  IMAD.WIDE R8, R246, 0x4, R244 ;  /* 0x00000004f6087825 */ /* 0x004fc600078e02f4 */
        /* <DEDUP_REMOVED lines=12> */
[----:B-1----:R-:W-:-:S03]  /*c330*/  IMAD.WIDE R38, R0, 0x4, R216 ;  /* 0x0000000400267825 */ /* 0x002fc600078e02d8 */
[----:B------:R5:W-:Y:S01]  /*c340*/  STL.64 [R1+0xca0], R30 ;  /* 0x000ca01e01007387 */ /* 0x000be20000100a00 */
[----:B---3--:R-:W-:-:S03]  /*c350*/  IMAD.WIDE R36, R0, 0x4, R218 ;  /* 0x0000000400247825 */ /* 0x008fc600078e02da */
[----:B------:R1:W-:Y:S01]  /*c360*/  STL.64 [R1+0xc98], R28 ;  /* 0x000c981c01007387 */ /* 0x0003e20000100a00 */
[----:B----4-:R-:W-:-:S03]  /*c370*/  IMAD.WIDE R32, R0, 0x4, R220 ;  /* 0x0000000400207825 */ /* 0x010fc600078e02dc */
[----:B------:R3:W-:Y:S01]  /*c380*/  STL.64 [R1+0xc90], R26 ;  /* 0x000c901a01007387 */ /* 0x0007e20000100a00 */
[----:B-----5:R-:W-:-:S03]  /*c390*/  IMAD.WIDE R30, R0, 0x4, R222 ;  /* 0x00000004001e7825 */ /* 0x020fc600078e02de */
[----:B------:R4:W-:Y:S01]  /*c3a0*/  LDGSTS.E [R4+0x2800], desc[UR34][R248.64], !P5 ;  /* 0x02800000f8047fae */ /* 0x0009e2000e9a1022 */
[----:B-1----:R-:W-:-:S03]  /*c3b0*/  IMAD.WIDE R28, R0, 0x4, R224 ;  /* 0x00000004001c7825 */ /* 0x002fc600078e02e0 */
[----:B------:R1:W-:Y:S01]  /*c3c0*/  STL.64 [R1+0xc88], R24 ;  /* 0x000c881801007387 */ /* 0x0003e20000100a00 */
[----:B------:R-:W-:-:S03]  /*c3d0*/  VIADD R2, R3, 0xffffffea ;  /* 0xffffffea03027836 */ /* 0x000fc60000000000 */
[----:B------:R5:W-:Y:S01]  /*c3e0*/  LDGSTS.E [R4+0x2880], desc[UR34][R38.64], !P5 ;  /* 0x0288000026047fae */ /* 0x000be2000e9a1022 */
[C---:B---3--:R-:W-:Y:S01]  /*c3f0*/  IMAD.WIDE R26, R0.reuse, 0x4, R226 ;  /* 0x00000004001a7825 */ /* 0x048fe200078e02e2 */
[----:B------:R-:W3:Y:S02]  /*c400*/  LDC R3, c[0x0][0x3a0] ;  /* 0x0000e800ff037b82 */ /* 0x000ee40000000800 */
[----:B------:R2:W-:Y:S01]  /*c410*/  STL.64 [R1+0xc80], R22 ;  /* 0x000c801601007387 */ /* 0x0005e20000100a00 */
[----:B-1----:R-:W-:-:S03]  /*c420*/  IMAD.WIDE R24, R0, 0x4, R228 ;  /* 0x0000000400187825 */ /* 0x002fc600078e02e4 */
[----:B------:R1:W-:Y:S01]  /*c430*/  LDGSTS.E [R4+0x2900], desc[UR34][R36.64], !P5 ;  /* 0x0290000024047fae */ /* 0x0003e2000e9a1022 */
[----:B------:R-:W-:-:S03]  /*c440*/  ISETP.GE.U32.AND P6, PT, R2, 0x7fffffcb, PT ;  /* 0x7fffffcb0200780c */ /* 0x000fc60003fc6070 */
[----:B------:R1:W-:Y:S01]  /*c450*/  STL.64 [R1+0xc78], R20 ;  /* 0x000c781401007387 */ /* 0x0003e20000100a00 */
[----:B--2---:R-:W-:-:S03]  /*c460*/  IMAD.WIDE R22, R0, 0x4, R230 ;  /* 0x0000000400167825 */ /* 0x004fc600078e02e6 */
[----:B------:R2:W-:Y:S04]  /*c470*/  LDGSTS.E [R4+0x2980], desc[UR34][R32.64], !P5 ;  /* 0x0298000020047fae */ /* 0x0005e8000e9a1022 */
[----:B------:R2:W-:Y:S01]  /*c480*/  STL.64 [R1+0xc70], R18 ;  /* 0x000c701201007387 */ /* 0x0005e20000100a00 */
[----:B------:R-:W-:Y:S02]  /*c490*/  IMAD R2, R246, 0x9, RZ ;  /* 0x00000009f6027824 */ /* 0x000fe400078e02ff */
        /* <DEDUP_REMOVED lines=21> */
[----:B----4-:R-:W-:-:S03]  /*c5f0*/  IMAD.WIDE R248, R2, 0x4, R214 ;  /* 0x0000000402f87825 */ /* 0x010fc600078e02d6 */
[----:B------:R4:W-:Y:S04]  /*c600*/  LDGSTS.E [R4+0x2d80], desc[UR34][R16.64], !P5 ;  /* 0x02d8000010047fae */ /* 0x0009e8000e9a1022 */
        /* <DEDUP_REMOVED lines=37> */
[----:B------:R-:W-:Y:S02]  /*c860*/  VIADD R0, R247, 0xfffffffd ;  /* 0xfffffffdf7007836 */ /* 0x000fe40000000000 */
[----:B------:R-:W3:Y:S01]  /*c870*/  LDC R247, c[0x0][0x3a0] ;  /* 0x0000e800fff77b82 */ /* 0x000ee20000000800 */
[C---:B--2---:R-:W-:Y:S01]  /*c880*/  IMAD.WIDE R12, R2.reuse, 0x4, R240 ;  /* 0x00000004020c7825 */ /* 0x044fe200078e02f0 */
        /* <DEDUP_REMOVED lines=16> */
[----:B-----5:R-:W-:-:S03]  /*c990*/  IMAD.WIDE R248, R0, 0x4, R214 ;  /* 0x0000000400f87825 */ /* 0x020fc600078e02d6 */
[----:B------:R5:W-:Y:S01]  /*c9a0*/  STL.64 [R1+0x9a0], R32 ;  /* 0x0009a02001007387 */ /* 0x000be20000100a00 */
[----:B-1----:R-:W-:-:S03]  /*c9b0*/  IMAD.WIDE R38, R0, 0x4, R216 ;  /* 0x0000000400267825 */ /* 0x002fc600078e02d8 */
[----:B------:R1:W-:Y:S01]  /*c9c0*/  STL.64 [R1+0x998], R30 ;  /* 0x0009981e01007387 */ /* 0x0003e20000100a00 */
[----:B--2---:R-:W-:-:S03]  /*c9d0*/  IMAD.WIDE R36, R0, 0x4, R218 ;  /* 0x0000000400247825 */ /* 0x004fc600078e02da */
[----:B------:R2:W-:Y:S01]  /*c9e0*/  STL.64 [R1+0x990], R28 ;  /* 0x0009901c01007387 */ /* 0x0005e20000100a00 */
[----:B-----5:R-:W-:-:S03]  /*c9f0*/  IMAD.WIDE R32, R0, 0x4, R220 ;  /* 0x0000000400207825 */ /* 0x020fc600078e02dc */
[----:B------:R4:W-:Y:S01]  /*ca00*/  STL.64 [R1+0x988], R26 ;  /* 0x0009881a01007387 */ /* 0x0009e20000100a00 */
[----:B-1----:R-:W-:-:S03]  /*ca10*/  IMAD.WIDE R30, R0, 0x4, R222 ;  /* 0x00000004001e7825 */ /* 0x002fc600078e02de */
        /* <DEDUP_REMOVED lines=44> */
[----:B-----5:R-:W-:-:S03]  /*cce0*/  IMAD.WIDE R32, R2, 0x4, R220 ;  /* 0x0000000402207825 */ /* 0x020fc600078e02dc */
[----:B------:R5:W-:Y:S04]  /*ccf0*/  STL.64 [R1+0x810], R28 ;  /* 0x0008101c01007387 */ /* 0x000be80000100a00 */
[----:B------:R1:W-:Y:S01]  /*cd00*/  LDGSTS.E [R4+0x6f80], desc[UR34][R8.64], !P3 ;  /* 0x06f8000008047fae */ /* 0x0003e2000d9a1022 */
[----:B--2---:R-:W-:-:S03]  /*cd10*/  IMAD.WIDE R30, R2, 0x4, R222 ;  /* 0x00000004021e7825 */ /* 0x004fc600078e02de */
[----:B------:R2:W-:Y:S01]  /*cd20*/  STL.64 [R1+0x808], R26 ;  /* 0x0008081a01007387 */ /* 0x0005e20000100a00 */
[----:B-----5:R-:W-:-:S03]  /*cd30*/  IMAD.WIDE R28, R2, 0x4, R224 ;  /* 0x00000004021c7825 */ /* 0x020fc600078e02e0 */
        /* <DEDUP_REMOVED lines=23> */
[----:B---3--:R-:W-:Y:S02]  /*ceb0*/  VIADD R0, R247, 0xfffffff5 ;  /* 0xfffffff5f7007836 */ /* 0x008fe40000000000 */
[----:B------:R-:W-:Y:S01]  /*cec0*/  VIADD R3, R3, 0xffffffe2 ;  /* 0xffffffe203037836 */ /* 0x000fe20000000000 */
[----:B------:R3:W-:Y:S01]  /*ced0*/  LDGSTS.E [R4+0x8c00], desc[UR34][R22.64], !P2 ;  /* 0x08c0000016047fae */ /* 0x0007e2000d1a1022 */
[C---:B----4-:R-:W-:Y:S01]  /*cee0*/  IMAD.WIDE R12, R2.reuse, 0x4, R240 ;  /* 0x00000004020c7825 */ /* 0x050fe200078e02f0 */
[----:B------:R-:W4:Y:S02]  /*cef0*/  LDC R247, c[0x0][0x3a0] ;  /* 0x0000e800fff77b82 */ /* 0x000f240000000800 */
        /* <DEDUP_REMOVED lines=11> */
[----:B------:R-:W-:Y:S01]  /*cfb0*/  IMAD R0, R246, 0x15, RZ ;  /* 0x00000015f6007824 */ /* 0x000fe200078e02ff */
[----:B------:R-:W-:Y:S01]  /*cfc0*/  ISETP.GE.U32.AND P5, PT, R3, 0x7fffffc3, PT ;  /* 0x7fffffc30300780c */ /* 0x000fe20003fa6070 */
[----:B------:R5:W-:Y:S01]  /*cfd0*/  STL.64 [R1+0x6b8], R248 ;  /* 0x0006b8f801007387 */ /* 0x000be20000100a00 */
[----:B------:R-:W1:Y:S03]  /*cfe0*/  LDC R3, c[0x0][0x3a0] ;  /* 0x0000e800ff037b82 */ /* 0x000e660000000800 */
[----:B------:R2:W-:Y:S04]  /*cff0*/  STL.64 [R1+0x6b0], R38 ;  /* 0x0006b02601007387 */ /* 0x0005e80000100a00 */
[----:B------:R3:W-:Y:S01]  /*d000*/  STL.64 [R1+0x6a8], R36 ;  /* 0x0006a82401007387 */ /* 0x0007e20000100a00 */
[----:B-----5:R-:W-:-:S03]  /*d010*/  IMAD.WIDE R248, R0, 0x4, R214 ;  /* 0x0000000400f87825 */ /* 0x020fc600078e02d6 */
[----:B------:R5:W-:Y:S01]  /*d020*/  STL.64 [R1+0x6a0], R32 ;  /* 0x0006a02001007387 */ /* 0x000be20000100a00 */
[----:B--2---:R-:W-:-:S03]  /*d030*/  IMAD.WIDE R38, R0, 0x4, R216 ;  /* 0x0000000400267825 */ /* 0x004fc600078e02d8 */
[----:B------:R2:W-:Y:S01]  /*d040*/  STL.64 [R1+0x698], R30 ;  /* 0x0006981e01007387 */ /* 0x0005e20000100a00 */
[----:B---3--:R-:W-:-:S03]  /*d050*/  IMAD.WIDE R36, R0, 0x4, R218 ;  /* 0x0000000400247825 */ /* 0x008fc600078e02da */
[----:B------:R3:W-:Y:S01]  /*d060*/  STL.64 [R1+0x690], R28 ;  /* 0x0006901c01007387 */ /* 0x0007e20000100a00 */
[----:B-----5:R-:W-:-:S03]  /*d070*/  IMAD.WIDE R32, R0, 0x4, R220 ;  /* 0x0000000400207825 */ /* 0x020fc600078e02dc */
[----:B------:R5:W-:Y:S01]  /*d080*/  STL.64 [R1+0x688], R26 ;  /* 0x0006881a01007387 */ /* 0x000be20000100a00 */
[----:B--2---:R-:W-:-:S03]  /*d090*/  IMAD.WIDE R30, R0, 0x4, R222 ;  /* 0x00000004001e7825 */ /* 0x004fc600078e02de */
[----:B------:R2:W-:Y:S01]  /*d0a0*/  LDGSTS.E [R4+0xa800], desc[UR34][R248.64], !P6 ;  /* 0x0a800000f8047fae */ /* 0x0005e2000f1a1022 */
[----:B---3--:R-:W-:-:S03]  /*d0b0*/  IMAD.WIDE R28, R0, 0x4, R224 ;  /* 0x00000004001c7825 */ /* 0x008fc600078e02e0 */
[----:B------:R3:W-:Y:S01]  /*d0c0*/  STL.64 [R1+0x680], R24 ;  /* 0x0006801801007387 */ /* 0x0007e20000100a00 */
[----:B-----5:R-:W-:-:S03]  /*d0d0*/  IMAD.WIDE R26, R0, 0x4, R226 ;  /* 0x00000004001a7825 */ /* 0x020fc600078e02e2 */
        /* <DEDUP_REMOVED lines=24> */
[----:B------:R-:W-:-:S03]  /*d260*/  IMAD.WIDE R250, R2, 0x4, R214 ;  /* 0x0000000402fa7825 */ /* 0x000fc600078e02d6 */
[----:B------:R3:W-:Y:S01]  /*d270*/  LDGSTS.E [R4+0xac80], desc[UR34][R20.64], !P6 ;  /* 0x0ac8000014047fae */ /* 0x0007e2000f1a1022 */
[----:B-1----:R-:W-:-:S03]  /*d280*/  IMAD.WIDE R10, R0, 0x4, R242 ;  /* 0x00000004000a7825 */ /* 0x002fc600078e02f2 */
[----:B------:R1:W-:Y:S01]  /*d290*/  STL.64 [R1+0x538], R248 ;  /* 0x000538f801007387 */ /* 0x0003e20000100a00 */
[----:B--2---:R-:W-:-:S03]  /*d2a0*/  IMAD.WIDE R8, R0, 0x4, R244 ;  /* 0x0000000400087825 */ /* 0x004fc600078e02f4 */
[----:B------:R2:W-:Y:S04]  /*d2b0*/  LDGSTS.E [R4+0xad00], desc[UR34][R18.64], !P6 ;  /* 0x0ad0000012047fae */ /* 0x0005e8000f1a1022 */
[----:B------:R5:W-:Y:S01]  /*d2c0*/  STL.64 [R1+0x530], R38 ;  /* 0x0005302601007387 */ /* 0x000be20000100a00 */
[----:B------:R-:W-:Y:S01]  /*d2d0*/  VIADD R3, R3, 0xfffffff9 ;  /* 0xfffffff903037836 */ /* 0x000fe20000000000 */
[----:B-1----:R-:W1:Y:S02]  /*d2e0*/  LDC R248, c[0x0][0x3a0] ;  /* 0x0000e800fff87b82 */ /* 0x002e640000000800 */
[----:B------:R1:W-:Y:S04]  /*d2f0*/  LDGSTS.E [R4+0xad80], desc[UR34][R16.64], !P6 ;  /* 0x0ad8000010047fae */ /* 0x0003e8000f1a1022 */
[----:B------:R3:W-:Y:S01]  /*d300*/  STL.64 [R1+0x528], R36 ;  /* 0x0005282401007387 */ /* 0x0007e20000100a00 */
[----:B------:R-:W-:Y:S01]  /*d310*/  LOP3.LUT R7, R6, 0x40, RZ, 0x3c, !PT ;  /* 0x0000004006077812 */ /* 0x000fe200078e3cff */
[----:B------:R-:W1:Y:S02]  /*d320*/  LDC R249, c[0x0][0x3a0] ;  /* 0x0000e800fff97b82 */ /* 0x000e640000000800 */
[----:B------:R1:W-:Y:S01]  /*d330*/  LDGSTS.E [R4+0xae00], desc[UR34][R14.64], !P6 ;  /* 0x0ae000000e047fae */ /* 0x0003e2000f1a1022 */
[----:B-----5:R-:W-:-:S03]  /*d340*/  IMAD.WIDE R38, R2, 0x4, R216 ;  /* 0x0000000402267825 */ /* 0x020fc600078e02d8 */
[----:B------:R5:W-:Y:S04]  /*d350*/  STL.64 [R1+0x520], R32 ;  /* 0x0005202001007387 */ /* 0x000be80000100a00 */
[----:B------:R1:W-:Y:S01]  /*d360*/  LDGSTS.E [R4+0xae80], desc[UR34][R12.64], !P6 ;  /* 0x0ae800000c047fae */ /* 0x0003e2000f1a1022 */
[----:B---3--:R-:W-:-:S03]  /*d370*/  IMAD.WIDE R36, R2, 0x4, R218 ;  /* 0x0000000402247825 */ /* 0x008fc600078e02da */
[----:B------:R3:W-:Y:S04]  /*d380*/  STL.64 [R1+0x518], R30 ;  /* 0x0005181e01007387 */ /* 0x0007e80000100a00 */
[----:B------:R1:W-:Y:S01]  /*d390*/  LDGSTS.E [R4+0xaf00], desc[UR34][R10.64], !P6 ;  /* 0x0af000000a047fae */ /* 0x0003e2000f1a1022 */
[----:B-----5:R-:W-:-:S03]  /*d3a0*/  IMAD.WIDE R32, R2, 0x4, R220 ;  /* 0x0000000402207825 */ /* 0x020fc600078e02dc */
[----:B------:R5:W-:Y:S04]  /*d3b0*/  STL.64 [R1+0x510], R28 ;  /* 0x0005101c01007387 */ /* 0x000be80000100a00 */
        /* <DEDUP_REMOVED lines=16> */
[----:B------:R1:W-:Y:S01]  /*d4c0*/  LDGSTS.E [R4+0xca00], desc[UR34][R30.64], !P0 ;  /* 0x0ca000001e047fae */ /* 0x0003e2000c1a1022 */
[----:B------:R-:W-:Y:S02]  /*d4d0*/  ISETP.GE.U32.AND P3, PT, R3, 0x7fffffda, PT ;  /* 0x7fffffda0300780c */ /* 0x000fe40003f66070 */
[----:B------:R-:W1:Y:S01]  /*d4e0*/  LDC R3, c[0x0][0x3a0] ;  /* 0x0000e800ff037b82 */ /* 0x000e620000000800 */
        /* <DEDUP_REMOVED lines=10> */
[----:B----4-:R-:W-:Y:S02]  /*d590*/  VIADD R0, R247, 0xffffffed ;  /* 0xffffffedf7007836 */ /* 0x010fe40000000000 */
[----:B-1----:R-:W-:Y:S01]  /*d5a0*/  VIADD R3, R3, 0xfffffff1 ;  /* 0xfffffff103037836 */ /* 0x002fe20000000000 */
[----:B------:R1:W-:Y:S01]  /*d5b0*/  LDGSTS.E [R4+0xcc00], desc[UR34][R22.64], !P0 ;  /* 0x0cc0000016047fae */ /* 0x0003e2000c1a1022 */
[C---:B------:R-:W-:Y:S01]  /*d5c0*/  IMAD.WIDE R12, R2.reuse, 0x4, R240 ;  /* 0x00000004020c7825 */ /* 0x040fe200078e02f0 */
[----:B------:R-:W4:Y:S02]  /*d5d0*/  LDC R247, c[0x0][0x3a0] ;  /* 0x0000e800fff77b82 */ /* 0x000f240000000800 */
[----:B------:R1:W-:Y:S01]  /*d5e0*/  STL.64 [R1+0x4c0], R8 ;  /* 0x0004c00801007387 */ /* 0x0003e20000100a00 */
[----:B------:R-:W-:-:S03]  /*d5f0*/  IMAD.WIDE R10, R2, 0x4, R242 ;  /* 0x00000004020a7825 */ /* 0x000fc600078e02f2 */
        /* <DEDUP_REMOVED lines=48> */
[----:B------:R-:W-:-:S03]  /*d900*/  ISETP.GE.U32.AND P6, PT, R3, 0x7fffffd2, PT ;  /* 0x7fffffd20300780c */ /* 0x000fc60003fc6070 */
[----:B------:R1:W-:Y:S01]  /*d910*/  STL.64 [R1+0x340], R8 ;  /* 0x0003400801007387 */ /* 0x0003e20000100a00 */
[----:B------:R-:W-:Y:S02]  /*d920*/  VIADD R2, R248, 0xffffffe9 ;  /* 0xffffffe9f8027836 */ /* 0x000fe40000000000 */
[C---:B--2---:R-:W-:Y:S01]  /*d930*/  IMAD.WIDE R10, R0.reuse, 0x4, R242 ;  /* 0x00000004000a7825 */ /* 0x044fe200078e02f2 */
[----:B------:R2:W-:Y:S01]  /*d940*/  LDGSTS.E [R4+0xec80], desc[UR34][R20.64], !P5 ;  /* 0x0ec8000014047fae */ /* 0x0005e2000e9a1022 */
[----:B------:R-:W2:Y:S03]  /*d950*/  LDC R248, c[0x0][0x3a0] ;  /* 0x0000e800fff87b82 */ /* 0x000ea60000000800 */
[----:B------:R2:W-:Y:S01]  /*d960*/  LDGSTS.E [R4+0xed00], desc[UR34][R18.64], !P5 ;  /* 0x0ed0000012047fae */ /* 0x0005e2000e9a1022 */
[----:B-1----:R-:W-:-:S03]  /*d970*/  IMAD.WIDE R8, R0, 0x4, R244 ;  /* 0x0000000400087825 */ /* 0x002fc600078e02f4 */
[----:B------:R1:W-:Y:S01]  /*d980*/  LDGSTS.E [R4+0xed80], desc[UR34][R16.64], !P5 ;  /* 0x0ed8000010047fae */ /* 0x0003e2000e9a1022 */
[----:B------:R-:W-:-:S03]  /*d990*/  IMAD.SHL.U32 R3, R246, 0x2, RZ ;  /* 0x00000002f6037824 */ /* 0x000fc600078e00ff */
[----:B------:R1:W-:Y:S04]  /*d9a0*/  LDGSTS.E [R4+0xee00], desc[UR34][R14.64], !P5 ;  /* 0x0ee000000e047fae */ /* 0x0003e8000e9a1022 */
[----:B------:R1:W-:Y:S04]  /*d9b0*/  LDGSTS.E [R4+0xee80], desc[UR34][R12.64], !P5 ;  /* 0x0ee800000c047fae */ /* 0x0003e8000e9a1022 */
[----:B------:R1:W-:Y:S04]  /*d9c0*/  LDGSTS.E [R4+0xef00], desc[UR34][R10.64], !P5 ;  /* 0x0ef000000a047fae */ /* 0x0003e8000e9a1022 */
[----:B------:R1:W-:Y:S01]  /*d9d0*/  LDGSTS.E [R4+0xef80], desc[UR34][R8.64], !P5 ;  /* 0x0ef8000008047fae */ /* 0x0003e2000e9a1022 */
[----:B------:R-:W-:Y:S01]  /*d9e0*/  ISETP.GE.U32.AND P5, PT, R2, 0x7fffffca, PT ;  /* 0x7fffffca0200780c */ /* 0x000fe20003fa6070 */
[----:B------:R-:W-:-:S02]  /*d9f0*/  VIADD R2, R7, UR4 ;  /* 0x0000000407027c36 */ /* 0x000fc40008000000 */
        /* <DEDUP_REMOVED lines=39> */
[----:B----4-:R-:W-:Y:S02]  /*dc70*/  VIADD R0, R247, 0xffffffe5 ;  /* 0xffffffe5f7007836 */ /* 0x010fe40000000000 */
        /* <DEDUP_REMOVED lines=39> */
[C---:B----4-:R-:W-:Y:S01]  /*def0*/  IMAD.WIDE R18, R0.reuse, 0x4, R234 ;  /* 0x0000000400127825 */ /* 0x050fe200078e02ea */
        /* <DEDUP_REMOVED lines=57> */
[----:B------:R-:W-:Y:S01]  /*e290*/  VIADD R247, R248, 0xffffffe1 ;  /* 0xffffffe1f8f77836 */ /* 0x000fe20000000000 */
[----:B------:R2:W-:Y:S01]  /*e2a0*/  LDGSTS.E [R2+0x5400], desc[UR34][R22.64], !P2 ;  /* 0x0540000016027fae */ /* 0x0005e2000d1a1022 */
[C---:B---3--:R-:W-:Y:S01]  /*e2b0*/  IMAD.WIDE R12, R3.reuse, 0x4, R240 ;  /* 0x00000004030c7825 */ /* 0x048fe200078e02f0 */
[----:B------:R-:W3:Y:S02]  /*e2c0*/  LDC R248, c[0x0][0x3a0] ;  /* 0x0000e800fff87b82 */ /* 0x000ee40000000800 */
[----:B------:R5:W-:Y:S01]  /*e2d0*/  STL.64 [R1+0xa40], R8 ;  /* 0x000a400801007387 */ /* 0x000be20000100a00 */
[----:B-1----:R-:W-:-:S03]  /*e2e0*/  IMAD.WIDE R10, R3, 0x4, R242 ;  /* 0x00000004030a7825 */ /* 0x002fc600078e02f2 */
[----:B------:R1:W-:Y:S01]  /*e2f0*/  LDGSTS.E [R2+0x5480], desc[UR34][R20.64], !P2 ;  /* 0x0548000014027fae */ /* 0x0003e2000d1a1022 */
[----:B------:R-:W-:Y:S01]  /*e300*/  UISETP.GT.AND UP0, UPT, UR36, 0x3f, UPT ;  /* 0x0000003f2400788c */ /* 0x000fe2000bf04270 */
[----:B------:R-:W1:Y:S02]  /*e310*/  LDC R249, c[0x0][0x3a0] ;  /* 0x0000e800fff97b82 */ /* 0x000e640000000800 */
[----:B------:R1:W-:Y:S01]  /*e320*/  LDGSTS.E [R2+0x5500], desc[UR34][R18.64], !P2 ;  /* 0x0550000012027fae */ /* 0x0003e2000d1a1022 */
[----:B-----5:R-:W-:-:S03]  /*e330*/  IMAD.WIDE R8, R3, 0x4, R244 ;  /* 0x0000000403087825 */ /* 0x020fc600078e02f4 */
        /* <DEDUP_REMOVED lines=38> */
[----:B-----5:R-:W-:-:S03]  /*e5a0*/  IMAD.WIDE R16, R0, 0x4, R236 ;  /* 0x0000000400107825 */ /* 0x020fc600078e02ec */
[----:B------:R5:W-:Y:S01]  /*e5b0*/  LDGSTS.E [R2+0x7300], desc[UR34][R26.64], !P6 ;  /* 0x073000001a027fae */ /* 0x000be2000f1a1022 */
[----:B------:R-:W-:Y:S02]  /*e5c0*/  ISETP.GE.U32.AND P3, PT, R247, 0x7fffffc2, PT ;  /* 0x7fffffc2f700780c */ /* 0x000fe40003f66070 */
[----:B------:R-:W2:Y:S01]  /*e5d0*/  LDC R247, c[0x0][0x3a0] ;  /* 0x0000e800fff77b82 */ /* 0x000ea20000000800 */
        /* <DEDUP_REMOVED lines=10> */
[----:B---3--:R-:W-:-:S03]  /*e680*/  IMAD.WIDE R8, R0, 0x4, R244 ;  /* 0x0000000400087825 */ /* 0x008fc600078e02f4 */
[----:B------:R3:W-:Y:S04]  /*e690*/  LDGSTS.E [R2+0x7500], desc[UR34][R18.64], !P6 ;  /* 0x0750000012027fae */ /* 0x0007e8000f1a1022 */
[----:B------:R4:W-:Y:S04]  /*e6a0*/  STL.64 [R1+0x7b0], R38 ;  /* 0x0007b02601007387 */ /* 0x0009e80000100a00 */
[----:B------:R2:W-:Y:S01]  /*e6b0*/  LDGSTS.E [R2+0x7580], desc[UR34][R16.64], !P6 ;  /* 0x0758000010027fae */ /* 0x0005e2000f1a1022 */
[----:B-1----:R-:W-:-:S03]  /*e6c0*/  IMAD.WIDE R250, R3, 0x4, R214 ;  /* 0x0000000403fa7825 */ /* 0x002fc600078e02d6 */
[----:B------:R1:W-:Y:S04]  /*e6d0*/  STL.64 [R1+0x7a8], R36 ;  /* 0x0007a82401007387 */ /* 0x0003e80000100a00 */
[----:B------:R2:W-:Y:S01]  /*e6e0*/  LDGSTS.E [R2+0x7600], desc[UR34][R14.64], !P6 ;  /* 0x076000000e027fae */ /* 0x0005e2000f1a1022 */
[----:B----4-:R-:W-:-:S03]  /*e6f0*/  IMAD.WIDE R38, R3, 0x4, R216 ;  /* 0x0000000403267825 */ /* 0x010fc600078e02d8 */
        /* <DEDUP_REMOVED lines=8> */
[----:B--2---:R-:W-:-:S03]  /*e780*/  IMAD.WIDE R30, R3, 0x4, R222 ;  /* 0x00000004031e7825 */ /* 0x004fc600078e02de */
[----:B------:R5:W-:Y:S01]  /*e790*/  STL.64 [R1+0x788], R26 ;  /* 0x0007881a01007387 */ /* 0x000be20000100a00 */
[----:B----4-:R-:W-:-:S03]  /*e7a0*/  IMAD.WIDE R28, R3, 0x4, R224 ;  /* 0x00000004031c7825 */ /* 0x010fc600078e02e0 */
[----:B------:R2:W-:Y:S04]  /*e7b0*/  LDGSTS.E [R2+0x9000], desc[UR34][R250.64], !P0 ;  /* 0x09000000fa027fae */ /* 0x0005e8000c1a1022 */
[----:B------:R4:W-:Y:S01]  /*e7c0*/  STL.64 [R1+0x780], R24 ;  /* 0x0007801801007387 */ /* 0x0009e20000100a00 */
[----:B-----5:R-:W-:-:S03]  /*e7d0*/  IMAD.WIDE R26, R3, 0x4, R226 ;  /* 0x00000004031a7825 */ /* 0x020fc600078e02e2 */
        /* <DEDUP_REMOVED lines=37> */
[----:B------:R1:W-:Y:S01]  /*ea30*/  STL.64 [R1+0x638], R250 ;  /* 0x000638fa01007387 */ /* 0x0003e20000100a00 */
[----:B------:R-:W-:Y:S02]  /*ea40*/  ISETP.GE.U32.AND P6, PT, R247, 0x7fffffd9, PT ;  /* 0x7fffffd9f700780c */ /* 0x000fe40003fc6070 */
[----:B------:R-:W2:Y:S01]  /*ea50*/  LDC R247, c[0x0][0x3a0] ;  /* 0x0000e800fff77b82 */ /* 0x000ea20000000800 */
[----:B------:R5:W-:Y:S04]  /*ea60*/  STL.64 [R1+0x630], R38 ;  /* 0x0006302601007387 */ /* 0x000be80000100a00 */
[----:B------:R4:W-:Y:S01]  /*ea70*/  STL.64 [R1+0x628], R36 ;  /* 0x0006282401007387 */ /* 0x0009e20000100a00 */
[----:B-1----:R-:W-:-:S03]  /*ea80*/  IMAD.WIDE R250, R0, 0x4, R214 ;  /* 0x0000000400fa7825 */ /* 0x002fc600078e02d6 */
[----:B------:R1:W-:Y:S01]  /*ea90*/  STL.64 [R1+0x620], R32 ;  /* 0x0006202001007387 */ /* 0x0003e20000100a00 */
[----:B-----5:R-:W-:-:S03]  /*eaa0*/  IMAD.WIDE R38, R0, 0x4, R216 ;  /* 0x0000000400267825 */ /* 0x020fc600078e02d8 */
[----:B------:R5:W-:Y:S01]  /*eab0*/  STL.64 [R1+0x618], R30 ;  /* 0x0006181e01007387 */ /* 0x000be20000100a00 */
[----:B----4-:R-:W-:-:S03]  /*eac0*/  IMAD.WIDE R36, R0, 0x4, R218 ;  /* 0x0000000400247825 */ /* 0x010fc600078e02da */
[----:B------:R4:W-:Y:S01]  /*ead0*/  STL.64 [R1+0x610], R28 ;  /* 0x0006101c01007387 */ /* 0x0009e20000100a00 */
[----:B-1----:R-:W-:-:S03]  /*eae0*/  IMAD.WIDE R32, R0, 0x4, R220 ;  /* 0x0000000400207825 */ /* 0x002fc600078e02dc */
[----:B------:R1:W-:Y:S01]  /*eaf0*/  STL.64 [R1+0x608], R26 ;  /* 0x0006081a01007387 */ /* 0x0003e20000100a00 */
[----:B-----5:R-:W-:-:S03]  /*eb00*/  IMAD.WIDE R30, R0, 0x4, R222 ;  /* 0x00000004001e7825 */ /* 0x020fc600078e02de */
[----:B------:R5:W-:Y:S01]  /*eb10*/  LDGSTS.E [R2+0xb000], desc[UR34][R250.64], !P5 ;  /* 0x0b000000fa027fae */ /* 0x000be2000e9a1022 */
[----:B----4-:R-:W-:-:S03]  /*eb20*/  IMAD.WIDE R28, R0, 0x4, R224 ;  /* 0x00000004001c7825 */ /* 0x010fc600078e02e0 */
        /* <DEDUP_REMOVED lines=46> */
[----:B------:R3:W-:Y:S01]  /*ee10*/  STL.64 [R1+0x488], R26 ;  /* 0x0004881a01007387 */ /* 0x0007e20000100a00 */
[----:B-1----:R-:W-:-:S03]  /*ee20*/  IMAD.WIDE R28, R3, 0x4, R224 ;  /* 0x00000004031c7825 */ /* 0x002fc600078e02e0 */
        /* <DEDUP_REMOVED lines=24> */
[----:B------:R-:W-:Y:S01]  /*efb0*/  VIADD R0, R248, 0xffffffec ;  /* 0xffffffecf8007836 */ /* 0x000fe20000000000 */
[----:B------:R-:W-:Y:S01]  /*efc0*/  ISETP.GE.U32.AND P5, PT, R247, 0x7fffffd1, PT ;  /* 0x7fffffd1f700780c */ /* 0x000fe20003fa6070 */
[----:B------:R-:W3:Y:S01]  /*efd0*/  LDC R248, c[0x0][0x3a0] ;  /* 0x0000e800fff87b82 */ /* 0x000ee20000000800 */
        /* <DEDUP_REMOVED lines=22> */
[----:B----4-:R-:W-:-:S03]  /*f140*/  IMAD.WIDE R36, R0, 0x4, R218 ;  /* 0x0000000400247825 */ /* 0x010fc600078e02da */
[----:B------:R4:W-:Y:S01]  /*f150*/  STL.64 [R1+0x310], R28 ;  /* 0x0003101c01007387 */ /* 0x0009e20000100a00 */
[----:B-1----:R-:W-:-:S03]  /*f160*/  IMAD.WIDE R32, R0, 0x4, R220 ;  /* 0x0000000400207825 */ /* 0x002fc600078e02dc */
[----:B------:R1:W-:Y:S01]  /*f170*/  STL.64 [R1+0x308], R26 ;  /* 0x0003081a01007387 */ /* 0x0003e20000100a00 */
[----:B---3--:R-:W-:-:S03]  /*f180*/  IMAD.WIDE R30, R0, 0x4, R222 ;  /* 0x00000004001e7825 */ /* 0x008fc600078e02de */
[----:B------:R3:W-:Y:S01]  /*f190*/  LDGSTS.E [R2+0xf000], desc[UR34][R250.64], !P3 ;  /* 0x0f000000fa027fae */ /* 0x0007e2000d9a1022 */
[----:B----4-:R-:W-:-:S03]  /*f1a0*/  IMAD.WIDE R28, R0, 0x4, R224 ;  /* 0x00000004001c7825 */ /* 0x010fc600078e02e0 */
[----:B------:R5:W-:Y:S01]  /*f1b0*/  STL.64 [R1+0x300], R24 ;  /* 0x0003001801007387 */ /* 0x000be20000100a00 */
[----:B-1----:R-:W-:-:S03]  /*f1c0*/  IMAD.WIDE R26, R0, 0x4, R226 ;  /* 0x00000004001a7825 */ /* 0x002fc600078e02e2 */
        /* <DEDUP_REMOVED lines=26> */
[----:B------:R1:W-:Y:S01]  /*f370*/  LDGSTS.E [R2+0xf500], desc[UR34][R18.64], !P3 ;  /* 0x0f50000012027fae */ /* 0x0003e2000d9a1022 */
[----:B--2---:R-:W-:-:S03]  /*f380*/  IMAD.WIDE R8, R0, 0x4, R244 ;  /* 0x0000000400087825 */ /* 0x004fc600078e02f4 */
[----:B------:R2:W-:Y:S04]  /*f390*/  LDGSTS.E [R2+0xf580], desc[UR34][R16.64], !P3 ;  /* 0x0f58000010027fae */ /* 0x0005e8000d9a1022 */
[----:B------:R1:W-:Y:S01]  /*f3a0*/  LDGSTS.E [R2+0xf600], desc[UR34][R14.64], !P3 ;  /* 0x0f6000000e027fae */ /* 0x0003e2000d9a1022 */
[----:B------:R-:W-:-:S03]  /*f3b0*/  LOP3.LUT R0, R6, 0x60, RZ, 0x3c, !PT ;  /* 0x0000006006007812 */ /* 0x000fc600078e3cff */
[----:B------:R1:W-:Y:S04]  /*f3c0*/  LDGSTS.E [R2+0xf680], desc[UR34][R12.64], !P3 ;  /* 0x0f6800000c027fae */ /* 0x0003e8000d9a1022 */
[----:B------:R1:W-:Y:S04]  /*f3d0*/  LDGSTS.E [R2+0xf700], desc[UR34][R10.64], !P3 ;  /* 0x0f7000000a027fae */ /* 0x0003e8000d9a1022 */
[----:B------:R1:W-:Y:S01]  /*f3e0*/  LDGSTS.E [R2+0xf780], desc[UR34][R8.64], !P3 ;  /* 0x0f78000008027fae */ /* 0x0003e2000d9a1022 */
[----:B------:R-:W-:Y:S01]  /*f3f0*/  ISETP.GE.U32.AND P3, PT, R3, 0x7fffffc9, PT ;  /* 0x7fffffc90300780c */ /* 0x000fe20003f66070 */
[----:B------:R-:W-:-:S02]  /*f400*/  IMAD R3, R246, 0x3, RZ ;  /* 0x00000003f6037824 */ /* 0x000fc400078e02ff */
[----:B------:R3:W-:Y:S01]  /*f410*/  STL.64 [R1+0x1b8], R250 ;  /* 0x0001b8fa01007387 */ /* 0x0007e20000100a00 */
[----:B------:R-:W-:-:S03]  /*f420*/  VIADD R0, R0, UR4 ;  /* 0x0000000400007c36 */ /* 0x000fc60008000000 */
[----:B------:R1:W-:Y:S04]  /*f430*/  STL.64 [R1+0x1b0], R38 ;  /* 0x0001b02601007387 */ /* 0x0003e80000100a00 */
[----:B------:R5:W-:Y:S04]  /*f440*/  STL.64 [R1+0x1a8], R36 ;  /* 0x0001a82401007387 */ /* 0x000be80000100a00 */
[----:B------:R4:W-:Y:S01]  /*f450*/  STL.64 [R1+0x1a0], R32 ;  /* 0x0001a02001007387 */ /* 0x0009e20000100a00 */
[----:B------:R-:W-:Y:S01]  /*f460*/  IMAD R247, R246, 0x7, RZ ;  /* 0x00000007f6f77824 */ /* 0x000fe200078e02ff */
[----:B---3--:R-:W3:Y:S01]  /*f470*/  LDC R250, c[0x0][0x3a0] ;  /* 0x0000e800fffa7b82 */ /* 0x008ee20000000800 */
[C---:B-1----:R-:W-:Y:S01]  /*f480*/  IMAD.WIDE R38, R3.reuse, 0x4, R214 ;  /* 0x0000000403267825 */ /* 0x042fe200078e02d6 */
[----:B------:R1:W-:Y:S03]  /*f490*/  STL.64 [R1+0x198], R30 ;  /* 0x0001981e01007387 */ /* 0x0003e60000100a00 */
[C---:B-----5:R-:W-:Y:S01]  /*f4a0*/  IMAD.WIDE R36, R3.reuse, 0x4, R216 ;  /* 0x0000000403247825 */ /* 0x060fe200078e02d8 */
[----:B------:R5:W-:Y:S02]  /*f4b0*/  STL.64 [R1+0x190], R28 ;  /* 0x0001901c01007387 */ /* 0x000be40000100a00 */
[----:B------:R-:W2:Y:S01]  /*f4c0*/  LDC R251, c[0x0][0x3a0] ;  /* 0x0000e800fffb7b82 */ /* 0x000ea20000000800 */
[C---:B----4-:R-:W-:Y:S01]  /*f4d0*/  IMAD.WIDE R32, R3.reuse, 0x4, R218 ;  /* 0x0000000403207825 */ /* 0x050fe200078e02da */
[----:B------:R4:W-:Y:S03]  /*f4e0*/  STL.64 [R1+0x188], R26 ;  /* 0x0001881a01007387 */ /* 0x0009e60000100a00 */
[C---:B-1----:R-:W-:Y:S01]  /*f4f0*/  IMAD.WIDE R30, R3.reuse, 0x4, R220 ;  /* 0x00000004031e7825 */ /* 0x042fe200078e02dc */
[----:B------:R1:W-:Y:S03]  /*f500*/  STL.64 [R1+0x180], R24 ;  /* 0x0001801801007387 */ /* 0x0003e60000100a00 */
[C---:B-----5:R-:W-:Y:S01]  /*f510*/  IMAD.WIDE R28, R3.reuse, 0x4, R222 ;  /* 0x00000004031c7825 */ /* 0x060fe200078e02de */
[----:B------:R5:W-:Y:S03]  /*f520*/  STL.64 [R1+0x178], R22 ;  /* 0x0001781601007387 */ /* 0x000be60000100a00 */
[C---:B----4-:R-:W-:Y:S01]  /*f530*/  IMAD.WIDE R26, R3.reuse, 0x4, R224 ;  /* 0x00000004031a7825 */ /* 0x050fe200078e02e0 */
[----:B------:R4:W-:Y:S04]  /*f540*/  LDGSTS.E [R0+0x1800], desc[UR34][R38.64], !P2 ;  /* 0x0180000026007fae */ /* 0x0009e8000d1a1022 */
[----:B------:R4:W-:Y:S01]  /*f550*/  STL.64 [R1+0x170], R20 ;  /* 0x0001701401007387 */ /* 0x0009e20000100a00 */
[----:B-1----:R-:W-:-:S03]  /*f560*/  IMAD.WIDE R24, R3, 0x4, R226 ;  /* 0x0000000403187825 */ /* 0x002fc600078e02e2 */
[----:B------:R1:W-:Y:S01]  /*f570*/  LDGSTS.E [R0+0x1880], desc[UR34][R36.64], !P2 ;  /* 0x0188000024007fae */ /* 0x0003e2000d1a1022 */
[----:B-----5:R-:W-:-:S03]  /*f580*/  IMAD.WIDE R22, R3, 0x4, R228 ;  /* 0x0000000403167825 */ /* 0x020fc600078e02e4 */
[----:B------:R5:W-:Y:S04]  /*f590*/  STL.64 [R1+0x168], R18 ;  /* 0x0001681201007387 */ /* 0x000be80000100a00 */
[----:B------:R1:W-:Y:S01]  /*f5a0*/  LDGSTS.E [R0+0x1900], desc[UR34][R32.64], !P2 ;  /* 0x0190000020007fae */ /* 0x0003e2000d1a1022 */
[----:B----4-:R-:W-:-:S03]  /*f5b0*/  IMAD.WIDE R20, R3, 0x4, R230 ;  /* 0x0000000403147825 */ /* 0x010fc600078e02e6 */
[----:B------:R2:W-:Y:S04]  /*f5c0*/  STL.64 [R1+0x160], R16 ;  /* 0x0001601001007387 */ /* 0x0005e80000100a00 */
[----:B------:R4:W-:Y:S01]  /*f5d0*/  LDGSTS.E [R0+0x1980], desc[UR34][R30.64], !P2 ;  /* 0x019800001e007fae */ /* 0x0009e2000d1a1022 */
[----:B-----5:R-:W-:-:S03]  /*f5e0*/  IMAD.WIDE R18, R3, 0x4, R232 ;  /* 0x0000000403127825 */ /* 0x020fc600078e02e8 */
        /* <DEDUP_REMOVED lines=10> */
[----:B------:R-:W-:-:S03]  /*f690*/  IMAD.WIDE R6, R3, 0x4, R244 ;  /* 0x0000000403067825 */ /* 0x000fc600078e02f4 */
        /* <DEDUP_REMOVED lines=38> */
[----:B------:R5:W-:Y:S01]  /*f900*/  STL.64 [R1+0xb60], R12 ;  /* 0x000b600c01007387 */ /* 0x000be20000100a00 */
[----:B------:R-:W-:-:S03]  /*f910*/  VIADD R248, R248, 0xffffffe0 ;  /* 0xffffffe0f8f87836 */ /* 0x000fc60000000000 */
        /* <DEDUP_REMOVED lines=13> */
[----:B------:R1:W-:Y:S01]  /*f9f0*/  LDGSTS.E [R0+0x3c80], desc[UR34][R18.64], !P6 ;  /* 0x03c8000012007fae */ /* 0x0003e2000f1a1022 */
[----:B------:R-:W-:-:S03]  /*fa00*/  IMAD R247, R246, 0xb, RZ ;  /* 0x0000000bf6f77824 */ /* 0x000fc600078e02ff */
[----:B------:R1:W-:Y:S01]  /*fa10*/  LDGSTS.E [R0+0x3d00], desc[UR34][R16.64], !P6 ;  /* 0x03d0000010007fae */ /* 0x0003e2000f1a1022 */
[----:B------:R-:W-:-:S03]  /*fa20*/  ISETP.GE.AND P2, PT, R252, R248, PT ;  /* 0x000000f8fc00720c */ /* 0x000fc60003f46270 */
[----:B------:R1:W-:Y:S04]  /*fa30*/  LDGSTS.E [R0+0x3d80], desc[UR34][R14.64], !P6 ;  /* 0x03d800000e007fae */ /* 0x0003e8000f1a1022 */
[----:B------:R1:W-:Y:S04]  /*fa40*/  STL.64 [R1+0xfc0], R38 ;  /* 0x000fc02601007387 */ /* 0x0003e80000100a00 */
[----:B------:R2:W-:Y:S01]  /*fa50*/  LDGSTS.E [R0+0x3e00], desc[UR34][R12.64], !P6 ;  /* 0x03e000000c007fae */ /* 0x0005e2000f1a1022 */
[----:B------:R-:W-:-:S03]  /*fa60*/  SEL R3, RZ, 0x4, P2 ;  /* 0x00000004ff037807 */ /* 0x000fc60001000000 */
        /* <DEDUP_REMOVED lines=8> */
[C---:B-1----:R-:W-:Y:S01]  /*faf0*/  IMAD.WIDE R32, R247.reuse, 0x4, R218 ;  /* 0x00000004f7207825 */ /* 0x042fe200078e02da */
[----:B------:R-:W-:Y:S02]  /*fb00*/  PLOP3.LUT P6, PT, PT, PT, UP0, 0x80, 0x8 ;  /* 0x000000000008781c */ /* 0x000fe40003fcf008 */
[----:B------:R1:W-:Y:S01]  /*fb10*/  STL.64 [R1+0xfa0], R28 ;  /* 0x000fa01c01007387 */ /* 0x0003e20000100a00 */
[----:B--2---:R-:W-:-:S03]  /*fb20*/  IMAD.WIDE R30, R247, 0x4, R220 ;  /* 0x00000004f71e7825 */ /* 0x004fc600078e02dc */
[----:B------:R2:W-:Y:S01]  /*fb30*/  STL.64 [R1+0xf98], R26 ;  /* 0x000f981a01007387 */ /* 0x0005e20000100a00 */
[----:B------:R-:W-:-:S03]  /*fb40*/  SEL R3, R3, RZ, P6 ;  /* 0x000000ff03037207 */ /* 0x000fc60003000000 */
        /* <DEDUP_REMOVED lines=9> */
[----:B------:R2:W-:Y:S01]  /*fbe0*/  LDGSTS.E [R0+0x5900], desc[UR34][R32.64], !P0 ;  /* 0x0590000020007fae */ /* 0x0005e2000c1a1022 */
[----:B------:R-:W-:-:S03]  /*fbf0*/  ISETP.NE.U32.AND P6, PT, R3, RZ, PT ;  /* 0x000000ff0300720c */ /* 0x000fc60003fc5070 */
[----:B------:R1:W-:Y:S01]  /*fc00*/  STL.64 [R1+0xf78], R18 ;  /* 0x000f781201007387 */ /* 0x0003e20000100a00 */
[----:B-----5:R-:W-:-:S03]  /*fc10*/  IMAD.WIDE R20, R247, 0x4, R230 ;  /* 0x00000004f7147825 */ /* 0x020fc600078e02e6 */
        /* <DEDUP_REMOVED lines=21> */
[----:B----4-:R-:W-:-:S03]  /*fd70*/  IMAD.WIDE R6, R247, 0x4, R244 ;  /* 0x00000004f7067825 */ /* 0x010fc600078e02f4 */
[----:B------:R4:W-:Y:S04]  /*fd80*/  LDGSTS.E [R0+0x5d00], desc[UR34][R16.64], !P0 ;  /* 0x05d0000010007fae */ /* 0x0009e8000c1a1022 */
[----:B------:R3:W-:Y:S01]  /*fd90*/  STL.64 [R1+0xf38], R36 ;  /* 0x000f382401007387 */ /* 0x0007e20000100a00 */
[----:B-1----:R-:W-:-:S03]  /*fda0*/  IMAD.WIDE R38, R3, 0x4, R214 ;  /* 0x0000000403267825 */ /* 0x002fc600078e02d6 */
        /* <DEDUP_REMOVED lines=51> */
[----:B------:R-:W-:-:S03]  /*100e0*/  VIADD R249, R249, 0xffffffe4 ;  /* 0xffffffe4f9f97836 */ /* 0x000fc60000000000 */
[----:B------:R3:W-:Y:S01]  /*100f0*/  LDGSTS.E [R0+0x7e00], desc[UR34][R12.64], !P5 ;  /* 0x07e000000c007fae */ /* 0x0007e2000e9a1022 */
[----:B-1----:R-:W-:-:S03]  /*10100*/  IMAD.WIDE R36, R247, 0x4, R216 ;  /* 0x00000004f7247825 */ /* 0x002fc600078e02d8 */
        /* <DEDUP_REMOVED lines=8> */
[----:B--2---:R-:W-:-:S03]  /*10190*/  IMAD.WIDE R28, R247, 0x4, R222 ;  /* 0x00000004f71c7825 */ /* 0x004fc600078e02de */
[----:B------:R2:W-:Y:S01]  /*101a0*/  STL.64 [R1+0xe90], R24 ;  /* 0x000e901801007387 */ /* 0x0005e20000100a00 */
[----:B------:R-:W-:Y:S02]  /*101b0*/  ISETP.GE.U32.AND P2, PT, R249, 0x7fffffc5, PT ;  /* 0x7fffffc5f900780c */ /* 0x000fe40003f46070 */
[----:B------:R-:W1:Y:S01]  /*101c0*/  LDC R249, c[0x0][0x3a0] ;  /* 0x0000e800fff97b82 */ /* 0x000e620000000800 */
[C---:B----4-:R-:W-:Y:S01]  /*101d0*/  IMAD.WIDE R26, R247.reuse, 0x4, R224 ;  /* 0x00000004f71a7825 */ /* 0x050fe200078e02e0 */
        /* <DEDUP_REMOVED lines=45> */
[----:B--2---:R-:W-:-:S03]  /*104b0*/  IMAD.WIDE R32, R3, 0x4, R218 ;  /* 0x0000000403207825 */ /* 0x004fc600078e02da */
[----:B------:R1:W-:Y:S01]  /*104c0*/  STL.64 [R1+0xe18], R26 ;  /* 0x000e181a01007387 */ /* 0x0003e20000100a00 */
[----:B------:R-:W-:Y:S01]  /*104d0*/  ISETP.GE.U32.AND P0, PT, R248, 0x7fffffc1, PT ;  /* 0x7fffffc1f800780c */ /* 0x000fe20003f06070 */
[C---:B----4-:R-:W-:Y:S02]  /*104e0*/  IMAD.WIDE R30, R3.reuse, 0x4, R220 ;  /* 0x00000004031e7825 */ /* 0x050fe400078e02dc */
[----:B------:R5:W-:Y:S02]  /*104f0*/  STL.64 [R1+0xe10], R24 ;  /* 0x000e101801007387 */ /* 0x000be40000100a00 */
[C---:B---3--:R-:W-:Y:S02]  /*10500*/  IMAD.WIDE R28, R3.reuse, 0x4, R222 ;  /* 0x00000004031c7825 */ /* 0x048fe400078e02de */
[----:B------:R2:W-:Y:S02]  /*10510*/  LDGSTS.E [R0+0xb800], desc[UR34][R38.64], !P3 ;  /* 0x0b80000026007fae */ /* 0x0005e4000d9a1022 */
[----:B-1----:R-:W-:-:S02]  /*10520*/  IMAD.WIDE R26, R3, 0x4, R224 ;  /* 0x00000004031a7825 */ /* 0x002fc400078e02e0 */
[----:B------:R1:W-:Y:S02]  /*10530*/  STL.64 [R1+0xe08], R22 ;  /* 0x000e081601007387 */ /* 0x0003e40000100a00 */
[----:B------:R-:W-:Y:S02]  /*10540*/  VIADD R248, R249, 0xffffffdf ;  /* 0xffffffdff9f87836 */ /* 0x000fe40000000000 */
[----:B------:R3:W-:Y:S01]  /*10550*/  LDGSTS.E [R0+0xb880], desc[UR34][R36.64], !P3 ;  /* 0x0b88000024007fae */ /* 0x0007e2000d9a1022 */
[C---:B-----5:R-:W-:Y:S01]  /*10560*/  IMAD.WIDE R24, R3.reuse, 0x4, R226 ;  /* 0x0000000403187825 */ /* 0x060fe200078e02e2 */
[----:B------:R-:W4:Y:S02]  /*10570*/  LDC R249, c[0x0][0x3a0] ;  /* 0x0000e800fff97b82 */ /* 0x000f240000000800 */
[----:B------:R5:W-:Y:S01]  /*10580*/  STL.64 [R1+0xe00], R20 ;  /* 0x000e001401007387 */ /* 0x000be20000100a00 */
[----:B-1----:R-:W-:-:S03]  /*10590*/  IMAD.WIDE R22, R3, 0x4, R228 ;  /* 0x0000000403167825 */ /* 0x002fc600078e02e4 */
[----:B------:R1:W-:Y:S04]  /*105a0*/  LDGSTS.E [R0+0xb900], desc[UR34][R32.64], !P3 ;  /* 0x0b90000020007fae */ /* 0x0003e8000d9a1022 */
        /* <DEDUP_REMOVED lines=42> */
[----:B------:R-:W-:Y:S04]  /*10850*/  LDGSTS.E [R0+0xd800], desc[UR34][R38.64], !P2 ;  /* 0x0d80000026007fae */ /* 0x000fe8000d1a1022 */
[----:B------:R5:W-:Y:S01]  /*10860*/  STL.64 [R1+0xd88], R22 ;  /* 0x000d881601007387 */ /* 0x000be20000100a00 */
[----:B-1----:R-:W-:-:S03]  /*10870*/  IMAD.WIDE R24, R247, 0x4, R226 ;  /* 0x00000004f7187825 */ /* 0x002fc600078e02e2 */
[----:B------:R-:W-:Y:S04]  /*10880*/  LDGSTS.E [R0+0xd880], desc[UR34][R36.64], !P2 ;  /* 0x0d88000024007fae */ /* 0x000fe8000d1a1022 */
[----:B------:R1:W-:Y:S01]  /*10890*/  STL.64 [R1+0xd80], R20 ;  /* 0x000d801401007387 */ /* 0x0003e20000100a00 */
[----:B-----5:R-:W-:-:S03]  /*108a0*/  IMAD.WIDE R22, R247, 0x4, R228 ;  /* 0x00000004f7167825 */ /* 0x020fc600078e02e4 */
[----:B------:R5:W-:Y:S04]  /*108b0*/  LDGSTS.E [R0+0xd900], desc[UR34][R32.64], !P2 ;  /* 0x0d90000020007fae */ /* 0x000be8000d1a1022 */
[----:B------:R2:W-:Y:S01]  /*108c0*/  STL.64 [R1+0xd78], R18 ;  /* 0x000d781201007387 */ /* 0x0005e20000100a00 */
[----:B-1----:R-:W-:-:S03]  /*108d0*/  IMAD.WIDE R20, R247, 0x4, R230 ;  /* 0x00000004f7147825 */ /* 0x002fc600078e02e6 */
[----:B------:R-:W-:Y:S04]  /*108e0*/  LDGSTS.E [R0+0xd980], desc[UR34][R30.64], !P2 ;  /* 0x0d9800001e007fae */ /* 0x000fe8000d1a1022 */
[----:B------:R1:W-:Y:S01]  /*108f0*/  STL.64 [R1+0xd70], R16 ;  /* 0x000d701001007387 */ /* 0x0003e20000100a00 */
[----:B--2---:R-:W-:-:S03]  /*10900*/  IMAD.WIDE R18, R247, 0x4, R232 ;  /* 0x00000004f7127825 */ /* 0x004fc600078e02e8 */
[----:B------:R-:W-:Y:S04]  /*10910*/  LDGSTS.E [R0+0xda00], desc[UR34][R28.64], !P2 ;  /* 0x0da000001c007fae */ /* 0x000fe8000d1a1022 */
        /* <DEDUP_REMOVED lines=10> */
[----:B----4-:R-:W-:Y:S02]  /*109c0*/  VIADD R3, R249, 0xffffffd3 ;  /* 0xffffffd3f9037836 */ /* 0x010fe40000000000 */
[C---:B---3--:R-:W-:Y:S01]  /*109d0*/  IMAD.WIDE R10, R247.reuse, 0x4, R240 ;  /* 0x00000004f70a7825 */ /* 0x048fe200078e02f0 */
[----:B------:R2:W-:Y:S04]  /*109e0*/  LDGSTS.E [R0+0xdc00], desc[UR34][R20.64], !P2 ;  /* 0x0dc0000014007fae */ /* 0x0005e8000d1a1022 */
[----:B------:R3:W-:Y:S01]  /*109f0*/  STL.64 [R1+0xd48], R6 ;  /* 0x000d480601007387 */ /* 0x0007e20000100a00 */
[----:B-1----:R-:W-:-:S03]  /*10a00*/  IMAD.WIDE R8, R247, 0x4, R242 ;  /* 0x00000004f7087825 */ /* 0x002fc600078e02f2 */
[----:B------:R-:W-:Y:S04]  /*10a10*/  LDGSTS.E [R0+0xdc80], desc[UR34][R18.64], !P2 ;  /* 0x0dc8000012007fae */ /* 0x000fe8000d1a1022 */
[----:B------:R-:W-:Y:S01]  /*10a20*/  STL.64 [R1+0xd40], R38 ;  /* 0x000d402601007387 */ /* 0x000fe20000100a00 */
[----:B---3--:R-:W-:-:S03]  /*10a30*/  IMAD.WIDE R6, R247, 0x4, R244 ;  /* 0x00000004f7067825 */ /* 0x008fc600078e02f4 */
[----:B------:R1:W-:Y:S04]  /*10a40*/  LDGSTS.E [R0+0xdd00], desc[UR34][R16.64], !P2 ;  /* 0x0dd0000010007fae */ /* 0x0003e8000d1a1022 */
[----:B------:R-:W-:Y:S04]  /*10a50*/  STL.64 [R1+0xd38], R36 ;  /* 0x000d382401007387 */ /* 0x000fe80000100a00 */
[----:B------:R3:W-:Y:S04]  /*10a60*/  LDGSTS.E [R0+0xdd80], desc[UR34][R14.64], !P2 ;  /* 0x0dd800000e007fae */ /* 0x0007e8000d1a1022 */
[----:B------:R5:W-:Y:S04]  /*10a70*/  STL.64 [R1+0xd30], R32 ;  /* 0x000d302001007387 */ /* 0x000be80000100a00 */
[----:B------:R4:W-:Y:S04]  /*10a80*/  LDGSTS.E [R0+0xde00], desc[UR34][R12.64], !P2 ;  /* 0x0de000000c007fae */ /* 0x0009e8000d1a1022 */
[----:B------:R-:W-:Y:S04]  /*10a90*/  STL.64 [R1+0xd28], R30 ;  /* 0x000d281e01007387 */ /* 0x000fe80000100a00 */
[----:B------:R1:W-:Y:S04]  /*10aa0*/  LDGSTS.E [R0+0xde80], desc[UR34][R10.64], !P2 ;  /* 0x0de800000a007fae */ /* 0x0003e8000d1a1022 */
[----:B------:R-:W-:Y:S04]  /*10ab0*/  STL.64 [R1+0xd20], R28 ;  /* 0x000d201c01007387 */ /* 0x000fe80000100a00 */
[----:B------:R1:W-:Y:S04]  /*10ac0*/  LDGSTS.E [R0+0xdf00], desc[UR34][R8.64], !P2 ;  /* 0x0df0000008007fae */ /* 0x0003e8000d1a1022 */
[----:B------:R-:W-:Y:S04]  /*10ad0*/  STL.64 [R1+0xd18], R26 ;  /* 0x000d181a01007387 */ /* 0x000fe80000100a00 */
[----:B------:R1:W-:Y:S01]  /*10ae0*/  LDGSTS.E [R0+0xdf80], desc[UR34][R6.64], !P2 ;  /* 0x0df8000006007fae */ /* 0x0003e2000d1a1022 */
[----:B------:R-:W-:Y:S01]  /*10af0*/  ISETP.GE.U32.AND P2, PT, R3, 0x7fffffb4, PT ;  /* 0x7fffffb40300780c */ /* 0x000fe20003f46070 */
[----:B------:R-:W-:-:S02]  /*10b00*/  IMAD R3, R246, 0x1f, RZ ;  /* 0x0000001ff6037824 */ /* 0x000fc400078e02ff */
[----:B------:R-:W-:Y:S01]  /*10b10*/  STL.64 [R1+0xd10], R24 ;  /* 0x000d101801007387 */ /* 0x000fe20000100a00 */
[----:B------:R-:W4:Y:S03]  /*10b20*/  LDC.64 R246, c[0x0][0x3a8] ;  /* 0x0000ea00fff67b82 */ /* 0x000f260000000a00 */
[----:B------:R-:W-:Y:S01]  /*10b30*/  STL.64 [R1+0xd08], R22 ;  /* 0x000d081601007387 */ /* 0x000fe20000100a00 */
[----:B-----5:R-:W-:-:S03]  /*10b40*/  IMAD.WIDE R32, R3, 0x4, R214 ;  /* 0x0000000403207825 */ /* 0x020fc600078e02d6 */
[----:B------:R2:W-:Y:S01]  /*10b50*/  STL.64 [R1+0xd00], R20 ;  /* 0x000d001401007387 */ /* 0x0005e20000100a00 */
[----:B------:R-:W-:-:S03]  /*10b60*/  IMAD.WIDE R38, R3, 0x4, R216 ;  /* 0x0000000403267825 */ /* 0x000fc600078e02d8 */
[----:B------:R-:W-:Y:S01]  /*10b70*/  STL.64 [R1+0xcf8], R18 ;  /* 0x000cf81201007387 */ /* 0x000fe20000100a00 */
[----:B------:R-:W-:-:S03]  /*10b80*/  IMAD.WIDE R36, R3, 0x4, R218 ;  /* 0x0000000403247825 */ /* 0x000fc600078e02da */
[----:B------:R1:W-:Y:S04]  /*10b90*/  STL.64 [R1+0xcf0], R16 ;  /* 0x000cf01001007387 */ /* 0x0003e80000100a00 */
[----:B------:R3:W-:Y:S01]  /*10ba0*/  STL.64 [R1+0xce8], R14 ;  /* 0x000ce80e01007387 */ /* 0x0007e20000100a00 */
[----:B--2---:R-:W-:-:S03]  /*10bb0*/  IMAD.WIDE R20, R3, 0x4, R220 ;  /* 0x0000000403147825 */ /* 0x004fc600078e02dc */
[----:B------:R4:W-:Y:S01]  /*10bc0*/  STL.64 [R1+0xce0], R12 ;  /* 0x000ce00c01007387 */ /* 0x0009e20000100a00 */
[----:B------:R-:W-:-:S03]  /*10bd0*/  IMAD.WIDE R30, R3, 0x4, R222 ;  /* 0x00000004031e7825 */ /* 0x000fc600078e02de */
[----:B------:R2:W-:Y:S01]  /*10be0*/  STL.64 [R1+0xcd8], R10 ;  /* 0x000cd80a01007387 */ /* 0x0005e20000100a00 */
[----:B------:R-:W-:-:S03]  /*10bf0*/  IMAD.WIDE R28, R3, 0x4, R224 ;  /* 0x00000004031c7825 */ /* 0x000fc600078e02e0 */
[----:B------:R5:W-:Y:S01]  /*10c00*/  STL.64 [R1+0xcd0], R8 ;  /* 0x000cd00801007387 */ /* 0x000be20000100a00 */
[----:B------:R-:W-:-:S03]  /*10c10*/  IMAD.WIDE R26, R3, 0x4, R226 ;  /* 0x00000004031a7825 */ /* 0x000fc600078e02e2 */
[----:B------:R2:W-:Y:S01]  /*10c20*/  STL.64 [R1+0xcc8], R6 ;  /* 0x000cc80601007387 */ /* 0x0005e20000100a00 */
[----:B------:R-:W-:-:S03]  /*10c30*/  IMAD.WIDE R24, R3, 0x4, R228 ;  /* 0x0000000403187825 */ /* 0x000fc600078e02e4 */
[----:B------:R2:W-:Y:S01]  /*10c40*/  STL.64 [R1+0x138], R32 ;  /* 0x0001382001007387 */ /* 0x0005e20000100a00 */
[----:B-1----:R-:W-:-:S03]  /*10c50*/  IMAD.WIDE R16, R3, 0x4, R230 ;  /* 0x0000000403107825 */ /* 0x002fc600078e02e6 */
[----:B------:R1:W-:Y:S01]  /*10c60*/  STL.64 [R1+0x130], R38 ;  /* 0x0001302601007387 */ /* 0x0003e20000100a00 */
[----:B---3--:R-:W-:-:S03]  /*10c70*/  IMAD.WIDE R14, R3, 0x4, R232 ;  /* 0x00000004030e7825 */ /* 0x008fc600078e02e8 */
[----:B------:R3:W-:Y:S01]  /*10c80*/  STL.64 [R1+0x128], R36 ;  /* 0x0001282401007387 */ /* 0x0007e20000100a00 */
[----:B----4-:R-:W-:-:S03]  /*10c90*/  IMAD.WIDE R12, R3, 0x4, R234 ;  /* 0x00000004030c7825 */ /* 0x010fc600078e02ea */
[----:B------:R4:W-:Y:S01]  /*10ca0*/  STL.64 [R1+0x120], R20 ;  /* 0x0001201401007387 */ /* 0x0009e20000100a00 */
[----:B--2---:R-:W-:-:S03]  /*10cb0*/  IMAD.WIDE R10, R3, 0x4, R236 ;  /* 0x00000004030a7825 */ /* 0x004fc600078e02ec */
[----:B------:R2:W-:Y:S01]  /*10cc0*/  STL.64 [R1+0x118], R30 ;  /* 0x0001181e01007387 */ /* 0x0005e20000100a00 */
[----:B-----5:R-:W-:-:S03]  /*10cd0*/  IMAD.WIDE R8, R3, 0x4, R238 ;  /* 0x0000000403087825 */ /* 0x020fc600078e02ee */
[----:B------:R5:W-:Y:S01]  /*10ce0*/  STL.64 [R1+0x110], R28 ;  /* 0x0001101c01007387 */ /* 0x000be20000100a00 */
[----:B------:R-:W-:-:S03]  /*10cf0*/  IMAD.WIDE R22, R3, 0x4, R240 ;  /* 0x0000000403167825 */ /* 0x000fc600078e02f0 */
[----:B------:R1:W-:Y:S01]  /*10d00*/  STL.64 [R1+0x108], R26 ;  /* 0x0001081a01007387 */ /* 0x0003e20000100a00 */
[----:B------:R-:W-:-:S03]  /*10d10*/  IMAD.WIDE R18, R3, 0x4, R242 ;  /* 0x0000000403127825 */ /* 0x000fc600078e02f2 */
[----:B------:R1:W-:Y:S01]  /*10d20*/  STL.64 [R1+0x100], R24 ;  /* 0x0001001801007387 */ /* 0x0003e20000100a00 */
[----:B------:R-:W-:-:S03]  /*10d30*/  IMAD.WIDE R6, R3, 0x4, R244 ;  /* 0x0000000403067825 */ /* 0x000fc600078e02f4 */
[----:B------:R1:W-:Y:S04]  /*10d40*/  STL.64 [R1+0xf8], R16 ;  /* 0x0000f81001007387 */ /* 0x0003e80000100a00 */
[----:B------:R1:W-:Y:S04]  /*10d50*/  STL.64 [R1+0xf0], R14 ;  /* 0x0000f00e01007387 */ /* 0x0003e80000100a00 */
[----:B------:R1:W-:Y:S04]  /*10d60*/  STL.64 [R1+0xe8], R12 ;  /* 0x0000e80c01007387 */ /* 0x0003e80000100a00 */
[----:B------:R1:W-:Y:S04]  /*10d70*/  STL.64 [R1+0xe0], R10 ;  /* 0x0000e00a01007387 */ /* 0x0003e80000100a00 */
[----:B------:R1:W-:Y:S04]  /*10d80*/  STL.64 [R1+0xd8], R8 ;  /* 0x0000d80801007387 */ /* 0x0003e80000100a00 */
[----:B------:R-:W-:Y:S04]  /*10d90*/  LDGSTS.E [R0+0xf800], desc[UR34][R32.64], !P0 ;  /* 0x0f80000020007fae */ /* 0x000fe8000c1a1022 */
[----:B------:R-:W-:Y:S04]  /*10da0*/  LDGSTS.E [R0+0xf880], desc[UR34][R38.64], !P0 ;  /* 0x0f88000026007fae */ /* 0x000fe8000c1a1022 */
[----:B------:R-:W-:Y:S04]  /*10db0*/  LDGSTS.E [R0+0xf900], desc[UR34][R36.64], !P0 ;  /* 0x0f90000024007fae */ /* 0x000fe8000c1a1022 */
[----:B------:R-:W5:Y:S04]  /*10dc0*/  LDL.LU.64 R32, [R1+0x44d0] ;  /* 0x0044d00001207983 */ /* 0x000f680000300a00 */
[----:B------:R1:W-:Y:S04]  /*10dd0*/  STL.64 [R1+0xd0], R22 ;  /* 0x0000d01601007387 */ /* 0x0003e80000100a00 */
[----:B------:R1:W-:Y:S04]  /*10de0*/  STL.64 [R1+0xc8], R18 ;  /* 0x0000c81201007387 */ /* 0x0003e80000100a00 */
[----:B------:R2:W-:Y:S04]  /*10df0*/  STL.64 [R1+0xc0], R6 ;  /* 0x0000c00601007387 */ /* 0x0005e80000100a00 */
[----:B------:R-:W-:Y:S04]  /*10e00*/  LDGSTS.E [R0+0xf980], desc[UR34][R20.64], !P0 ;  /* 0x0f98000014007fae */ /* 0x000fe8000c1a1022 */
[----:B-1----:R-:W5:Y:S04]  /*10e10*/  LDL.64 R38, [R1+0xb8] ;  /* 0x0000b80001267983 */ /* 0x002f680000100a00 */
[----:B---3--:R-:W3:Y:S04]  /*10e20*/  LDL.64 R36, [R1+0x78] ;  /* 0x0000780001247983 */ /* 0x008ee80000100a00 */
[----:B----4-:R-:W4:Y:S04]  /*10e30*/  LDL.64 R20, [R1+0x38] ;  /* 0x0000380001147983 */ /* 0x010f280000100a00 */
[----:B------:R-:W-:Y:S04]  /*10e40*/  LDGSTS.E [R0+0xfa00], desc[UR34][R30.64], !P0 ;  /* 0x0fa000001e007fae */ /* 0x000fe8000c1a1022 */
[----:B------:R-:W-:Y:S04]  /*10e50*/  LDGSTS.E [R0+0xfa80], desc[UR34][R28.64], !P0 ;  /* 0x0fa800001c007fae */ /* 0x000fe8000c1a1022 */
[----:B------:R-:W-:Y:S04]  /*10e60*/  LDGSTS.E [R0+0xfb00], desc[UR34][R26.64], !P0 ;  /* 0x0fb000001a007fae */ /* 0x000fe8000c1a1022 */
[----:B--2---:R-:W2:Y:S04]  /*10e70*/  LDL.LU.64 R30, [R1+0x44c8] ;  /* 0x0044c800011e7983 */ /* 0x004ea80000300a00 */
[----:B-----5:R-:W5:Y:S04]  /*10e80*/  LDL.LU.64 R28, [R1+0x44c0] ;  /* 0x0044c000011c7983 */ /* 0x020f680000300a00 */
[----:B------:R-:W2:Y:S04]  /*10e90*/  LDL.LU.64 R26, [R1+0x44b8] ;  /* 0x0044b800011a7983 */ /* 0x000ea80000300a00 */
[----:B------:R-:W-:Y:S04]  /*10ea0*/  LDGSTS.E [R0+0xfb80], desc[UR34][R24.64], !P0 ;  /* 0x0fb8000018007fae */ /* 0x000fe8000c1a1022 */
[----:B------:R-:W-:Y:S04]  /*10eb0*/  LDGSTS.E [R0+0xfc00], desc[UR34][R16.64], !P0 ;  /* 0x0fc0000010007fae */ /* 0x000fe8000c1a1022 */
[----:B------:R-:W-:Y:S04]  /*10ec0*/  LDGSTS.E [R0+0xfc80], desc[UR34][R14.64], !P0 ;  /* 0x0fc800000e007fae */ /* 0x000fe8000c1a1022 */
[----:B------:R-:W2:Y:S04]  /*10ed0*/  LDL.LU.64 R24, [R1+0x44b0] ;  /* 0x0044b00001187983 */ /* 0x000ea80000300a00 */
[----:B------:R-:W2:Y:S04]  /*10ee0*/  LDL.LU.64 R16, [R1+0x44a8] ;  /* 0x0044a80001107983 */ /* 0x000ea80000300a00 */
        /* <DEDUP_REMOVED lines=10> */
[----:B------:R-:W5:Y:S04]  /*10f90*/  LDL.64 R22, [R1+0xb0] ;  /* 0x0000b00001167983 */ /* 0x000f680000100a00 */
[----:B------:R-:W5:Y:S04]  /*10fa0*/  LDL.64 R18, [R1+0x70] ;  /* 0x0000700001127983 */ /* 0x000f680000100a00 */
[----:B------:R-:W5:Y:S01]  /*10fb0*/  LDL.64 R6, [R1+0x30] ;  /* 0x0000300001067983 */ /* 0x000f620000100a00 */
[----:B------:R-:W-:-:S02]  /*10fc0*/  IMAD.SHL.U32 R250, R252, 0x4, RZ ;  /* 0x00000004fcfa7824 */ /* 0x000fc400078e00ff */
[----:B------:R-:W-:Y:S01]  /*10fd0*/  IMAD.SHL.U32 R3, R246, 0x20, RZ ;  /* 0x00000020f6037824 */ /* 0x000fe200078e00ff */
[----:B------:R-:W0:Y:S01]  /*10fe0*/  LDGDEPBAR ;  /* 0x00000000000079af */ /* 0x000e220000000000 */
[----:B------:R-:W-:Y:S01]  /*10ff0*/  ISETP.GE.U32.AND P5, PT, R248, 0x7fffffc0, PT ;  /* 0x7fffffc0f800780c */ /* 0x000fe20003fa6070 */
[----:B------:R-:W1:Y:S01]  /*11000*/  LDC R252, c[0x0][0x3a0] ;  /* 0x0000e800fffc7b82 */ /* 0x000e620000000800 */
[----:B------:R-:W-:-:S05]  /*11010*/  LOP3.LUT R246, R250, 0x10, RZ, 0x3c, !PT ;  /* 0x00000010faf67812 */ /* 0x000fca00078e3cff */
[----:B------:R-:W-:Y:S02]  /*11020*/  VIADD R246, R246, UR4 ;  /* 0x00000004f6f67c36 */ /* 0x000fe40008000000 */
[----:B------:R-:W1:Y:S01]  /*11030*/  LDC R248, c[0x0][0x3a0] ;  /* 0x0000e800fff87b82 */ /* 0x000e620000000800 */
[----:B------:R-:W-:Y:S04]  /*11040*/  LDGSTS.E [R5+0x20000], desc[UR34][R38.64], P1 ;  /* 0x2000000026057fae */ /* 0x000fe800089a1022 */
[----:B---3--:R-:W-:Y:S04]  /*11050*/  LDGSTS.E [R5+0x20400], desc[UR34][R36.64], P1 ;  /* 0x2040000024057fae */ /* 0x008fe800089a1022 */
[----:B----4-:R-:W-:Y:S04]  /*11060*/  LDGSTS.E [R5+0x20800], desc[UR34][R20.64], P1 ;  /* 0x2080000014057fae */ /* 0x010fe800089a1022 */
[----:B------:R-:W3:Y:S04]  /*11070*/  LDL.64 R38, [R1+0xa8] ;  /* 0x0000a80001267983 */ /* 0x000ee80000100a00 */
[----:B------:R-:W4:Y:S04]  /*11080*/  LDL.64 R36, [R1+0x68] ;  /* 0x0000680001247983 */ /* 0x000f280000100a00 */
[----:B------:R-:W4:Y:S04]  /*11090*/  LDL.64 R20, [R1+0x28] ;  /* 0x0000280001147983 */ /* 0x000f280000100a00 */
[----:B--2---:R-:W-:Y:S04]  /*110a0*/  LDGSTS.E [R5+0x20c00], desc[UR34][R8.64], P1 ;  /* 0x20c0000008057fae */ /* 0x004fe800089a1022 */
[----:B------:R-:W-:Y:S04]  /*110b0*/  LDGSTS.E [R5+0x21000], desc[UR34][R24.64], P1 ;  /* 0x2100000018057fae */ /* 0x000fe800089a1022 */
        /* <DEDUP_REMOVED lines=11> */
[----:B-----5:R-:W-:Y:S04]  /*11170*/  LDGSTS.E [R246+0x20080], desc[UR34][R22.64], P1 ;  /* 0x2008000016f67fae */ /* 0x020fe800089a1022 */
[----:B------:R-:W-:Y:S01]  /*11180*/  LDGSTS.E [R246+0x20480], desc[UR34][R18.64], P1 ;  /* 0x2048000012f67fae */ /* 0x000fe200089a1022 */
[----:B-1----:R-:W-:-:S03]  /*11190*/  VIADD R248, R248, 0xffffffd7 ;  /* 0xffffffd7f8f87836 */ /* 0x002fc60000000000 */
[----:B------:R-:W-:Y:S04]  /*111a0*/  LDGSTS.E [R246+0x20880], desc[UR34][R6.64], P1 ;  /* 0x2088000006f67fae */ /* 0x000fe800089a1022 */
[----:B------:R-:W2:Y:S04]  /*111b0*/  LDL.64 R22, [R1+0xa0] ;  /* 0x0000a00001167983 */ /* 0x000ea80000100a00 */
[----:B------:R-:W5:Y:S01]  /*111c0*/  LDL.64 R18, [R1+0x60] ;  /* 0x0000600001127983 */ /* 0x000f620000100a00 */
[----:B------:R-:W-:Y:S02]  /*111d0*/  ISETP.GE.U32.AND P3, PT, R248, 0x7fffffb8, PT ;  /* 0x7fffffb8f800780c */ /* 0x000fe40003f66070 */
[----:B------:R-:W1:Y:S01]  /*111e0*/  LDC R248, c[0x0][0x3a0] ;  /* 0x0000e800fff87b82 */ /* 0x000e620000000800 */
[----:B------:R-:W-:Y:S04]  /*111f0*/  LDGSTS.E [R246+0x20c80], desc[UR34][R10.64], P1 ;  /* 0x20c800000af67fae */ /* 0x000fe800089a1022 */
[----:B------:R-:W5:Y:S04]  /*11200*/  LDL.64 R6, [R1+0x20] ;  /* 0x0000200001067983 */ /* 0x000f680000100a00 */
        /* <DEDUP_REMOVED lines=8> */
[----:B------:R-:W-:Y:S01]  /*11290*/  LDGSTS.E [R246+0x23080], desc[UR34][R154.64], P1 ;  /* 0x230800009af67fae */ /* 0x000fe200089a1022 */
[----:B-1----:R-:W-:-:S03]  /*112a0*/  VIADD R248, R248, 0xffffffcf ;  /* 0xffffffcff8f87836 */ /* 0x002fc60000000000 */
[----:B------:R-:W-:Y:S04]  /*112b0*/  LDGSTS.E [R246+0x23480], desc[UR34][R170.64], P1 ;  /* 0x23480000aaf67fae */ /* 0x000fe800089a1022 */
[----:B------:R-:W-:Y:S04]  /*112c0*/  LDGSTS.E [R246+0x23880], desc[UR34][R186.64], P1 ;  /* 0x23880000baf67fae */ /* 0x000fe800089a1022 */
[----:B------:R-:W-:Y:S01]  /*112d0*/  LDGSTS.E [R246+0x23c80], desc[UR34][R202.64], P1 ;  /* 0x23c80000caf67fae */ /* 0x000fe200089a1022 */
[----:B------:R-:W-:Y:S02]  /*112e0*/  ISETP.GE.U32.AND P0, PT, R248, 0x7fffffb0, PT ;  /* 0x7fffffb0f800780c */ /* 0x000fe40003f06070 */
[----:B------:R-:W-:-:S05]  /*112f0*/  LOP3.LUT R248, R250, 0x30, RZ, 0x3c, !PT ;  /* 0x00000030faf87812 */ /* 0x000fca00078e3cff */
[----:B------:R-:W-:Y:S01]  /*11300*/  VIADD R248, R248, UR4 ;  /* 0x00000004f8f87c36 */ /* 0x000fe20008000000 */
[----:B---3--:R-:W-:Y:S04]  /*11310*/  LDGSTS.E [R4+0x20100], desc[UR34][R38.64], P1 ;  /* 0x2010000026047fae */ /* 0x008fe800089a1022 */
[----:B----4-:R-:W-:Y:S04]  /*11320*/  LDGSTS.E [R4+0x20500], desc[UR34][R36.64], P1 ;  /* 0x2050000024047fae */ /* 0x010fe800089a1022 */
[----:B------:R-:W-:Y:S04]  /*11330*/  LDGSTS.E [R4+0x20900], desc[UR34][R20.64], P1 ;  /* 0x2090000014047fae */ /* 0x000fe800089a1022 */
[----:B------:R-:W3:Y:S04]  /*11340*/  LDL.64 R38, [R1+0x98] ;  /* 0x0000980001267983 */ /* 0x000ee80000100a00 */
[----:B------:R-:W4:Y:S04]  /*11350*/  LDL.64 R36, [R1+0x58] ;  /* 0x0000580001247983 */ /* 0x000f280000100a00 */
[----:B------:R-:W-:Y:S04]  /*11360*/  LDGSTS.E [R4+0x20d00], desc[UR34][R12.64], P1 ;  /* 0x20d000000c047fae */ /* 0x000fe800089a1022 */
[----:B------:R-:W4:Y:S04]  /*11370*/  LDL.64 R20, [R1+0x18] ;  /* 0x0000180001147983 */ /* 0x000f280000100a00 */
        /* <DEDUP_REMOVED lines=12> */
[----:B--2---:R-:W-:Y:S04]  /*11440*/  LDGSTS.E [R248+0x20180], desc[UR34][R22.64], P1 ;  /* 0x2018000016f87fae */ /* 0x004fe800089a1022 */
[----:B-----5:R-:W-:Y:S04]  /*11450*/  LDGSTS.E [R248+0x20580], desc[UR34][R18.64], P1 ;  /* 0x2058000012f87fae */ /* 0x020fe800089a1022 */
[----:B------:R-:W-:Y:S04]  /*11460*/  LDGSTS.E [R248+0x20980], desc[UR34][R6.64], P1 ;  /* 0x2098000006f87fae */ /* 0x000fe800089a1022 */
[----:B------:R-:W2:Y:S04]  /*11470*/  LDL.64 R18, [R1+0x90] ;  /* 0x0000900001127983 */ /* 0x000ea80000100a00 */
        /* <DEDUP_REMOVED lines=13> */
[----:B------:R-:W-:-:S03]  /*11550*/  LOP3.LUT R249, R250, 0x50, RZ, 0x3c, !PT ;  /* 0x00000050faf97812 */ /* 0x000fc600078e3cff */
[----:B------:R-:W5:Y:S02]  /*11560*/  LDL.64 R22, [R1+0x50] ;  /* 0x0000500001167983 */ /* 0x000f640000100a00 */
[----:B------:R-:W-:Y:S02]  /*11570*/  VIADD R249, R249, UR4 ;  /* 0x00000004f9f97c36 */ /* 0x000fe40008000000 */
[----:B------:R-:W5:Y:S04]  /*11580*/  LDL.64 R6, [R1+0x10] ;  /* 0x0000100001067983 */ /* 0x000f680000100a00 */
[----:B---3--:R-:W-:Y:S04]  /*11590*/  LDGSTS.E [R2+0x20200], desc[UR34][R38.64], P1 ;  /* 0x2020000026027fae */ /* 0x008fe800089a1022 */
[----:B----4-:R-:W-:Y:S04]  /*115a0*/  LDGSTS.E [R2+0x20600], desc[UR34][R36.64], P1 ;  /* 0x2060000024027fae */ /* 0x010fe800089a1022 */
        /* <DEDUP_REMOVED lines=14> */
[----:B------:R-:W3:Y:S04]  /*11690*/  LDL.64 R38, [R1+0x88] ;  /* 0x0000880001267983 */ /* 0x000ee80000100a00 */
[----:B------:R-:W4:Y:S04]  /*116a0*/  LDL.64 R36, [R1+0x48] ;  /* 0x0000480001247983 */ /* 0x000f280000100a00 */
[----:B------:R-:W3:Y:S04]  /*116b0*/  LDL.64 R20, [R1+0x8] ;  /* 0x0000080001147983 */ /* 0x000ee80000100a00 */
[----:B--2---:R-:W-:Y:S04]  /*116c0*/  LDGSTS.E [R249+0x20280], desc[UR34][R18.64], P1 ;  /* 0x2028000012f97fae */ /* 0x004fe800089a1022 */
[----:B------:R-:W2:Y:S04]  /*116d0*/  LDL.LU.64 R18, [R1+0x4480] ;  /* 0x0044800001127983 */ /* 0x000ea80000300a00 */
[----:B-----5:R-:W-:Y:S04]  /*116e0*/  LDGSTS.E [R249+0x20680], desc[UR34][R22.64], P1 ;  /* 0x2068000016f97fae */ /* 0x020fe800089a1022 */
[----:B------:R-:W-:Y:S04]  /*116f0*/  LDGSTS.E [R249+0x20a80], desc[UR34][R6.64], P1 ;  /* 0x20a8000006f97fae */ /* 0x000fe800089a1022 */
[----:B------:R-:W5:Y:S04]  /*11700*/  LDL.64 R22, [R1+0x80] ;  /* 0x0000800001167983 */ /* 0x000f680000100a00 */
[----:B------:R-:W5:Y:S04]  /*11710*/  LDL.64 R6, [R1+0x40] ;  /* 0x0000400001067983 */ /* 0x000f680000100a00 */
        /* <DEDUP_REMOVED lines=13> */
[----:B---3--:R-:W-:Y:S04]  /*117f0*/  LDGSTS.E [R0+0x20300], desc[UR34][R38.64], P1 ;  /* 0x2030000026007fae */ /* 0x008fe800089a1022 */
[----:B----4-:R-:W-:Y:S04]  /*11800*/  LDGSTS.E [R0+0x20700], desc[UR34][R36.64], P1 ;  /* 0x2070000024007fae */ /* 0x010fe800089a1022 */
[----:B------:R-:W-:Y:S04]  /*11810*/  LDGSTS.E [R0+0x20b00], desc[UR34][R20.64], P1 ;  /* 0x20b0000014007fae */ /* 0x000fe800089a1022 */
[----:B------:R-:W2:Y:S04]  /*11820*/  LDL.LU.64 R38, [R1+0x4478] ;  /* 0x0044780001267983 */ /* 0x000ea80000300a00 */
[----:B------:R-:W3:Y:S04]  /*11830*/  LDL.LU.64 R36, [R1+0x4470] ;  /* 0x0044700001247983 */ /* 0x000ee80000300a00 */
[----:B------:R-:W4:Y:S01]  /*11840*/  LDL.LU.64 R20, [R1+0x4468] ;  /* 0x0044680001147983 */ /* 0x000f220000300a00 */
[----:B------:R-:W-:-:S05]  /*11850*/  LOP3.LUT R250, R250, 0x70, RZ, 0x3c, !PT ;  /* 0x00000070fafa7812 */ /* 0x000fca00078e3cff */
[----:B------:R-:W-:Y:S01]  /*11860*/  VIADD R250, R250, UR4 ;  /* 0x00000004fafa7c36 */ /* 0x000fe20008000000 */
[----:B----4-:R-:W-:Y:S04]  /*11870*/  LDGSTS.E [R0+0x20f00], desc[UR34][R20.64], P1 ;  /* 0x20f0000014007fae */ /* 0x010fe800089a1022 */
[----:B---3--:R-:W-:Y:S04]  /*11880*/  LDGSTS.E [R0+0x21300], desc[UR34][R36.64], P1 ;  /* 0x2130000024007fae */ /* 0x008fe800089a1022 */
        /* <DEDUP_REMOVED lines=12> */
[----:B------:R-:W-:Y:S04]  /*11950*/  LDGSTS.E [R250+0x20780], desc[UR34][R6.64], P1 ;  /* 0x2078000006fa7fae */ /* 0x000fe800089a1022 */
[----:B------:R-:W3:Y:S04]  /*11960*/  LDL.LU.64 R22, [R1+0x4460] ;  /* 0x0044600001167983 */ /* 0x000ee80000300a00 */
[----:B------:R-:W4:Y:S01]  /*11970*/  LDL.LU.64 R6, [R1+0x4458] ;  /* 0x0044580001067983 */ /* 0x000f220000300a00 */
[----:B------:R-:W-:-:S04]  /*11980*/  IMAD.WIDE R214, R3, 0x4, R214 ;  /* 0x0000000403d67825 */ /* 0x000fc800078e02d6 */
[----:B------:R-:W-:-:S04]  /*11990*/  IMAD.WIDE R216, R3, 0x4, R216 ;  /* 0x0000000403d87825 */ /* 0x000fc800078e02d8 */
[----:B------:R-:W-:-:S04]  /*119a0*/  IMAD.WIDE R220, R3, 0x4, R220 ;  /* 0x0000000403dc7825 */ /* 0x000fc800078e02dc */
[----:B------:R-:W-:-:S04]  /*119b0*/  IMAD.WIDE R232, R3, 0x4, R232 ;  /* 0x0000000403e87825 */ /* 0x000fc800078e02e8 */
[----:B------:R-:W-:-:S04]  /*119c0*/  IMAD.WIDE R236, R3, 0x4, R236 ;  /* 0x0000000403ec7825 */ /* 0x000fc800078e02ec */
[C---:B------:R-:W-:Y:S01]  /*119d0*/  IMAD.WIDE R238, R3.reuse, 0x4, R238 ;  /* 0x0000000403ee7825 */ /* 0x040fe200078e02ee */
[----:B----4-:R-:W-:Y:S04]  /*119e0*/  LDGSTS.E [R250+0x20b80], desc[UR34][R6.64], P1 ;  /* 0x20b8000006fa7fae */ /* 0x010fe800089a1022 */
[----:B---3--:R-:W-:Y:S04]  /*119f0*/  LDGSTS.E [R250+0x20f80], desc[UR34][R22.64], P1 ;  /* 0x20f8000016fa7fae */ /* 0x008fe800089a1022 */
[----:B--2---:R-:W-:Y:S04]  /*11a00*/  LDGSTS.E [R250+0x21380], desc[UR34][R38.64], P1 ;  /* 0x2138000026fa7fae */ /* 0x004fe800089a1022 */
[----:B------:R-:W2:Y:S04]  /*11a10*/  LDL.LU.64 R6, [R1+0x4450] ;  /* 0x0044500001067983 */ /* 0x000ea80000300a00 */
[----:B------:R1:W-:Y:S04]  /*11a20*/  STL.64 [R1+0x17d0], R214 ;  /* 0x0017d0d601007387 */ /* 0x0003e80000100a00 */
[----:B------:R-:W-:Y:S04]  /*11a30*/  STL.64 [R1+0x17d8], R216 ;  /* 0x0017d8d801007387 */ /* 0x000fe80000100a00 */
[----:B------:R-:W-:Y:S01]  /*11a40*/  LDGSTS.E [R250+0x21780], desc[UR34][R54.64], P1 ;  /* 0x2178000036fa7fae */ /* 0x000fe200089a1022 */
[----:B-1----:R-:W-:-:S03]  /*11a50*/  IMAD.WIDE R214, R3, 0x4, R218 ;  /* 0x0000000403d67825 */ /* 0x002fc600078e02da */
[----:B------:R-:W-:Y:S04]  /*11a60*/  LDGSTS.E [R250+0x21b80], desc[UR34][R70.64], P1 ;  /* 0x21b8000046fa7fae */ /* 0x000fe800089a1022 */
[----:B------:R1:W-:Y:S01]  /*11a70*/  STL.64 [R1+0x17e0], R214 ;  /* 0x0017e0d601007387 */ /* 0x0003e20000100a00 */
[----:B------:R-:W-:-:S03]  /*11a80*/  IMAD.WIDE R218, R3, 0x4, R222 ;  /* 0x0000000403da7825 */ /* 0x000fc600078e02de */
[----:B------:R-:W-:Y:S01]  /*11a90*/  STL.64 [R1+0x17e8], R220 ;  /* 0x0017e8dc01007387 */ /* 0x000fe20000100a00 */
[----:B------:R-:W-:-:S03]  /*11aa0*/  IMAD.WIDE R222, R3, 0x4, R224 ;  /* 0x0000000403de7825 */ /* 0x000fc600078e02e0 */
[----:B------:R-:W-:Y:S01]  /*11ab0*/  LDGSTS.E [R250+0x21f80], desc[UR34][R86.64], P1 ;  /* 0x21f8000056fa7fae */ /* 0x000fe200089a1022 */
[----:B-1----:R-:W-:-:S03]  /*11ac0*/  IMAD.WIDE R214, R3, 0x4, R226 ;  /* 0x0000000403d67825 */ /* 0x002fc600078e02e2 */
[----:B------:R-:W-:Y:S01]  /*11ad0*/  LDGSTS.E [R250+0x22380], desc[UR34][R102.64], P1 ;  /* 0x2238000066fa7fae */ /* 0x000fe200089a1022 */
[----:B------:R-:W-:-:S03]  /*11ae0*/  IMAD.WIDE R226, R3, 0x4, R228 ;  /* 0x0000000403e27825 */ /* 0x000fc600078e02e4 */
[----:B------:R1:W-:Y:S01]  /*11af0*/  STL.64 [R1+0x1800], R214 ;  /* 0x001800d601007387 */ /* 0x0003e20000100a00 */
[----:B------:R-:W-:-:S03]  /*11b00*/  IMAD.WIDE R224, R3, 0x4, R230 ;  /* 0x0000000403e07825 */ /* 0x000fc600078e02e6 */
[----:B------:R-:W-:Y:S04]  /*11b10*/  STL.64 [R1+0x17f0], R218 ;  /* 0x0017f0da01007387 */ /* 0x000fe80000100a00 */
[----:B------:R-:W-:Y:S01]  /*11b20*/  STL.64 [R1+0x17f8], R222 ;  /* 0x0017f8de01007387 */ /* 0x000fe20000100a00 */
[----:B-1----:R-:W-:-:S03]  /*11b30*/  IMAD.WIDE R214, R3, 0x4, R234 ;  /* 0x0000000403d67825 */ /* 0x002fc600078e02ea */
[----:B------:R-:W-:Y:S04]  /*11b40*/  STL.64 [R1+0x1808], R226 ;  /* 0x001808e201007387 */ /* 0x000fe80000100a00 */
[----:B------:R1:W-:Y:S01]  /*11b50*/  STL.64 [R1+0x1820], R214 ;  /* 0x001820d601007387 */ /* 0x0003e20000100a00 */
[----:B------:R-:W-:-:S03]  /*11b60*/  IMAD.WIDE R234, R3, 0x4, R240 ;  /* 0x0000000403ea7825 */ /* 0x000fc600078e02f0 */
[----:B------:R-:W-:Y:S01]  /*11b70*/  STL.64 [R1+0x1810], R224 ;  /* 0x001810e001007387 */ /* 0x000fe20000100a00 */
[----:B------:R-:W-:-:S03]  /*11b80*/  IMAD.WIDE R216, R3, 0x4, R242 ;  /* 0x0000000403d87825 */ /* 0x000fc600078e02f2 */
[----:B------:R-:W-:Y:S01]  /*11b90*/  STL.64 [R1+0x1818], R232 ;  /* 0x001818e801007387 */ /* 0x000fe20000100a00 */
[----:B-1----:R-:W-:-:S03]  /*11ba0*/  IMAD.WIDE R214, R3, 0x4, R244 ;  /* 0x0000000403d67825 */ /* 0x002fc600078e02f4 */
[----:B------:R-:W-:Y:S04]  /*11bb0*/  STL.64 [R1+0x1828], R236 ;  /* 0x001828ec01007387 */ /* 0x000fe80000100a00 */
[----:B------:R-:W-:Y:S04]  /*11bc0*/  STL.64 [R1+0x1830], R238 ;  /* 0x001830ee01007387 */ /* 0x000fe80000100a00 */
[----:B------:R-:W-:Y:S04]  /*11bd0*/  STL.64 [R1+0x1848], R214 ;  /* 0x001848d601007387 */ /* 0x000fe80000100a00 */
[----:B------:R-:W-:Y:S04]  /*11be0*/  STL.64 [R1+0x1838], R234 ;  /* 0x001838ea01007387 */ /* 0x000fe80000100a00 */
[----:B------:R-:W-:Y:S01]  /*11bf0*/  STL.64 [R1+0x1840], R216 ;  /* 0x001840d801007387 */ /* 0x000fe20000100a00 */
[----:B------:R-:W-:-:S03]  /*11c00*/  VIADD R251, R251, 0xffffffcb ;  /* 0xffffffcbfbfb7836 */ /* 0x000fc60000000000 */
[----:B------:R-:W-:Y:S04]  /*11c10*/  LDGSTS.E [R250+0x22780], desc[UR34][R118.64], P1 ;  /* 0x2278000076fa7fae */ /* 0x000fe800089a1022 */
[----:B------:R-:W-:Y:S04]  /*11c20*/  LDGSTS.E [R250+0x22b80], desc[UR34][R134.64], P1 ;  /* 0x22b8000086fa7fae */ /* 0x000fe800089a1022 */
[----:B------:R-:W-:Y:S04]  /*11c30*/  LDGSTS.E [R250+0x22f80], desc[UR34][R150.64], P1 ;  /* 0x22f8000096fa7fae */ /* 0x000fe800089a1022 */
[----:B------:R-:W-:Y:S04]  /*11c40*/  LDGSTS.E [R250+0x23380], desc[UR34][R166.64], P1 ;  /* 0x23380000a6fa7fae */ /* 0x000fe800089a1022 */
[----:B------:R-:W-:Y:S04]  /*11c50*/  LDGSTS.E [R250+0x23780], desc[UR34][R182.64], P1 ;  /* 0x23780000b6fa7fae */ /* 0x000fe800089a1022 */
[----:B------:R-:W-:Y:S04]  /*11c60*/  LDGSTS.E [R250+0x23b80], desc[UR34][R198.64], P1 ;  /* 0x23b80000c6fa7fae */ /* 0x000fe800089a1022 */
[----:B--2---:R-:W-:Y:S01]  /*11c70*/  LDGSTS.E [R250+0x23f80], desc[UR34][R6.64], P1 ;  /* 0x23f8000006fa7fae */ /* 0x004fe200089a1022 */
[----:B------:R-:W-:Y:S01]  /*11c80*/  ISETP.GE.U32.AND P1, PT, R251, 0x7fffffac, PT ;  /* 0x7fffffacfb00780c */ /* 0x000fe20003f26070 */
[----:B------:R-:W-:-:S02]  /*11c90*/  VIADD R251, R252, 0xffffffc7 ;  /* 0xffffffc7fcfb7836 */ /* 0x000fc40000000000 */
[----:B------:R-:W2:Y:S01]  /*11ca0*/  LDL.64 R244, [R1+0x17d0] ;  /* 0x0017d00001f47983 */ /* 0x000ea20000100a00 */
[----:B------:R-:W1:Y:S01]  /*11cb0*/  LDC R252, c[0x0][0x3a0] ;  /* 0x0000e800fffc7b82 */ /* 0x000e620000000800 */
[----:B------:R-:W3:Y:S02]  /*11cc0*/  LDCU UR6, c[0x0][0x3a0] ;  /* 0x00007400ff0677ac */ /* 0x000ee40008000800 */
[----:B------:R-:W4:Y:S04]  /*11cd0*/  LDL.64 R242, [R1+0x17d8] ;  /* 0x0017d80001f27983 */ /* 0x000f280000100a00 */
[----:B------:R-:W5:Y:S04]  /*11ce0*/  LDL.64 R228, [R1+0x17e0] ;  /* 0x0017e00001e47983 */ /* 0x000f680000100a00 */
[----:B------:R-:W3:Y:S04]  /*11cf0*/  LDL.64 R230, [R1+0x1800] ;  /* 0x0018000001e67983 */ /* 0x000ee80000100a00 */
[----:B------:R-:W3:Y:S04]  /*11d00*/  LDL.64 R240, [R1+0x1820] ;  /* 0x0018200001f07983 */ /* 0x000ee80000100a00 */
[----:B------:R-:W0:Y:S01]  /*11d10*/  LDGDEPBAR ;  /* 0x00000000000079af */ /* 0x000e220000000000 */
[----:B------:R-:W-:Y:S06]  /*11d20*/  BAR.SYNC.DEFER_BLOCKING 0x0 ;  /* 0x0000000000007b1d */ /* 0x000fec0000010000 */
[----:B------:R-:W-:Y:S04]  /*11d30*/  STL.64 [R1+0x4488], R102 ;  /* 0x0044886601007387 */ /* 0x000fe80000100a00 */
[----:B------:R1:W-:Y:S04]  /*11d40*/  STL.64 [R1+0x4480], R118 ;  /* 0x0044807601007387 */ /* 0x0003e80000100a00 */
[----:B------:R-:W-:Y:S04]  /*11d50*/  STL.64 [R1+0x4478], R134 ;  /* 0x0044788601007387 */ /* 0x000fe80000100a00 */
[----:B------:R-:W-:Y:S04]  /*11d60*/  STL.64 [R1+0x4470], R150 ;  /* 0x0044709601007387 */ /* 0x000fe80000100a00 */
[----:B------:R-:W-:Y:S04]  /*11d70*/  STL.64 [R1+0x4468], R166 ;  /* 0x004468a601007387 */ /* 0x000fe80000100a00 */
[----:B------:R-:W-:Y:S04]  /*11d80*/  STL.64 [R1+0x4460], R182 ;  /* 0x004460b601007387 */ /* 0x000fe80000100a00 */
[----:B------:R1:W-:Y:S04]  /*11d90*/  STL.64 [R1+0x4458], R198 ;  /* 0x004458c601007387 */ /* 0x0003e80000100a00 */
[----:B------:R1:W-:Y:S04]  /*11da0*/  STL.64 [R1+0x4450], R6 ;  /* 0x0044500601007387 */ /* 0x0003e80000100a00 */
[----:B------:R-:W-:Y:S01]  /*11db0*/  @!PT LDS RZ, [RZ] ;  /* 0x00000000fffff984 */ /* 0x000fe20000000800 */
[----:B------:R-:W-:Y:S01]  /*11dc0*/  @!PT LDS RZ, [RZ] ;  /* 0x00000000fffff984 */ /* 0x000fe20000000800 */
[----:B------:R-:W-:Y:S01]  /*11dd0*/  @!PT LDS RZ, [RZ] ;  /* 0x00000000fffff984 */ /* 0x000fe20000000800 */
[----:B--2---:R-:W-:Y:S04]  /*11de0*/  LDGSTS.E [R5+0x10000], desc[UR34][R244.64], !P5 ;  /* 0x10000000f4057fae */ /* 0x004fe8000e9a1022 */
[----:B----4-:R-:W-:Y:S04]  /*11df0*/  LDGSTS.E [R5+0x10080], desc[UR34][R242.64], !P5 ;  /* 0x10080000f2057fae */ /* 0x010fe8000e9a1022 */
[----:B-----5:R-:W-:Y:S04]  /*11e00*/  LDGSTS.E [R5+0x10100], desc[UR34][R228.64], !P5 ;  /* 0x10100000e4057fae */ /* 0x020fe8000e9a1022 */
[----:B------:R-:W-:Y:S04]  /*11e10*/  LDGSTS.E [R5+0x10180], desc[UR34][R220.64], !P5 ;  /* 0x10180000dc057fae */ /* 0x000fe8000e9a1022 */
[----:B------:R-:W-:Y:S04]  /*11e20*/  LDGSTS.E [R5+0x10200], desc[UR34][R218.64], !P5 ;  /* 0x10200000da057fae */ /* 0x000fe8000e9a1022 */
[----:B------:R-:W2:Y:S04]  /*11e30*/  LDL.LU.64 R228, [R1+0x1038] ;  /* 0x0010380001e47983 */ /* 0x000ea80000300a00 */
[----:B------:R-:W4:Y:S04]  /*11e40*/  LDL.LU.64 R220, [R1+0x1030] ;  /* 0x0010300001dc7983 */ /* 0x000f280000300a00 */
[----:B-1----:R-:W5:Y:S04]  /*11e50*/  LDL.LU.64 R118, [R1+0x1028] ;  /* 0x0010280001767983 */ /* 0x002f680000300a00 */
[----:B------:R-:W5:Y:S04]  /*11e60*/  LDL.LU.64 R102, [R1+0x1020] ;  /* 0x0010200001667983 */ /* 0x000f680000300a00 */
[----:B------:R-:W5:Y:S04]  /*11e70*/  LDL.LU.64 R218, [R1+0x1018] ;  /* 0x0010180001da7983 */ /* 0x000f680000300a00 */
[----:B------:R-:W-:Y:S04]  /*11e80*/  LDGSTS.E [R5+0x10280], desc[UR34][R222.64], !P5 ;  /* 0x10280000de057fae */ /* 0x000fe8000e9a1022 */
[----:B---3--:R-:W-:Y:S04]  /*11e90*/  LDGSTS.E [R5+0x10300], desc[UR34][R230.64], !P5 ;  /* 0x10300000e6057fae */ /* 0x008fe8000e9a1022 */
[----:B------:R-:W-:Y:S04]  /*11ea0*/  LDGSTS.E [R5+0x10380], desc[UR34][R226.64], !P5 ;  /* 0x10380000e2057fae */ /* 0x000fe8000e9a1022 */
[----:B------:R-:W3:Y:S04]  /*11eb0*/  LDL.LU.64 R222, [R1+0x1010] ;  /* 0x0010100001de7983 */ /* 0x000ee80000300a00 */
[----:B------:R-:W3:Y:S04]  /*11ec0*/  LDL.LU.64 R230, [R1+0x1008] ;  /* 0x0010080001e67983 */ /* 0x000ee80000300a00 */
[----:B------:R-:W3:Y:S04]  /*11ed0*/  LDL.LU.64 R226, [R1+0x1000] ;  /* 0x0010000001e27983 */ /* 0x000ee80000300a00 */
[----:B------:R-:W-:Y:S04]  /*11ee0*/  LDGSTS.E [R5+0x10400], desc[UR34][R224.64], !P5 ;  /* 0x10400000e0057fae */ /* 0x000fe8000e9a1022 */
[----:B------:R-:W-:Y:S04]  /*11ef0*/  LDGSTS.E [R5+0x10480], desc[UR34][R232.64], !P5 ;  /* 0x10480000e8057fae */ /* 0x000fe8000e9a1022 */
[----:B------:R-:W-:Y:S04]  /*11f00*/  LDGSTS.E [R5+0x10500], desc[UR34][R240.64], !P5 ;  /* 0x10500000f0057fae */ /* 0x000fe8000e9a1022 */
[----:B------:R-:W3:Y:S04]  /*11f10*/  LDL.LU.64 R224, [R1+0xff8] ;  /* 0x000ff80001e07983 */ /* 0x000ee80000300a00 */
[----:B------:R-:W3:Y:S04]  /*11f20*/  LDL.LU.64 R232, [R1+0xff0] ;  /* 0x000ff00001e87983 */ /* 0x000ee80000300a00 */
[----:B------:R-:W3:Y:S04]  /*11f30*/  LDL.LU.64 R244, [R1+0xfe8] ;  /* 0x000fe80001f47983 */ /* 0x000ee80000300a00 */
[----:B------:R-:W-:Y:S04]  /*11f40*/  LDGSTS.E [R5+0x10580], desc[UR34][R236.64], !P5 ;  /* 0x10580000ec057fae */ /* 0x000fe8000e9a1022 */
[----:B------:R-:W3:Y:S04]  /*11f50*/  LDL.LU.64 R242, [R1+0xfe0] ;  /* 0x000fe00001f27983 */ /* 0x000ee80000300a00 */
[----:B------:R-:W-:Y:S04]  /*11f60*/  LDGSTS.E [R5+0x10600], desc[UR34][R238.64], !P5 ;  /* 0x10600000ee057fae */ /* 0x000fe8000e9a1022 */
[----:B------:R-:W3:Y:S04]  /*11f70*/  LDL.LU.64 R240, [R1+0xfd8] ;  /* 0x000fd80001f07983 */ /* 0x000ee80000300a00 */
[----:B------:R-:W-:Y:S04]  /*11f80*/  LDGSTS.E [R5+0x10680], desc[UR34][R234.64], !P5 ;  /* 0x10680000ea057fae */ /* 0x000fe8000e9a1022 */
[----:B------:R-:W3:Y:S04]  /*11f90*/  LDL.LU.64 R238, [R1+0xfd0] ;  /* 0x000fd00001ee7983 */ /* 0x000ee80000300a00 */
[----:B------:R-:W3:Y:S04]  /*11fa0*/  LDL.LU.64 R236, [R1+0xfc8] ;  /* 0x000fc80001ec7983 */ /* 0x000ee80000300a00 */
[----:B------:R-:W3:Y:S04]  /*11fb0*/  LDL.LU.64 R234, [R1+0xb40] ;  /* 0x000b400001ea7983 */ /* 0x000ee80000300a00 */
[----:B------:R1:W-:Y:S04]  /*11fc0*/  LDGSTS.E [R5+0x10700], desc[UR34][R216.64], !P5 ;  /* 0x10700000d8057fae */ /* 0x0003e8000e9a1022 */
[----:B------:R2:W-:Y:S01]  /*11fd0*/  LDGSTS.E [R5+0x10780], desc[UR34][R214.64], !P5 ;  /* 0x10780000d6057fae */ /* 0x0005e2000e9a1022 */
[----:B-1----:R-:W1:Y:S01]  /*11fe0*/  LDC R216, c[0x0][0x3a0] ;  /* 0x0000e800ffd87b82 */ /* 0x002e620000000800 */
[----:B--2---:R-:W-:-:S07]  /*11ff0*/  IMAD.WIDE R228, R3, 0x4, R228 ;  /* 0x0000000403e47825 */ /* 0x004fce00078e02e4 */
[----:B------:R-:W2:Y:S01]  /*12000*/  LDC R215, c[0x0][0x3a0] ;  /* 0x0000e800ffd77b82 */ /* 0x000ea20000000800 */
[C---:B----4-:R-:W-:Y:S01]  /*12010*/  IMAD.WIDE R220, R3.reuse, 0x4, R220 ;  /* 0x0000000403dc7825 */ /* 0x050fe200078e02dc */
[----:B------:R4:W-:Y:S03]  /*12020*/  STL.64 [R1+0x11c8], R228 ;  /* 0x0011c8e401007387 */ /* 0x0009e60000100a00 */
[C---:B-----5:R-:W-:Y:S01]  /*12030*/  IMAD.WIDE R118, R3.reuse, 0x4, R118 ;  /* 0x0000000403767825 */ /* 0x060fe200078e0276 */
[----:B------:R5:W-:Y:S03]  /*12040*/  STL.64 [R1+0x11d0], R220 ;  /* 0x0011d0dc01007387 */ /* 0x000be60000100a00 */
[C---:B------:R-:W-:Y:S01]  /*12050*/  IMAD.WIDE R102, R3.reuse, 0x4, R102 ;  /* 0x0000000403667825 */ /* 0x040fe200078e0266 */
[----:B------:R1:W-:Y:S03]  /*12060*/  STL.64 [R1+0x11d8], R118 ;  /* 0x0011d87601007387 */ /* 0x0003e60000100a00 */
[C---:B------:R-:W-:Y:S01]  /*12070*/  IMAD.WIDE R218, R3.reuse, 0x4, R218 ;  /* 0x0000000403da7825 */ /* 0x040fe200078e02da */
[----:B------:R1:W-:Y:S04]  /*12080*/  STL.64 [R1+0x11e0], R102 ;  /* 0x0011e06601007387 */ /* 0x0003e80000100a00 */
[----:B------:R1:W-:Y:S04]  /*12090*/  STL.64 [R1+0x11e8], R218 ;  /* 0x0011e8da01007387 */ /* 0x0003e80000100a00 */
[----:B------:R1:W-:Y:S04]  /*120a0*/  LDGSTS.E [R5+0x12000], desc[UR34][R228.64], !P4 ;  /* 0x12000000e4057fae */ /* 0x0003e8000e1a1022 */
[----:B------:R1:W-:Y:S01]  /*120b0*/  LDGSTS.E [R5+0x12080], desc[UR34][R220.64], !P4 ;  /* 0x12080000dc057fae */ /* 0x0003e2000e1a1022 */
[----:B---3--:R-:W-:-:S03]  /*120c0*/  IMAD.WIDE R222, R3, 0x4, R222 ;  /* 0x0000000403de7825 */ /* 0x008fc600078e02de */
[----:B------:R3:W-:Y:S01]  /*120d0*/  LDGSTS.E [R5+0x12100], desc[UR34][R118.64], !P4 ;  /* 0x1210000076057fae */ /* 0x0007e2000e1a1022 */
[----:B------:R-:W-:-:S03]  /*120e0*/  IMAD.WIDE R230, R3, 0x4, R230 ;  /* 0x0000000403e67825 */ /* 0x000fc600078e02e6 */
[----:B------:R1:W-:Y:S01]  /*120f0*/  STL.64 [R1+0x11f0], R222 ;  /* 0x0011f0de01007387 */ /* 0x0003e20000100a00 */
[----:B------:R-:W-:-:S03]  /*12100*/  IMAD.WIDE R226, R3, 0x4, R226 ;  /* 0x0000000403e27825 */ /* 0x000fc600078e02e2 */
[----:B------:R1:W-:Y:S04]  /*12110*/  STL.64 [R1+0x11f8], R230 ;  /* 0x0011f8e601007387 */ /* 0x0003e80000100a00 */
[----:B------:R1:W-:Y:S04]  /*12120*/  STL.64 [R1+0x1200], R226 ;  /* 0x001200e201007387 */ /* 0x0003e80000100a00 */
[----:B------:R1:W-:Y:S04]  /*12130*/  LDGSTS.E [R5+0x12180], desc[UR34][R102.64], !P4 ;  /* 0x1218000066057fae */ /* 0x0003e8000e1a1022 */
[----:B------:R1:W-:Y:S01]  /*12140*/  LDGSTS.E [R5+0x12200], desc[UR34][R218.64], !P4 ;  /* 0x12200000da057fae */ /* 0x0003e2000e1a1022 */
[----:B------:R-:W-:-:S03]  /*12150*/  IMAD.WIDE R224, R3, 0x4, R224 ;  /* 0x0000000403e07825 */ /* 0x000fc600078e02e0 */
[----:B------:R1:W-:Y:S01]  /*12160*/  LDGSTS.E [R5+0x12280], desc[UR34][R222.64], !P4 ;  /* 0x12280000de057fae */ /* 0x0003e2000e1a1022 */
        /* <DEDUP_REMOVED lines=15> */
[----:B----4-:R-:W4:Y:S04]  /*12260*/  LDL.LU.64 R228, [R1+0xa38] ;  /* 0x000a380001e47983 */ /* 0x010f280000300a00 */
[----:B-----5:R-:W5:Y:S04]  /*12270*/  LDL.LU.64 R220, [R1+0xa30] ;  /* 0x000a300001dc7983 */ /* 0x020f680000300a00 */
[----:B-1----:R-:W3:Y:S04]  /*12280*/  LDL.LU.64 R118, [R1+0xa28] ;  /* 0x000a280001767983 */ /* 0x002ee80000300a00 */
[----:B------:R-:W2:Y:S04]  /*12290*/  LDL.LU.64 R102, [R1+0xa20] ;  /* 0x000a200001667983 */ /* 0x000ea80000300a00 */
[----:B------:R-:W2:Y:S04]  /*122a0*/  LDL.LU.64 R218, [R1+0xa18] ;  /* 0x000a180001da7983 */ /* 0x000ea80000300a00 */
[----:B------:R-:W2:Y:S04]  /*122b0*/  LDL.LU.64 R222, [R1+0xa10] ;  /* 0x000a100001de7983 */ /* 0x000ea80000300a00 */
[----:B------:R1:W-:Y:S04]  /*122c0*/  LDGSTS.E [R5+0x12300], desc[UR34][R230.64], !P4 ;  /* 0x12300000e6057fae */ /* 0x0003e8000e1a1022 */
[----:B------:R1:W-:Y:S04]  /*122d0*/  LDGSTS.E [R5+0x12380], desc[UR34][R226.64], !P4 ;  /* 0x12380000e2057fae */ /* 0x0003e8000e1a1022 */
[----:B------:R1:W-:Y:S04]  /*122e0*/  LDGSTS.E [R5+0x12400], desc[UR34][R224.64], !P4 ;  /* 0x12400000e0057fae */ /* 0x0003e8000e1a1022 */
[----:B------:R-:W1:Y:S04]  /*122f0*/  LDL.LU.64 R230, [R1+0xa08] ;  /* 0x000a080001e67983 */ /* 0x000e680000300a00 */
[----:B------:R-:W2:Y:S04]  /*12300*/  LDL.LU.64 R226, [R1+0xa00] ;  /* 0x000a000001e27983 */ /* 0x000ea80000300a00 */
[----:B------:R-:W2:Y:S04]  /*12310*/  LDL.LU.64 R224, [R1+0x9f8] ;  /* 0x0009f80001e07983 */ /* 0x000ea80000300a00 */
[----:B------:R-:W2:Y:S04]  /*12320*/  LDL.LU.64 R244, [R1+0x9f0] ;  /* 0x0009f00001f47983 */ /* 0x000ea80000300a00 */
[----:B------:R-:W2:Y:S04]  /*12330*/  LDL.LU.64 R242, [R1+0x9e8] ;  /* 0x0009e80001f27983 */ /* 0x000ea80000300a00 */
[----:B------:R-:W2:Y:S04]  /*12340*/  LDL.LU.64 R240, [R1+0x9e0] ;  /* 0x0009e00001f07983 */ /* 0x000ea80000300a00 */
[----:B------:R-:W2:Y:S04]  /*12350*/  LDL.LU.64 R238, [R1+0x9d8] ;  /* 0x0009d80001ee7983 */ /* 0x000ea80000300a00 */
[----:B------:R-:W2:Y:S04]  /*12360*/  LDL.LU.64 R236, [R1+0x9d0] ;  /* 0x0009d00001ec7983 */ /* 0x000ea80000300a00 */
[----:B------:R-:W-:Y:S04]  /*12370*/  LDGSTS.E [R5+0x12480], desc[UR34][R232.64], !P4 ;  /* 0x12480000e8057fae */ /* 0x000fe8000e1a1022 */
[----:B------:R-:W2:Y:S01]  /*12380*/  LDL.LU.64 R234, [R1+0x9c8] ;  /* 0x0009c80001ea7983 */ /* 0x000ea20000300a00 */
[----:B------:R-:W-:-:S03]  /*12390*/  VIADD R214, R252, 0xffffffc3 ;  /* 0xffffffc3fcd67836 */ /* 0x000fc60000000000 */
[----:B------:R1:W-:Y:S04]  /*123a0*/  LDGSTS.E [R5+0x12500], desc[UR34][R198.64], !P4 ;  /* 0x12500000c6057fae */ /* 0x0003e8000e1a1022 */
[----:B------:R-:W2:Y:S04]  /*123b0*/  LDL.LU.64 R232, [R1+0x9c0] ;  /* 0x0009c00001e87983 */ /* 0x000ea80000300a00 */
[----:B------:R1:W-:Y:S04]  /*123c0*/  LDGSTS.E [R5+0x12580], desc[UR34][R182.64], !P4 ;  /* 0x12580000b6057fae */ /* 0x0003e8000e1a1022 */
[----:B------:R1:W-:Y:S04]  /*123d0*/  LDGSTS.E [R5+0x12600], desc[UR34][R166.64], !P4 ;  /* 0x12600000a6057fae */ /* 0x0003e8000e1a1022 */
[----:B------:R1:W-:Y:S04]  /*123e0*/  LDGSTS.E [R5+0x12680], desc[UR34][R150.64], !P4 ;  /* 0x1268000096057fae */ /* 0x0003e8000e1a1022 */
[----:B------:R1:W-:Y:S04]  /*123f0*/  LDGSTS.E [R5+0x12700], desc[UR34][R134.64], !P4 ;  /* 0x1270000086057fae */ /* 0x0003e8000e1a1022 */
[----:B------:R1:W-:Y:S01]  /*12400*/  LDGSTS.E [R5+0x12780], desc[UR34][R6.64], !P4 ;  /* 0x1278000006057fae */ /* 0x0003e2000e1a1022 */
[----:B------:R-:W-:Y:S01]  /*12410*/  ISETP.GE.U32.AND P4, PT, R214, 0x7fffffa4, PT ;  /* 0x7fffffa4d600780c */ /* 0x000fe20003f86070 */
[----:B------:R-:W-:-:S02]  /*12420*/  VIADD R214, R216, 0xffffffde ;  /* 0xffffffded8d67836 */ /* 0x000fc40000000000 */
[----:B----4-:R-:W-:-:S04]  /*12430*/  IMAD.WIDE R228, R3, 0x4, R228 ;  /* 0x0000000403e47825 */ /* 0x010fc800078e02e4 */
[C---:B-----5:R-:W-:Y:S01]  /*12440*/  IMAD.WIDE R220, R3.reuse, 0x4, R220 ;  /* 0x0000000403dc7825 */ /* 0x060fe200078e02dc */
[----:B------:R4:W-:Y:S03]  /*12450*/  STL.64 [R1+0x13c0], R228 ;  /* 0x0013c0e401007387 */ /* 0x0009e60000100a00 */
[C---:B---3--:R-:W-:Y:S01]  /*12460*/  IMAD.WIDE R118, R3.reuse, 0x4, R118 ;  /* 0x0000000403767825 */ /* 0x048fe200078e0276 */
[----:B------:R3:W-:Y:S03]  /*12470*/  STL.64 [R1+0x13c8], R220 ;  /* 0x0013c8dc01007387 */ /* 0x0007e60000100a00 */
[C---:B--2---:R-:W-:Y:S01]  /*12480*/  IMAD.WIDE R102, R3.reuse, 0x4, R102 ;  /* 0x0000000403667825 */ /* 0x044fe200078e0266 */
[----:B------:R2:W-:Y:S03]  /*12490*/  STL.64 [R1+0x13d0], R118 ;  /* 0x0013d07601007387 */ /* 0x0005e60000100a00 */
[C---:B------:R-:W-:Y:S01]  /*124a0*/  IMAD.WIDE R218, R3.reuse, 0x4, R218 ;  /* 0x0000000403da7825 */ /* 0x040fe200078e02da */
[----:B------:R5:W-:Y:S03]  /*124b0*/  STL.64 [R1+0x13d8], R102 ;  /* 0x0013d86601007387 */ /* 0x000be60000100a00 */
[C---:B------:R-:W-:Y:S01]  /*124c0*/  IMAD.WIDE R222, R3.reuse, 0x4, R222 ;  /* 0x0000000403de7825 */ /* 0x040fe200078e02de */
[----:B------:R1:W-:Y:S04]  /*124d0*/  STL.64 [R1+0x13e0], R218 ;  /* 0x0013e0da01007387 */ /* 0x0003e80000100a00 */
[----:B------:R2:W-:Y:S04]  /*124e0*/  STL.64 [R1+0x13e8], R222 ;  /* 0x0013e8de01007387 */ /* 0x0005e80000100a00 */
[----:B------:R-:W-:Y:S04]  /*124f0*/  LDGSTS.E [R5+0x14000], desc[UR34][R228.64], !P3 ;  /* 0x14000000e4057fae */ /* 0x000fe8000d9a1022 */
[----:B------:R-:W-:Y:S01]  /*12500*/  LDGSTS.E [R5+0x14080], desc[UR34][R220.64], !P3 ;  /* 0x14080000dc057fae */ /* 0x000fe2000d9a1022 */
[----:B-1----:R-:W-:-:S03]  /*12510*/  IMAD.WIDE R230, R3, 0x4, R230 ;  /* 0x0000000403e67825 */ /* 0x002fc600078e02e6 */
[----:B------:R-:W-:Y:S01]  /*12520*/  LDGSTS.E [R5+0x14100], desc[UR34][R118.64], !P3 ;  /* 0x1410000076057fae */ /* 0x000fe2000d9a1022 */
        /* <DEDUP_REMOVED lines=20> */
[----:B---3--:R-:W3:Y:S04]  /*12670*/  LDL.LU.64 R220, [R1+0x8b0] ;  /* 0x0008b00001dc7983 */ /* 0x008ee80000300a00 */
[----:B------:R-:W-:Y:S04]  /*12680*/  LDGSTS.E [R5+0x14180], desc[UR34][R102.64], !P3 ;  /* 0x1418000066057fae */ /* 0x000fe8000d9a1022 */
[----:B--2---:R-:W2:Y:S04]  /*12690*/  LDL.LU.64 R118, [R1+0x8a8] ;  /* 0x0008a80001767983 */ /* 0x004ea80000300a00 */
[----:B------:R-:W-:Y:S04]  /*126a0*/  LDGSTS.E [R5+0x14200], desc[UR34][R218.64], !P3 ;  /* 0x14200000da057fae */ /* 0x000fe8000d9a1022 */
[----:B-----5:R-:W5:Y:S04]  /*126b0*/  LDL.LU.64 R102, [R1+0x8a0] ;  /* 0x0008a00001667983 */ /* 0x020f680000300a00 */
[----:B------:R-:W-:Y:S04]  /*126c0*/  LDGSTS.E [R5+0x14280], desc[UR34][R222.64], !P3 ;  /* 0x14280000de057fae */ /* 0x000fe8000d9a1022 */
[----:B------:R-:W5:Y:S04]  /*126d0*/  LDL.LU.64 R218, [R1+0x898] ;  /* 0x0008980001da7983 */ /* 0x000f680000300a00 */
[----:B------:R-:W-:Y:S04]  /*126e0*/  LDGSTS.E [R5+0x14300], desc[UR34][R230.64], !P3 ;  /* 0x14300000e6057fae */ /* 0x000fe8000d9a1022 */
[----:B------:R-:W5:Y:S04]  /*126f0*/  LDL.LU.64 R222, [R1+0x890] ;  /* 0x0008900001de7983 */ /* 0x000f680000300a00 */
[----:B------:R-:W-:Y:S04]  /*12700*/  LDGSTS.E [R5+0x14380], desc[UR34][R226.64], !P3 ;  /* 0x14380000e2057fae */ /* 0x000fe8000d9a1022 */
[----:B-1----:R-:W5:Y:S04]  /*12710*/  LDL.LU.64 R230, [R1+0x888] ;  /* 0x0008880001e67983 */ /* 0x002f680000300a00 */
[----:B------:R-:W-:Y:S04]  /*12720*/  LDGSTS.E [R5+0x14400], desc[UR34][R224.64], !P3 ;  /* 0x14400000e0057fae */ /* 0x000fe8000d9a1022 */
[----:B------:R-:W5:Y:S04]  /*12730*/  LDL.LU.64 R226, [R1+0x880] ;  /* 0x0008800001e27983 */ /* 0x000f680000300a00 */
[----:B------:R1:W-:Y:S04]  /*12740*/  LDGSTS.E [R5+0x14480], desc[UR34][R216.64], !P3 ;  /* 0x14480000d8057fae */ /* 0x0003e8000d9a1022 */
[----:B------:R-:W5:Y:S04]  /*12750*/  LDL.LU.64 R224, [R1+0x878] ;  /* 0x0008780001e07983 */ /* 0x000f680000300a00 */
[----:B------:R-:W5:Y:S04]  /*12760*/  LDL.LU.64 R232, [R1+0x870] ;  /* 0x0008700001e87983 */ /* 0x000f680000300a00 */
[----:B------:R-:W5:Y:S01]  /*12770*/  LDL.LU.64 R244, [R1+0x868] ;  /* 0x0008680001f47983 */ /* 0x000f620000300a00 */
[----:B-1----:R-:W1:Y:S03]  /*12780*/  LDC R216, c[0x0][0x3a0] ;  /* 0x0000e800ffd87b82 */ /* 0x002e660000000800 */
[----:B------:R-:W5:Y:S04]  /*12790*/  LDL.LU.64 R242, [R1+0x860] ;  /* 0x0008600001f27983 */ /* 0x000f680000300a00 */
[----:B------:R-:W5:Y:S04]  /*127a0*/  LDL.LU.64 R240, [R1+0x858] ;  /* 0x0008580001f07983 */ /* 0x000f680000300a00 */
[----:B------:R-:W5:Y:S04]  /*127b0*/  LDL.LU.64 R238, [R1+0x850] ;  /* 0x0008500001ee7983 */ /* 0x000f680000300a00 */
[----:B------:R-:W5:Y:S04]  /*127c0*/  LDL.LU.64 R236, [R1+0x848] ;  /* 0x0008480001ec7983 */ /* 0x000f680000300a00 */
[----:B------:R-:W5:Y:S04]  /*127d0*/  LDL.LU.64 R234, [R1+0x840] ;  /* 0x0008400001ea7983 */ /* 0x000f680000300a00 */
[----:B------:R1:W-:Y:S04]  /*127e0*/  LDGSTS.E [R5+0x14500], desc[UR34][R198.64], !P3 ;  /* 0x14500000c6057fae */ /* 0x0003e8000d9a1022 */
[----:B------:R1:W-:Y:S04]  /*127f0*/  LDGSTS.E [R5+0x14580], desc[UR34][R182.64], !P3 ;  /* 0x14580000b6057fae */ /* 0x0003e8000d9a1022 */
[----:B------:R1:W-:Y:S04]  /*12800*/  LDGSTS.E [R5+0x14600], desc[UR34][R166.64], !P3 ;  /* 0x14600000a6057fae */ /* 0x0003e8000d9a1022 */
[----:B------:R1:W-:Y:S04]  /*12810*/  LDGSTS.E [R5+0x14680], desc[UR34][R150.64], !P3 ;  /* 0x1468000096057fae */ /* 0x0003e8000d9a1022 */
[----:B------:R1:W-:Y:S04]  /*12820*/  LDGSTS.E [R5+0x14700], desc[UR34][R134.64], !P3 ;  /* 0x1470000086057fae */ /* 0x0003e8000d9a1022 */
[----:B------:R1:W-:Y:S01]  /*12830*/  LDGSTS.E [R5+0x14780], desc[UR34][R6.64], !P3 ;  /* 0x1478000006057fae */ /* 0x0003e2000d9a1022 */
[----:B----4-:R-:W-:-:S04]  /*12840*/  IMAD.WIDE R228, R3, 0x4, R228 ;  /* 0x0000000403e47825 */ /* 0x010fc800078e02e4 */
[C---:B---3--:R-:W-:Y:S01]  /*12850*/  IMAD.WIDE R220, R3.reuse, 0x4, R220 ;  /* 0x0000000403dc7825 */ /* 0x048fe200078e02dc */
[----:B------:R3:W-:Y:S03]  /*12860*/  STL.64 [R1+0x1540], R228 ;  /* 0x001540e401007387 */ /* 0x0007e60000100a00 */
[C---:B--2---:R-:W-:Y:S01]  /*12870*/  IMAD.WIDE R118, R3.reuse, 0x4, R118 ;  /* 0x0000000403767825 */ /* 0x044fe200078e0276 */
[----:B------:R2:W-:Y:S03]  /*12880*/  STL.64 [R1+0x1548], R220 ;  /* 0x001548dc01007387 */ /* 0x0005e60000100a00 */
[C---:B-----5:R-:W-:Y:S01]  /*12890*/  IMAD.WIDE R102, R3.reuse, 0x4, R102 ;  /* 0x0000000403667825 */ /* 0x060fe200078e0266 */
[----:B------:R4:W-:Y:S03]  /*128a0*/  STL.64 [R1+0x1550], R118 ;  /* 0x0015507601007387 */ /* 0x0009e60000100a00 */
[C---:B------:R-:W-:Y:S01]  /*128b0*/  IMAD.WIDE R218, R3.reuse, 0x4, R218 ;  /* 0x0000000403da7825 */ /* 0x040fe200078e02da */
        /* <DEDUP_REMOVED lines=11> */
[C---:B-1----:R-:W-:Y:S01]  /*12970*/  IMAD.WIDE R198, R3.reuse, 0x4, R244 ;  /* 0x0000000403c67825 */ /* 0x042fe200078e02f4 */
        /* <DEDUP_REMOVED lines=9> */
[----:B------:R-:W-:Y:S01]  /*12a10*/  IMAD.WIDE R6, R3, 0x4, R234 ;  /* 0x0000000403067825 */ /* 0x000fe200078e02ea */
[----:B------:R1:W-:Y:S04]  /*12a20*/  STL.64 [R1+0x15b0], R134 ;  /* 0x0015b08601007387 */ /* 0x0003e80000100a00 */
[----:B------:R1:W-:Y:S04]  /*12a30*/  LDGSTS.E [R5+0x16000], desc[UR34][R228.64], !P2 ;  /* 0x16000000e4057fae */ /* 0x0003e8000d1a1022 */
[----:B------:R1:W-:Y:S04]  /*12a40*/  STL.64 [R1+0x15b8], R6 ;  /* 0x0015b80601007387 */ /* 0x0003e80000100a00 */
[----:B------:R1:W-:Y:S04]  /*12a50*/  LDGSTS.E [R5+0x16080], desc[UR34][R220.64], !P2 ;  /* 0x16080000dc057fae */ /* 0x0003e8000d1a1022 */
[----:B---3--:R-:W3:Y:S04]  /*12a60*/  LDL.LU.64 R228, [R1+0x738] ;  /* 0x0007380001e47983 */ /* 0x008ee80000300a00 */
[----:B------:R1:W-:Y:S04]  /*12a70*/  LDGSTS.E [R5+0x16100], desc[UR34][R118.64], !P2 ;  /* 0x1610000076057fae */ /* 0x0003e8000d1a1022 */
[----:B--2---:R-:W2:Y:S04]  /*12a80*/  LDL.LU.64 R220, [R1+0x730] ;  /* 0x0007300001dc7983 */ /* 0x004ea80000300a00 */
[----:B------:R1:W-:Y:S04]  /*12a90*/  LDGSTS.E [R5+0x16180], desc[UR34][R102.64], !P2 ;  /* 0x1618000066057fae */ /* 0x0003e8000d1a1022 */
[----:B----4-:R-:W4:Y:S04]  /*12aa0*/  LDL.LU.64 R118, [R1+0x728] ;  /* 0x0007280001767983 */ /* 0x010f280000300a00 */
[----:B------:R1:W-:Y:S04]  /*12ab0*/  LDGSTS.E [R5+0x16200], desc[UR34][R218.64], !P2 ;  /* 0x16200000da057fae */ /* 0x0003e8000d1a1022 */
[----:B-----5:R-:W5:Y:S04]  /*12ac0*/  LDL.LU.64 R102, [R1+0x720] ;  /* 0x0007200001667983 */ /* 0x020f680000300a00 */
[----:B------:R1:W-:Y:S04]  /*12ad0*/  LDGSTS.E [R5+0x16280], desc[UR34][R222.64], !P2 ;  /* 0x16280000de057fae */ /* 0x0003e8000d1a1022 */
[----:B------:R-:W5:Y:S04]  /*12ae0*/  LDL.LU.64 R218, [R1+0x718] ;  /* 0x0007180001da7983 */ /* 0x000f680000300a00 */
[----:B------:R1:W-:Y:S04]  /*12af0*/  LDGSTS.E [R5+0x16300], desc[UR34][R230.64], !P2 ;  /* 0x16300000e6057fae */ /* 0x0003e8000d1a1022 */
[----:B------:R-:W5:Y:S04]  /*12b00*/  LDL.LU.64 R222, [R1+0x710] ;  /* 0x0007100001de7983 */ /* 0x000f680000300a00 */
[----:B------:R1:W-:Y:S04]  /*12b10*/  LDGSTS.E [R5+0x16380], desc[UR34][R226.64], !P2 ;  /* 0x16380000e2057fae */ /* 0x0003e8000d1a1022 */
[----:B------:R-:W5:Y:S04]  /*12b20*/  LDL.LU.64 R230, [R1+0x708] ;  /* 0x0007080001e67983 */ /* 0x000f680000300a00 */
[----:B------:R1:W-:Y:S04]  /*12b30*/  LDGSTS.E [R5+0x16400], desc[UR34][R224.64], !P2 ;  /* 0x16400000e0057fae */ /* 0x0003e8000d1a1022 */
[----:B------:R-:W5:Y:S04]  /*12b40*/  LDL.LU.64 R226, [R1+0x700] ;  /* 0x0007000001e27983 */ /* 0x000f680000300a00 */
[----:B------:R-:W-:Y:S04]  /*12b50*/  LDGSTS.E [R5+0x16480], desc[UR34][R232.64], !P2 ;  /* 0x16480000e8057fae */ /* 0x000fe8000d1a1022 */
[----:B------:R-:W5:Y:S04]  /*12b60*/  LDL.LU.64 R224, [R1+0x6f8] ;  /* 0x0006f80001e07983 */ /* 0x000f680000300a00 */
[----:B------:R-:W5:Y:S04]  /*12b70*/  LDL.LU.64 R244, [R1+0x6f0] ;  /* 0x0006f00001f47983 */ /* 0x000f680000300a00 */
[----:B------:R-:W5:Y:S04]  /*12b80*/  LDL.LU.64 R242, [R1+0x6e8] ;  /* 0x0006e80001f27983 */ /* 0x000f680000300a00 */
[----:B------:R-:W5:Y:S04]  /*12b90*/  LDL.LU.64 R240, [R1+0x6e0] ;  /* 0x0006e00001f07983 */ /* 0x000f680000300a00 */
[----:B------:R-:W5:Y:S04]  /*12ba0*/  LDL.LU.64 R238, [R1+0x6d8] ;  /* 0x0006d80001ee7983 */ /* 0x000f680000300a00 */
[----:B------:R-:W5:Y:S04]  /*12bb0*/  LDL.LU.64 R236, [R1+0x6d0] ;  /* 0x0006d00001ec7983 */ /* 0x000f680000300a00 */
[----:B------:R-:W5:Y:S04]  /*12bc0*/  LDL.LU.64 R234, [R1+0x6c8] ;  /* 0x0006c80001ea7983 */ /* 0x000f680000300a00 */
[----:B-1----:R-:W5:Y:S01]  /*12bd0*/  LDL.LU.64 R232, [R1+0x6c0] ;  /* 0x0006c00001e87983 */ /* 0x002f620000300a00 */
[----:B------:R-:W-:Y:S01]  /*12be0*/  ISETP.GE.U32.AND P3, PT, R214, 0x7fffffbf, PT ;  /* 0x7fffffbfd600780c */ /* 0x000fe20003f66070 */
[----:B------:R-:W-:-:S02]  /*12bf0*/  VIADD R214, R215, 0xffffffda ;  /* 0xffffffdad7d67836 */ /* 0x000fc40000000000 */
[----:B------:R1:W-:Y:S01]  /*12c00*/  LDGSTS.E [R5+0x16500], desc[UR34][R198.64], !P2 ;  /* 0x16500000c6057fae */ /* 0x0003e2000d1a1022 */
[----:B------:R-:W1:Y:S03]  /*12c10*/  LDC R215, c[0x0][0x3a0] ;  /* 0x0000e800ffd77b82 */ /* 0x000e660000000800 */
[----:B------:R1:W-:Y:S04]  /*12c20*/  LDGSTS.E [R5+0x16580], desc[UR34][R182.64], !P2 ;  /* 0x16580000b6057fae */ /* 0x0003e8000d1a1022 */
[----:B------:R1:W-:Y:S04]  /*12c30*/  LDGSTS.E [R5+0x16600], desc[UR34][R166.64], !P2 ;  /* 0x16600000a6057fae */ /* 0x0003e8000d1a1022 */
[----:B------:R1:W-:Y:S04]  /*12c40*/  LDGSTS.E [R5+0x16680], desc[UR34][R150.64], !P2 ;  /* 0x1668000096057fae */ /* 0x0003e8000d1a1022 */
[----:B------:R1:W-:Y:S04]  /*12c50*/  LDGSTS.E [R5+0x16700], desc[UR34][R134.64], !P2 ;  /* 0x1670000086057fae */ /* 0x0003e8000d1a1022 */
[----:B------:R1:W-:Y:S01]  /*12c60*/  LDGSTS.E [R5+0x16780], desc[UR34][R6.64], !P2 ;  /* 0x1678000006057fae */ /* 0x0003e2000d1a1022 */
[----:B------:R-:W-:Y:S01]  /*12c70*/  ISETP.GE.U32.AND P2, PT, R214, 0x7fffffbb, PT ;  /* 0x7fffffbbd600780c */ /* 0x000fe20003f46070 */
[----:B------:R-:W-:-:S02]  /*12c80*/  VIADD R214, R216, 0xffffffd6 ;  /* 0xffffffd6d8d67836 */ /* 0x000fc40000000000 */
[----:B---3--:R-:W-:-:S04]  /*12c90*/  IMAD.WIDE R228, R3, 0x4, R228 ;  /* 0x0000000403e47825 */ /* 0x008fc800078e02e4 */
[C---:B--2---:R-:W-:Y:S01]  /*12ca0*/  IMAD.WIDE R220, R3.reuse, 0x4, R220 ;  /* 0x0000000403dc7825 */ /* 0x044fe200078e02dc */
[----:B------:R2:W-:Y:S03]  /*12cb0*/  STL.64 [R1+0x1650], R228 ;  /* 0x001650e401007387 */ /* 0x0005e60000100a00 */
[C---:B----4-:R-:W-:Y:S01]  /*12cc0*/  IMAD.WIDE R118, R3.reuse, 0x4, R118 ;  /* 0x0000000403767825 */ /* 0x050fe200078e0276 */
        /* <DEDUP_REMOVED lines=26> */
[----:B------:R1:W-:Y:S04]  /*12e70*/  STL.64 [R1+0x16c0], R134 ;  /* 0x0016c08601007387 */ /* 0x0003e80000100a00 */
[----:B------:R-:W-:Y:S04]  /*12e80*/  LDGSTS.E [R5+0x18000], desc[UR34][R228.64], !P0 ;  /* 0x18000000e4057fae */ /* 0x000fe8000c1a1022 */
[----:B------:R1:W-:Y:S04]  /*12e90*/  STL.64 [R1+0x16c8], R6 ;  /* 0x0016c80601007387 */ /* 0x0003e80000100a00 */
[----:B------:R-:W-:Y:S04]  /*12ea0*/  LDGSTS.E [R5+0x18080], desc[UR34][R220.64], !P0 ;  /* 0x18080000dc057fae */ /* 0x000fe8000c1a1022 */
[----:B--2---:R-:W2:Y:S04]  /*12eb0*/  LDL.LU.64 R228, [R1+0x5b8] ;  /* 0x0005b80001e47983 */ /* 0x004ea80000300a00 */
[----:B------:R-:W-:Y:S04]  /*12ec0*/  LDGSTS.E [R5+0x18100], desc[UR34][R118.64], !P0 ;  /* 0x1810000076057fae */ /* 0x000fe8000c1a1022 */
[----:B---3--:R-:W3:Y:S04]  /*12ed0*/  LDL.LU.64 R220, [R1+0x5b0] ;  /* 0x0005b00001dc7983 */ /* 0x008ee80000300a00 */
[----:B------:R-:W-:Y:S04]  /*12ee0*/  LDGSTS.E [R5+0x18180], desc[UR34][R102.64], !P0 ;  /* 0x1818000066057fae */ /* 0x000fe8000c1a1022 */
[----:B----4-:R-:W4:Y:S04]  /*12ef0*/  LDL.LU.64 R118, [R1+0x5a8] ;  /* 0x0005a80001767983 */ /* 0x010f280000300a00 */
[----:B------:R-:W-:Y:S04]  /*12f00*/  LDGSTS.E [R5+0x18200], desc[UR34][R218.64], !P0 ;  /* 0x18200000da057fae */ /* 0x000fe8000c1a1022 */
[----:B-----5:R-:W5:Y:S04]  /*12f10*/  LDL.LU.64 R102, [R1+0x5a0] ;  /* 0x0005a00001667983 */ /* 0x020f680000300a00 */
[----:B------:R-:W-:Y:S04]  /*12f20*/  LDGSTS.E [R5+0x18280], desc[UR34][R222.64], !P0 ;  /* 0x18280000de057fae */ /* 0x000fe8000c1a1022 */
[----:B------:R-:W5:Y:S04]  /*12f30*/  LDL.LU.64 R218, [R1+0x598] ;  /* 0x0005980001da7983 */ /* 0x000f680000300a00 */
[----:B------:R-:W-:Y:S04]  /*12f40*/  LDGSTS.E [R5+0x18300], desc[UR34][R230.64], !P0 ;  /* 0x18300000e6057fae */ /* 0x000fe8000c1a1022 */
[----:B------:R-:W5:Y:S04]  /*12f50*/  LDL.LU.64 R222, [R1+0x590] ;  /* 0x0005900001de7983 */ /* 0x000f680000300a00 */
[----:B------:R-:W-:Y:S04]  /*12f60*/  LDGSTS.E [R5+0x18380], desc[UR34][R226.64], !P0 ;  /* 0x18380000e2057fae */ /* 0x000fe8000c1a1022 */
[----:B------:R-:W5:Y:S04]  /*12f70*/  LDL.LU.64 R230, [R1+0x588] ;  /* 0x0005880001e67983 */ /* 0x000f680000300a00 */
        /* <DEDUP_REMOVED lines=18> */
[----:B--2---:R-:W-:-:S04]  /*130a0*/  IMAD.WIDE R228, R3, 0x4, R228 ;  /* 0x0000000403e47825 */ /* 0x004fc800078e02e4 */
[C---:B---3--:R-:W-:Y:S01]  /*130b0*/  IMAD.WIDE R220, R3.reuse, 0x4, R220 ;  /* 0x0000000403dc7825 */ /* 0x048fe200078e02dc */
        /* <DEDUP_REMOVED lines=32> */
[----:B--2---:R-:W2:Y:S04]  /*132c0*/  LDL.LU.64 R228, [R1+0x438] ;  /* 0x0004380001e47983 */ /* 0x004ea80000300a00 */
[----:B------:R1:W-:Y:S04]  /*132d0*/  LDGSTS.E [R5+0x1a100], desc[UR34][R118.64], !P1 ;  /* 0x1a10000076057fae */ /* 0x0003e8000c9a1022 */
[----:B---3--:R-:W3:Y:S04]  /*132e0*/  LDL.LU.64 R220, [R1+0x430] ;  /* 0x0004300001dc7983 */ /* 0x008ee80000300a00 */
        /* <DEDUP_REMOVED lines=24> */
[----:B------:R-:W-:Y:S01]  /*13470*/  ISETP.GE.U32.AND P5, PT, R251, 0x7fffffa8, PT ;  /* 0x7fffffa8fb00780c */ /* 0x000fe20003fa6070 */
[----:B------:R-:W1:Y:S02]  /*13480*/  LDC R215, c[0x0][0x3a0] ;  /* 0x0000e800ffd77b82 */ /* 0x000e640000000800 */
[----:B------:R1:W-:Y:S04]  /*13490*/  LDGSTS.E [R5+0x1a580], desc[UR34][R182.64], !P1 ;  /* 0x1a580000b6057fae */ /* 0x0003e8000c9a1022 */
[----:B------:R1:W-:Y:S04]  /*134a0*/  LDGSTS.E [R5+0x1a600], desc[UR34][R166.64], !P1 ;  /* 0x1a600000a6057fae */ /* 0x0003e8000c9a1022 */
[----:B------:R1:W-:Y:S04]  /*134b0*/  LDGSTS.E [R5+0x1a680], desc[UR34][R150.64], !P1 ;  /* 0x1a68000096057fae */ /* 0x0003e8000c9a1022 */
[----:B------:R1:W-:Y:S04]  /*134c0*/  LDGSTS.E [R5+0x1a700], desc[UR34][R134.64], !P1 ;  /* 0x1a70000086057fae */ /* 0x0003e8000c9a1022 */
[----:B------:R1:W-:Y:S01]  /*134d0*/  LDGSTS.E [R5+0x1a780], desc[UR34][R6.64], !P1 ;  /* 0x1a78000006057fae */ /* 0x0003e2000c9a1022 */
[----:B------:R-:W-:Y:S01]  /*134e0*/  ISETP.GE.U32.AND P1, PT, R214, 0x7fffffb3, PT ;  /* 0x7fffffb3d600780c */ /* 0x000fe20003f26070 */
[----:B------:R-:W-:-:S02]  /*134f0*/  VIADD R214, R216, 0xffffffce ;  /* 0xffffffced8d67836 */ /* 0x000fc40000000000 */
        /* <DEDUP_REMOVED lines=952> */
[----:B------:R-:W-:Y:S03]  /*17080*/  STL.64 [R1+0x14f0], R230 ;  /* 0x0014f0e601007387 */ /* 0x000fe60000100a00 */
        /* <DEDUP_REMOVED lines=30> */
[----:B------:R-:W5:Y:S04]  /*17270*/  LDL.LU.64 R232, [R1+0x488] ;  /* 0x0004880001e87983 */ /* 0x000f680000300a00 */
[----:B------:R-:W-:Y:S04]  /*17280*/  LDGSTS.E [R2+0x19380], desc[UR34][R226.64], !P3 ;  /* 0x19380000e2027fae */ /* 0x000fe8000d9a1022 */
[----:B------:R-:W-:Y:S04]  /*17290*/  LDGSTS.E [R2+0x19400], desc[UR34][R224.64], !P3 ;  /* 0x19400000e0027fae */ /* 0x000fe8000d9a1022 */
[----:B------:R1:W-:Y:S04]  /*172a0*/  LDGSTS.E [R2+0x19480], desc[UR34][R216.64], !P3 ;  /* 0x19480000d8027fae */ /* 0x0003e8000d9a1022 */
[----:B------:R-:W5:Y:S04]  /*172b0*/  LDL.LU.64 R226, [R1+0x480] ;  /* 0x0004800001e27983 */ /* 0x000f680000300a00 */
[----:B------:R-:W5:Y:S04]  /*172c0*/  LDL.LU.64 R224, [R1+0x478] ;  /* 0x0004780001e07983 */ /* 0x000f680000300a00 */
[----:B------:R-:W5:Y:S01]  /*172d0*/  LDL.LU.64 R230, [R1+0x470] ;  /* 0x0004700001e67983 */ /* 0x000f620000300a00 */
[----:B-1----:R-:W1:Y:S03]  /*172e0*/  LDC R217, c[0x0][0x3a0] ;  /* 0x0000e800ffd97b82 */ /* 0x002e660000000800 */
[----:B------:R-:W5:Y:S04]  /*172f0*/  LDL.LU.64 R244, [R1+0x468] ;  /* 0x0004680001f47983 */ /* 0x000f680000300a00 */
[----:B------:R-:W5:Y:S01]  /*17300*/  LDL.LU.64 R242, [R1+0x460] ;  /* 0x0004600001f27983 */ /* 0x000f620000300a00 */
[----:B------:R-:W1:Y:S03]  /*17310*/  LDC R216, c[0x0][0x3a0] ;  /* 0x0000e800ffd87b82 */ /* 0x000e660000000800 */
        /* <DEDUP_REMOVED lines=32> */
[----:B-1----:R-:W-:-:S03]  /*17520*/  IMAD.WIDE R198, R3, 0x4, R244 ;  /* 0x0000000403c67825 */ /* 0x002fc600078e02f4 */
        /* <DEDUP_REMOVED lines=12> */
[----:B--2---:R-:W2:Y:S04]  /*175f0*/  LDL.LU.64 R228, [R1+0x338] ;  /* 0x0003380001e47983 */ /* 0x004ea80000300a00 */
        /* <DEDUP_REMOVED lines=16> */
[----:B-1----:R-:W5:Y:S04]  /*17700*/  LDL.LU.64 R230, [R1+0x2f0] ;  /* 0x0002f00001e67983 */ /* 0x002f680000300a00 */
[----:B------:R-:W5:Y:S04]  /*17710*/  LDL.LU.64 R244, [R1+0x2e8] ;  /* 0x0002e80001f47983 */ /* 0x000f680000300a00 */
        /* <DEDUP_REMOVED lines=44> */
[----:B--2---:R-:W1:Y:S04]  /*179e0*/  LDL.LU.64 R228, [R1+0x1b8] ;  /* 0x0001b80001e47983 */ /* 0x004e680000300a00 */
[----:B------:R2:W-:Y:S04]  /*179f0*/  LDGSTS.E [R2+0x1d100], desc[UR34][R118.64], !P0 ;  /* 0x1d10000076027fae */ /* 0x0005e8000c1a1022 */
[----:B---3--:R-:W3:Y:S04]  /*17a00*/  LDL.LU.64 R220, [R1+0x1b0] ;  /* 0x0001b00001dc7983 */ /* 0x008ee80000300a00 */
[----:B------:R1:W-:Y:S04]  /*17a10*/  LDGSTS.E [R2+0x1d180], desc[UR34][R102.64], !P0 ;  /* 0x1d18000066027fae */ /* 0x0003e8000c1a1022 */
[----:B----4-:R-:W2:Y:S04]  /*17a20*/  LDL.LU.64 R118, [R1+0x1a8] ;  /* 0x0001a80001767983 */ /* 0x010ea80000300a00 */
[----:B------:R4:W-:Y:S04]  /*17a30*/  LDGSTS.E [R2+0x1d200], desc[UR34][R218.64], !P0 ;  /* 0x1d200000da027fae */ /* 0x0009e8000c1a1022 */
[----:B-----5:R-:W5:Y:S04]  /*17a40*/  LDL.LU.64 R102, [R1+0x1a0] ;  /* 0x0001a00001667983 */ /* 0x020f680000300a00 */
[----:B------:R1:W-:Y:S04]  /*17a50*/  LDGSTS.E [R2+0x1d280], desc[UR34][R222.64], !P0 ;  /* 0x1d280000de027fae */ /* 0x0003e8000c1a1022 */
[----:B------:R-:W4:Y:S04]  /*17a60*/  LDL.LU.64 R218, [R1+0x198] ;  /* 0x0001980001da7983 */ /* 0x000f280000300a00 */
[----:B------:R-:W-:Y:S04]  /*17a70*/  LDGSTS.E [R2+0x1d300], desc[UR34][R232.64], !P0 ;  /* 0x1d300000e8027fae */ /* 0x000fe8000c1a1022 */
[----:B------:R-:W4:Y:S04]  /*17a80*/  LDL.LU.64 R222, [R1+0x190] ;  /* 0x0001900001de7983 */ /* 0x000f280000300a00 */
[----:B------:R-:W4:Y:S04]  /*17a90*/  LDL.LU.64 R236, [R1+0x188] ;  /* 0x0001880001ec7983 */ /* 0x000f280000300a00 */
[----:B------:R1:W-:Y:S04]  /*17aa0*/  LDGSTS.E [R2+0x1d380], desc[UR34][R226.64], !P0 ;  /* 0x1d380000e2027fae */ /* 0x0003e8000c1a1022 */
[----:B------:R1:W-:Y:S04]  /*17ab0*/  LDGSTS.E [R2+0x1d400], desc[UR34][R224.64], !P0 ;  /* 0x1d400000e0027fae */ /* 0x0003e8000c1a1022 */
[----:B------:R-:W-:Y:S04]  /*17ac0*/  LDGSTS.E [R2+0x1d480], desc[UR34][R230.64], !P0 ;  /* 0x1d480000e6027fae */ /* 0x000fe8000c1a1022 */
[----:B------:R-:W4:Y:S04]  /*17ad0*/  LDL.LU.64 R226, [R1+0x180] ;  /* 0x0001800001e27983 */ /* 0x000f280000300a00 */
[----:B------:R-:W4:Y:S04]  /*17ae0*/  LDL.LU.64 R224, [R1+0x178] ;  /* 0x0001780001e07983 */ /* 0x000f280000300a00 */
[----:B------:R-:W4:Y:S04]  /*17af0*/  LDL.LU.64 R244, [R1+0x170] ;  /* 0x0001700001f47983 */ /* 0x000f280000300a00 */
[----:B------:R-:W4:Y:S04]  /*17b00*/  LDL.LU.64 R242, [R1+0x168] ;  /* 0x0001680001f27983 */ /* 0x000f280000300a00 */
[----:B------:R-:W4:Y:S04]  /*17b10*/  LDL.LU.64 R240, [R1+0x160] ;  /* 0x0001600001f07983 */ /* 0x000f280000300a00 */
[----:B------:R-:W4:Y:S04]  /*17b20*/  LDL.LU.64 R238, [R1+0x158] ;  /* 0x0001580001ee7983 */ /* 0x000f280000300a00 */
[----:B------:R-:W4:Y:S04]  /*17b30*/  LDL.LU.64 R234, [R1+0x150] ;  /* 0x0001500001ea7983 */ /* 0x000f280000300a00 */
[----:B------:R-:W4:Y:S04]  /*17b40*/  LDL.LU.64 R232, [R1+0x148] ;  /* 0x0001480001e87983 */ /* 0x000f280000300a00 */
[----:B------:R-:W4:Y:S01]  /*17b50*/  LDL.LU.64 R230, [R1+0x140] ;  /* 0x0001400001e67983 */ /* 0x000f220000300a00 */
[----:B------:R-:W-:Y:S01]  /*17b60*/  ISETP.GE.U32.AND P3, PT, R214, 0x7fffffb5, PT ;  /* 0x7fffffb5d600780c */ /* 0x000fe20003f66070 */
[----:B------:R-:W-:-:S02]  /*17b70*/  VIADD R214, R215, 0xffffffd0 ;  /* 0xffffffd0d7d67836 */ /* 0x000fc40000000000 */
[----:B------:R1:W-:Y:S01]  /*17b80*/  LDGSTS.E [R2+0x1d500], desc[UR34][R198.64], !P0 ;  /* 0x1d500000c6027fae */ /* 0x0003e2000c1a1022 */
[----:B------:R-:W1:Y:S02]  /*17b90*/  LDC R215, c[0x0][0x3a0] ;  /* 0x0000e800ffd77b82 */ /* 0x000e640000000800 */
[----:B------:R-:W-:Y:S01]  /*17ba0*/  ISETP.GE.U32.AND P2, PT, R214, 0x7fffffb1, PT ;  /* 0x7fffffb1d600780c */ /* 0x000fe20003f46070 */
[----:B------:R-:W-:Y:S01]  /*17bb0*/  VIADD R214, R217, 0xffffffcc ;  /* 0xffffffccd9d67836 */ /* 0x000fe20000000000 */
[----:B------:R1:W-:Y:S04]  /*17bc0*/  LDGSTS.E [R2+0x1d580], desc[UR34][R182.64], !P0 ;  /* 0x1d580000b6027fae */ /* 0x0003e8000c1a1022 */
[----:B------:R1:W-:Y:S04]  /*17bd0*/  LDGSTS.E [R2+0x1d600], desc[UR34][R166.64], !P0 ;  /* 0x1d600000a6027fae */ /* 0x0003e8000c1a1022 */
[----:B------:R1:W-:Y:S04]  /*17be0*/  LDGSTS.E [R2+0x1d680], desc[UR34][R150.64], !P0 ;  /* 0x1d68000096027fae */ /* 0x0003e8000c1a1022 */
[----:B------:R1:W-:Y:S04]  /*17bf0*/  LDGSTS.E [R2+0x1d700], desc[UR34][R134.64], !P0 ;  /* 0x1d70000086027fae */ /* 0x0003e8000c1a1022 */
[----:B------:R1:W-:Y:S01]  /*17c00*/  LDGSTS.E [R2+0x1d780], desc[UR34][R6.64], !P0 ;  /* 0x1d78000006027fae */ /* 0x0003e2000c1a1022 */
[----:B------:R-:W-:Y:S01]  /*17c10*/  ISETP.GE.U32.AND P0, PT, R214, 0x7fffffad, PT ;  /* 0x7fffffadd600780c */ /* 0x000fe20003f06070 */
[----:B------:R-:W-:-:S02]  /*17c20*/  VIADD R214, R216, 0xffffffc8 ;  /* 0xffffffc8d8d67836 */ /* 0x000fc40000000000 */
[----:B-1----:R-:W-:-:S04]  /*17c30*/  IMAD.WIDE R228, R3, 0x4, R228 ;  /* 0x0000000403e47825 */ /* 0x002fc800078e02e4 */
[C---:B---3--:R-:W-:Y:S01]  /*17c40*/  IMAD.WIDE R220, R3.reuse, 0x4, R220 ;  /* 0x0000000403dc7825 */ /* 0x048fe200078e02dc */
[----:B------:R1:W-:Y:S03]  /*17c50*/  STL.64 [R1+0x2e28], R228 ;  /* 0x002e28e401007387 */ /* 0x0003e60000100a00 */
[C---:B--2---:R-:W-:Y:S01]  /*17c60*/  IMAD.WIDE R118, R3.reuse, 0x4, R118 ;  /* 0x0000000403767825 */ /* 0x044fe200078e0276 */
[----:B------:R2:W-:Y:S03]  /*17c70*/  STL.64 [R1+0x2e20], R220 ;  /* 0x002e20dc01007387 */ /* 0x0005e60000100a00 */
[C---:B-----5:R-:W-:Y:S01]  /*17c80*/  IMAD.WIDE R102, R3.reuse, 0x4, R102 ;  /* 0x0000000403667825 */ /* 0x060fe200078e0266 */
[----:B------:R3:W-:Y:S03]  /*17c90*/  STL.64 [R1+0x2e18], R118 ;  /* 0x002e187601007387 */ /* 0x0007e60000100a00 */
[C---:B----4-:R-:W-:Y:S01]  /*17ca0*/  IMAD.WIDE R218, R3.reuse, 0x4, R218 ;  /* 0x0000000403da7825 */ /* 0x050fe200078e02da */
        /* <DEDUP_REMOVED lines=9> */
[----:B------:R-:W-:Y:S01]  /*17d40*/  LDGSTS.E [R2+0x1f100], desc[UR34][R118.64], !P1 ;  /* 0x1f10000076027fae */ /* 0x000fe2000c9a1022 */
[----:B------:R-:W-:-:S03]  /*17d50*/  IMAD.WIDE R224, R3, 0x4, R224 ;  /* 0x0000000403e07825 */ /* 0x000fc600078e02e0 */
[----:B------:R1:W-:Y:S01]  /*17d60*/  STL.64 [R1+0x2df0], R226 ;  /* 0x002df0e201007387 */ /* 0x0003e20000100a00 */
[----:B------:R-:W-:-:S03]  /*17d70*/  IMAD.WIDE R216, R3, 0x4, R244 ;  /* 0x0000000403d87825 */ /* 0x000fc600078e02f4 */
[----:B------:R1:W-:Y:S01]  /*17d80*/  STL.64 [R1+0x2de8], R224 ;  /* 0x002de8e001007387 */ /* 0x0003e20000100a00 */
[----:B------:R-:W-:-:S03]  /*17d90*/  IMAD.WIDE R198, R3, 0x4, R242 ;  /* 0x0000000403c67825 */ /* 0x000fc600078e02f2 */
[----:B------:R-:W-:Y:S01]  /*17da0*/  STL.64 [R1+0x2de0], R216 ;  /* 0x002de0d801007387 */ /* 0x000fe20000100a00 */
[----:B------:R-:W-:-:S03]  /*17db0*/  IMAD.WIDE R182, R3, 0x4, R240 ;  /* 0x0000000403b67825 */ /* 0x000fc600078e02f0 */
[----:B------:R-:W-:Y:S01]  /*17dc0*/  STL.64 [R1+0x2dd8], R198 ;  /* 0x002dd8c601007387 */ /* 0x000fe20000100a00 */
[----:B------:R-:W-:-:S03]  /*17dd0*/  IMAD.WIDE R166, R3, 0x4, R238 ;  /* 0x0000000403a67825 */ /* 0x000fc600078e02ee */
[----:B------:R-:W-:Y:S01]  /*17de0*/  STL.64 [R1+0x1e18], R182 ;  /* 0x001e18b601007387 */ /* 0x000fe20000100a00 */
[----:B------:R-:W-:-:S03]  /*17df0*/  IMAD.WIDE R150, R3, 0x4, R234 ;  /* 0x0000000403967825 */ /* 0x000fc600078e02ea */
[----:B------:R1:W-:Y:S01]  /*17e00*/  STL.64 [R1+0x1e10], R166 ;  /* 0x001e10a601007387 */ /* 0x0003e20000100a00 */
[----:B------:R-:W-:-:S03]  /*17e10*/  IMAD.WIDE R134, R3, 0x4, R232 ;  /* 0x0000000403867825 */ /* 0x000fc600078e02e8 */
[----:B------:R1:W-:Y:S01]  /*17e20*/  STL.64 [R1+0x1e08], R150 ;  /* 0x001e089601007387 */ /* 0x0003e20000100a00 */
[----:B------:R-:W-:-:S03]  /*17e30*/  IMAD.WIDE R6, R3, 0x4, R230 ;  /* 0x0000000403067825 */ /* 0x000fc600078e02e6 */
[----:B------:R2:W-:Y:S04]  /*17e40*/  STL.64 [R1+0x1e00], R134 ;  /* 0x001e008601007387 */ /* 0x0005e80000100a00 */
[----:B------:R2:W-:Y:S04]  /*17e50*/  STL.64 [R1+0x1df8], R6 ;  /* 0x001df80601007387 */ /* 0x0005e80000100a00 */
[----:B-1----:R-:W5:Y:S04]  /*17e60*/  LDL.LU.64 R228, [R1+0xbc0] ;  /* 0x000bc00001e47983 */ /* 0x002f680000300a00 */
[----:B------:R-:W5:Y:S04]  /*17e70*/  LDL.LU.64 R230, [R1+0xbb8] ;  /* 0x000bb80001e67983 */ /* 0x000f680000300a00 */
[----:B------:R-:W5:Y:S04]  /*17e80*/  LDL.LU.64 R232, [R1+0xbb0] ;  /* 0x000bb00001e87983 */ /* 0x000f680000300a00 */
[----:B------:R-:W5:Y:S04]  /*17e90*/  LDL.LU.64 R234, [R1+0xba8] ;  /* 0x000ba80001ea7983 */ /* 0x000f680000300a00 */
[----:B--2---:R-:W2:Y:S04]  /*17ea0*/  LDL.LU.64 R220, [R1+0xba0] ;  /* 0x000ba00001dc7983 */ /* 0x004ea80000300a00 */
[----:B------:R-:W-:Y:S04]  /*17eb0*/  LDGSTS.E [R2+0x1f180], desc[UR34][R102.64], !P1 ;  /* 0x1f18000066027fae */ /* 0x000fe8000c9a1022 */
[----:B---3--:R-:W3:Y:S04]  /*17ec0*/  LDL.LU.64 R118, [R1+0xb98] ;  /* 0x000b980001767983 */ /* 0x008ee80000300a00 */
[----:B------:R-:W-:Y:S04]  /*17ed0*/  LDGSTS.E [R2+0x1f200], desc[UR34][R218.64], !P1 ;  /* 0x1f200000da027fae */ /* 0x000fe8000c9a1022 */
[----:B----4-:R-:W4:Y:S04]  /*17ee0*/  LDL.LU.64 R102, [R1+0xb90] ;  /* 0x000b900001667983 */ /* 0x010f280000300a00 */
[----:B------:R-:W4:Y:S04]  /*17ef0*/  LDL.LU.64 R244, [R1+0xb88] ;  /* 0x000b880001f47983 */ /* 0x000f280000300a00 */
[----:B-----5:R-:W5:Y:S04]  /*17f00*/  LDL.LU.64 R218, [R1+0xb80] ;  /* 0x000b800001da7983 */ /* 0x020f680000300a00 */
[----:B------:R-:W-:Y:S04]  /*17f10*/  LDGSTS.E [R2+0x1f280], desc[UR34][R222.64], !P1 ;  /* 0x1f280000de027fae */ /* 0x000fe8000c9a1022 */
[----:B------:R-:W-:Y:S04]  /*17f20*/  LDGSTS.E [R2+0x1f300], desc[UR34][R236.64], !P1 ;  /* 0x1f300000ec027fae */ /* 0x000fe8000c9a1022 */
[----:B------:R-:W-:Y:S04]  /*17f30*/  LDGSTS.E [R2+0x1f380], desc[UR34][R226.64], !P1 ;  /* 0x1f380000e2027fae */ /* 0x000fe8000c9a1022 */
[----:B------:R-:W5:Y:S04]  /*17f40*/  LDL.LU.64 R222, [R1+0xb78] ;  /* 0x000b780001de7983 */ /* 0x000f680000300a00 */
[----:B------:R-:W5:Y:S04]  /*17f50*/  LDL.LU.64 R242, [R1+0xb70] ;  /* 0x000b700001f27983 */ /* 0x000f680000300a00 */
[----:B------:R-:W5:Y:S04]  /*17f60*/  LDL.LU.64 R240, [R1+0xb68] ;  /* 0x000b680001f07983 */ /* 0x000f680000300a00 */
[----:B------:R-:W5:Y:S04]  /*17f70*/  LDL.LU.64 R238, [R1+0xb60] ;  /* 0x000b600001ee7983 */ /* 0x000f680000300a00 */
[----:B------:R-:W5:Y:S04]  /*17f80*/  LDL.LU.64 R236, [R1+0xb58] ;  /* 0x000b580001ec7983 */ /* 0x000f680000300a00 */
[----:B------:R-:W-:Y:S04]  /*17f90*/  LDGSTS.E [R2+0x1f400], desc[UR34][R224.64], !P1 ;  /* 0x1f400000e0027fae */ /* 0x000fe8000c9a1022 */
[----:B------:R-:W5:Y:S04]  /*17fa0*/  LDL.LU.64 R226, [R1+0xb50] ;  /* 0x000b500001e27983 */ /* 0x000f680000300a00 */
[----:B------:R-:W-:Y:S04]  /*17fb0*/  LDGSTS.E [R2+0x1f480], desc[UR34][R216.64], !P1 ;  /* 0x1f480000d8027fae */ /* 0x000fe8000c9a1022 */
[----:B------:R-:W5:Y:S04]  /*17fc0*/  LDL.LU.64 R224, [R1+0xb48] ;  /* 0x000b480001e07983 */ /* 0x000f680000300a00 */
[----:B------:R-:W-:Y:S04]  /*17fd0*/  LDGSTS.E [R2+0x1f500], desc[UR34][R198.64], !P1 ;  /* 0x1f500000c6027fae */ /* 0x000fe8000c9a1022 */
[----:B------:R-:W-:Y:S04]  /*17fe0*/  LDGSTS.E [R2+0x1f580], desc[UR34][R182.64], !P1 ;  /* 0x1f580000b6027fae */ /* 0x000fe8000c9a1022 */
[----:B------:R3:W-:Y:S04]  /*17ff0*/  LDGSTS.E [R2+0x1f600], desc[UR34][R166.64], !P1 ;  /* 0x1f600000a6027fae */ /* 0x0007e8000c9a1022 */
[----:B------:R1:W-:Y:S04]  /*18000*/  LDGSTS.E [R2+0x1f680], desc[UR34][R150.64], !P1 ;  /* 0x1f68000096027fae */ /* 0x0003e8000c9a1022 */
[----:B------:R1:W-:Y:S04]  /*18010*/  LDGSTS.E [R2+0x1f700], desc[UR34][R134.64], !P1 ;  /* 0x1f70000086027fae */ /* 0x0003e8000c9a1022 */
[----:B------:R1:W-:Y:S01]  /*18020*/  LDGSTS.E [R2+0x1f780], desc[UR34][R6.64], !P1 ;  /* 0x1f78000006027fae */ /* 0x0003e2000c9a1022 */
[----:B------:R-:W-:-:S04]  /*18030*/  IMAD.WIDE R228, R3, 0x4, R228 ;  /* 0x0000000403e47825 */ /* 0x000fc800078e02e4 */
[C---:B------:R-:W-:Y:S01]  /*18040*/  IMAD.WIDE R230, R3.reuse, 0x4, R230 ;  /* 0x0000000403e67825 */ /* 0x040fe200078e02e6 */
[----:B------:R-:W-:Y:S03]  /*18050*/  LDGSTS.E [R0+0x11800], desc[UR34][R228.64], !P5 ;  /* 0x11800000e4007fae */ /* 0x000fe6000e9a1022 */
[C---:B------:R-:W-:Y:S01]  /*18060*/  IMAD.WIDE R232, R3.reuse, 0x4, R232 ;  /* 0x0000000403e87825 */ /* 0x040fe200078e02e8 */
[----:B------:R-:W-:Y:S03]  /*18070*/  LDGSTS.E [R0+0x11880], desc[UR34][R230.64], !P5 ;  /* 0x11880000e6007fae */ /* 0x000fe6000e9a1022 */
[C---:B------:R-:W-:Y:S01]  /*18080*/  IMAD.WIDE R234, R3.reuse, 0x4, R234 ;  /* 0x0000000403ea7825 */ /* 0x040fe200078e02ea */
[----:B------:R-:W-:Y:S03]  /*18090*/  LDGSTS.E [R0+0x11900], desc[UR34][R232.64], !P5 ;  /* 0x11900000e8007fae */ /* 0x000fe6000e9a1022 */
[C---:B--2---:R-:W-:Y:S01]  /*180a0*/  IMAD.WIDE R220, R3.reuse, 0x4, R220 ;  /* 0x0000000403dc7825 */ /* 0x044fe200078e02dc */
[----:B------:R-:W-:Y:S03]  /*180b0*/  LDGSTS.E [R0+0x11980], desc[UR34][R234.64], !P5 ;  /* 0x11980000ea007fae */ /* 0x000fe6000e9a1022 */
[C---:B---3--:R-:W-:Y:S01]  /*180c0*/  IMAD.WIDE R166, R3.reuse, 0x4, R118 ;  /* 0x0000000403a67825 */ /* 0x048fe200078e0276 */
[----:B------:R-:W-:Y:S04]  /*180d0*/  STL.64 [R1+0xbb0], R220 ;  /* 0x000bb0dc01007387 */ /* 0x000fe80000100a00 */
[----:B------:R-:W-:Y:S01]  /*180e0*/  LDGSTS.E [R0+0x11a00], desc[UR34][R220.64], !P5 ;  /* 0x11a00000dc007fae */ /* 0x000fe2000e9a1022 */
[----:B----4-:R-:W-:-:S03]  /*180f0*/  IMAD.WIDE R118, R3, 0x4, R102 ;  /* 0x0000000403767825 */ /* 0x010fc600078e0266 */
[----:B------:R-:W-:Y:S01]  /*18100*/  STL.64 [R1+0xbb8], R166 ;  /* 0x000bb8a601007387 */ /* 0x000fe20000100a00 */
[----:B------:R-:W-:-:S03]  /*18110*/  IMAD.WIDE R102, R3, 0x4, R244 ;  /* 0x0000000403667825 */ /* 0x000fc600078e02f4 */
[----:B------:R2:W-:Y:S01]  /*18120*/  STL.64 [R1+0xbc0], R118 ;  /* 0x000bc07601007387 */ /* 0x0005e20000100a00 */
[----:B-----5:R-:W-:-:S03]  /*18130*/  IMAD.WIDE R218, R3, 0x4, R218 ;  /* 0x0000000403da7825 */ /* 0x020fc600078e02da */
[----:B------:R3:W-:Y:S04]  /*18140*/  STL.64 [R1+0xbc8], R102 ;  /* 0x000bc86601007387 */ /* 0x0007e80000100a00 */
[----:B------:R4:W-:Y:S04]  /*18150*/  STL.64 [R1+0xbd0], R218 ;  /* 0x000bd0da01007387 */ /* 0x0009e80000100a00 */
[----:B------:R-:W-:Y:S04]  /*18160*/  LDGSTS.E [R0+0x11a80], desc[UR34][R166.64], !P5 ;  /* 0x11a80000a6007fae */ /* 0x000fe8000e9a1022 */
[----:B------:R5:W-:Y:S01]  /*18170*/  LDGSTS.E [R0+0x11b00], desc[UR34][R118.64], !P5 ;  /* 0x11b0000076007fae */ /* 0x000be2000e9a1022 */
[----:B------:R-:W-:-:S03]  /*18180*/  IMAD.WIDE R222, R3, 0x4, R222 ;  /* 0x0000000403de7825 */ /* 0x000fc600078e02de */
[----:B------:R1:W-:Y:S01]  /*18190*/  LDGSTS.E [R0+0x11b80], desc[UR34][R102.64], !P5 ;  /* 0x11b8000066007fae */ /* 0x0003e2000e9a1022 */
[----:B------:R-:W-:-:S03]  /*181a0*/  IMAD.WIDE R216, R3, 0x4, R242 ;  /* 0x0000000403d87825 */ /* 0x000fc600078e02f2 */
[----:B------:R-:W-:Y:S01]  /*181b0*/  STL.64 [R1+0xbd8], R222 ;  /* 0x000bd8de01007387 */ /* 0x000fe20000100a00 */
[----:B------:R-:W-:-:S03]  /*181c0*/  IMAD.WIDE R198, R3, 0x4, R240 ;  /* 0x0000000403c67825 */ /* 0x000fc600078e02f0 */
[----:B------:R-:W-:Y:S01]  /*181d0*/  STL.64 [R1+0xbe0], R216 ;  /* 0x000be0d801007387 */ /* 0x000fe20000100a00 */
[----:B------:R-:W-:-:S03]  /*181e0*/  IMAD.WIDE R182, R3, 0x4, R238 ;  /* 0x0000000403b67825 */ /* 0x000fc600078e02ee */
[----:B------:R-:W-:Y:S01]  /*181f0*/  STL.64 [R1+0xbe8], R198 ;  /* 0x000be8c601007387 */ /* 0x000fe20000100a00 */
[----:B-1----:R-:W-:-:S03]  /*18200*/  IMAD.WIDE R150, R3, 0x4, R236 ;  /* 0x0000000403967825 */ /* 0x002fc600078e02ec */
[----:B------:R1:W-:Y:S01]  /*18210*/  STL.64 [R1+0xbf0], R182 ;  /* 0x000bf0b601007387 */ /* 0x0003e20000100a00 */
[----:B------:R-:W-:-:S03]  /*18220*/  IMAD.WIDE R134, R3, 0x4, R226 ;  /* 0x0000000403867825 */ /* 0x000fc600078e02e2 */
[----:B------:R-:W-:Y:S01]  /*18230*/  STL.64 [R1+0xbf8], R150 ;  /* 0x000bf89601007387 */ /* 0x000fe20000100a00 */
[----:B------:R-:W-:-:S03]  /*18240*/  IMAD.WIDE R6, R3, 0x4, R224 ;  /* 0x0000000403067825 */ /* 0x000fc600078e02e0 */
[----:B------:R1:W-:Y:S04]  /*18250*/  STL.64 [R1+0xc00], R134 ;  /* 0x000c008601007387 */ /* 0x0003e80000100a00 */
[----:B------:R1:W-:Y:S04]  /*18260*/  STL.64 [R1+0xc08], R6 ;  /* 0x000c080601007387 */ /* 0x0003e80000100a00 */
[----:B--2---:R-:W5:Y:S04]  /*18270*/  LDL.LU.64 R118, [R1+0xfc0] ;  /* 0x000fc00001767983 */ /* 0x004f680000300a00 */
[----:B---3--:R-:W2:Y:S04]  /*18280*/  LDL.LU.64 R102, [R1+0xfb8] ;  /* 0x000fb80001667983 */ /* 0x008ea80000300a00 */
[----:B------:R-:W3:Y:S04]  /*18290*/  LDL.LU.64 R220, [R1+0xfb0] ;  /* 0x000fb00001dc7983 */ /* 0x000ee80000300a00 */
[----:B------:R-:W3:Y:S04]  /*182a0*/  LDL.LU.64 R166, [R1+0xfa8] ;  /* 0x000fa80001a67983 */ /* 0x000ee80000300a00 */
[----:B------:R1:W-:Y:S04]  /*182b0*/  LDGSTS.E [R0+0x11c00], desc[UR34][R218.64], !P5 ;  /* 0x11c00000da007fae */ /* 0x0003e8000e9a1022 */
[----:B------:R-:W-:Y:S04]  /*182c0*/  LDGSTS.E [R0+0x11c80], desc[UR34][R222.64], !P5 ;  /* 0x11c80000de007fae */ /* 0x000fe8000e9a1022 */
[----:B------:R-:W-:Y:S04]  /*182d0*/  LDGSTS.E [R0+0x11d00], desc[UR34][R216.64], !P5 ;  /* 0x11d00000d8007fae */ /* 0x000fe8000e9a1022 */
[----:B----4-:R-:W4:Y:S04]  /*182e0*/  LDL.LU.64 R218, [R1+0xfa0] ;  /* 0x000fa00001da7983 */ /* 0x010f280000300a00 */
[----:B------:R-:W4:Y:S04]  /*182f0*/  LDL.LU.64 R242, [R1+0xf98] ;  /* 0x000f980001f27983 */ /* 0x000f280000300a00 */
[----:B------:R-:W4:Y:S04]  /*18300*/  LDL.LU.64 R240, [R1+0xf90] ;  /* 0x000f900001f07983 */ /* 0x000f280000300a00 */
[----:B------:R-:W4:Y:S04]  /*18310*/  LDL.LU.64 R238, [R1+0xf88] ;  /* 0x000f880001ee7983 */ /* 0x000f280000300a00 */
[----:B------:R-:W-:Y:S04]  /*18320*/  LDGSTS.E [R0+0x11d80], desc[UR34][R198.64], !P5 ;  /* 0x11d80000c6007fae */ /* 0x000fe8000e9a1022 */
[----:B------:R-:W4:Y:S04]  /*18330*/  LDL.LU.64 R236, [R1+0xf80] ;  /* 0x000f800001ec7983 */ /* 0x000f280000300a00 */
[----:B------:R1:W-:Y:S04]  /*18340*/  LDGSTS.E [R0+0x11e00], desc[UR34][R182.64], !P5 ;  /* 0x11e00000b6007fae */ /* 0x0003e8000e9a1022 */
[----:B------:R-:W4:Y:S04]  /*18350*/  LDL.LU.64 R226, [R1+0xf78] ;  /* 0x000f780001e27983 */ /* 0x000f280000300a00 */
[----:B------:R-:W-:Y:S04]  /*18360*/  LDGSTS.E [R0+0x11e80], desc[UR34][R150.64], !P5 ;  /* 0x11e8000096007fae */ /* 0x000fe8000e9a1022 */
[----:B------:R-:W4:Y:S04]  /*18370*/  LDL.LU.64 R224, [R1+0xf70] ;  /* 0x000f700001e07983 */ /* 0x000f280000300a00 */
[----:B------:R2:W-:Y:S04]  /*18380*/  LDGSTS.E [R0+0x11f00], desc[UR34][R134.64], !P5 ;  /* 0x11f0000086007fae */ /* 0x0005e8000e9a1022 */
[----:B-1----:R-:W4:Y:S01]  /*18390*/  LDL.LU.64 R182, [R1+0xf68] ;  /* 0x000f680001b67983 */ /* 0x002f220000300a00 */
[----:B------:R-:W-:-:S03]  /*183a0*/  ISETP.GE.U32.AND P1, PT, R214, 0x7fffffa9, PT ;  /* 0x7fffffa9d600780c */ /* 0x000fc60003f26070 */
[----:B------:R1:W-:Y:S04]  /*183b0*/  LDGSTS.E [R0+0x11f80], desc[UR34][R6.64], !P5 ;  /* 0x11f8000006007fae */ /* 0x0003e8000e9a1022 */
[----:B------:R-:W4:Y:S04]  /*183c0*/  LDL.LU.64 R134, [R1+0xf60] ;  /* 0x000f600001867983 */ /* 0x000f280000300a00 */
[----:B------:R-:W4:Y:S04]  /*183d0*/  LDL.LU.64 R150, [R1+0xf58] ;  /* 0x000f580001967983 */ /* 0x000f280000300a00 */
[----:B------:R-:W4:Y:S04]  /*183e0*/  LDL.LU.64 R244, [R1+0xf50] ;  /* 0x000f500001f47983 */ /* 0x000f280000300a00 */
[----:B------:R-:W1:Y:S01]  /*183f0*/  LDL.LU.64 R222, [R1+0xf48] ;  /* 0x000f480001de7983 */ /* 0x000e620000300a00 */
[----:B------:R-:W-:-:S02]  /*18400*/  VIADD R214, R215, 0xffffffc4 ;  /* 0xffffffc4d7d67836 */ /* 0x000fc40000000000 */
[----:B------:R-:W-:Y:S01]  /*18410*/  IMAD.SHL.U32 R215, R247, 0x20, RZ ;  /* 0x00000020f7d77824 */ /* 0x000fe200078e00ff */
[----:B------:R-:W-:Y:S04]  /*18420*/  STL [R1+0x1fa0], RZ ;  /* 0x001fa0ff01007387 */ /* 0x000fe80000100800 */
[----:B------:R-:W-:Y:S04]  /*18430*/  STL [R1+0x1fa4], RZ ;  /* 0x001fa4ff01007387 */ /* 0x000fe80000100800 */
[----:B------:R-:W-:Y:S01]  /*18440*/  STL [R1+0x1278], R215 ;  /* 0x001278d701007387 */ /* 0x000fe20000100800 */
[----:B-----5:R-:W-:-:S04]  /*18450*/  IMAD.WIDE R118, R3, 0x4, R118 ;  /* 0x0000000403767825 */ /* 0x020fc800078e0276 */
[C---:B--2---:R-:W-:Y:S01]  /*18460*/  IMAD.WIDE R102, R3.reuse, 0x4, R102 ;  /* 0x0000000403667825 */ /* 0x044fe200078e0266 */
[----:B------:R2:W-:Y:S03]  /*18470*/  STL.64 [R1+0xc88], R118 ;  /* 0x000c887601007387 */ /* 0x0005e60000100a00 */
[C---:B---3--:R-:W-:Y:S01]  /*18480*/  IMAD.WIDE R220, R3.reuse, 0x4, R220 ;  /* 0x0000000403dc7825 */ /* 0x048fe200078e02dc */
[----:B------:R3:W-:Y:S03]  /*18490*/  STL.64 [R1+0xc98], R102 ;  /* 0x000c986601007387 */ /* 0x0007e60000100a00 */
[C---:B------:R-:W-:Y:S01]  /*184a0*/  IMAD.WIDE R166, R3.reuse, 0x4, R166 ;  /* 0x0000000403a67825 */ /* 0x040fe200078e02a6 */
[----:B------:R5:W-:Y:S04]  /*184b0*/  STL.64 [R1+0xca0], R220 ;  /* 0x000ca0dc01007387 */ /* 0x000be80000100a00 */
[----:B------:R1:W-:Y:S04]  /*184c0*/  STL.64 [R1+0xca8], R166 ;  /* 0x000ca8a601007387 */ /* 0x0003e80000100a00 */
[----:B------:R1:W-:Y:S04]  /*184d0*/  LDGSTS.E [R0+0x13800], desc[UR34][R118.64], !P4 ;  /* 0x1380000076007fae */ /* 0x0003e8000e1a1022 */
[----:B------:R1:W-:Y:S01]  /*184e0*/  LDGSTS.E [R0+0x13880], desc[UR34][R102.64], !P4 ;  /* 0x1388000066007fae */ /* 0x0003e2000e1a1022 */
[----:B----4-:R-:W-:-:S03]  /*184f0*/  IMAD.WIDE R218, R3, 0x4, R218 ;  /* 0x0000000403da7825 */ /* 0x010fc600078e02da */
        /* <DEDUP_REMOVED lines=22> */
[----:B------:R1:W-:Y:S04]  /*18660*/  STL.64 [R1+0xf50], R198 ;  /* 0x000f50c601007387 */ /* 0x0003e80000100a00 */
[----:B--2---:R-:W2:Y:S04]  /*18670*/  LDL.LU.64 R118, [R1+0xf40] ;  /* 0x000f400001767983 */ /* 0x004ea80000300a00 */
[----:B------:R1:W-:Y:S04]  /*18680*/  STL.64 [R1+0xf48], R6 ;  /* 0x000f480601007387 */ /* 0x0003e80000100a00 */
[----:B---3--:R-:W3:Y:S04]  /*18690*/  LDL.LU.64 R102, [R1+0xf38] ;  /* 0x000f380001667983 */ /* 0x008ee80000300a00 */
[----:B------:R-:W4:Y:S04]  /*186a0*/  LDL.LU.64 R150, [R1+0xf30] ;  /* 0x000f300001967983 */ /* 0x000f280000300a00 */
[----:B------:R-:W4:Y:S04]  /*186b0*/  LDL.LU.64 R222, [R1+0xf28] ;  /* 0x000f280001de7983 */ /* 0x000f280000300a00 */
[----:B-----5:R-:W5:Y:S04]  /*186c0*/  LDL.LU.64 R220, [R1+0xf20] ;  /* 0x000f200001dc7983 */ /* 0x020f680000300a00 */
[----:B------:R1:W-:Y:S04]  /*186d0*/  LDGSTS.E [R0+0x13980], desc[UR34][R166.64], !P4 ;  /* 0x13980000a6007fae */ /* 0x0003e8000e1a1022 */
[----:B------:R1:W-:Y:S04]  /*186e0*/  LDGSTS.E [R0+0x13a00], desc[UR34][R218.64], !P4 ;  /* 0x13a00000da007fae */ /* 0x0003e8000e1a1022 */
[----:B------:R1:W-:Y:S04]  /*186f0*/  LDGSTS.E [R0+0x13a80], desc[UR34][R242.64], !P4 ;  /* 0x13a80000f2007fae */ /* 0x0003e8000e1a1022 */
[----:B------:R-:W1:Y:S04]  /*18700*/  LDL.LU.64 R166, [R1+0xf18] ;  /* 0x000f180001a67983 */ /* 0x000e680000300a00 */
[----:B------:R-:W5:Y:S04]  /*18710*/  LDL.LU.64 R218, [R1+0xf10] ;  /* 0x000f100001da7983 */ /* 0x000f680000300a00 */
[----:B------:R-:W5:Y:S04]  /*18720*/  LDL.LU.64 R242, [R1+0xf08] ;  /* 0x000f080001f27983 */ /* 0x000f680000300a00 */
[----:B------:R1:W-:Y:S04]  /*18730*/  LDGSTS.E [R0+0x13b00], desc[UR34][R240.64], !P4 ;  /* 0x13b00000f0007fae */ /* 0x0003e8000e1a1022 */
[----:B------:R1:W-:Y:S04]  /*18740*/  LDGSTS.E [R0+0x13b80], desc[UR34][R238.64], !P4 ;  /* 0x13b80000ee007fae */ /* 0x0003e8000e1a1022 */
[----:B------:R1:W-:Y:S04]  /*18750*/  LDGSTS.E [R0+0x13c00], desc[UR34][R236.64], !P4 ;  /* 0x13c00000ec007fae */ /* 0x0003e8000e1a1022 */
[----:B------:R-:W5:Y:S04]  /*18760*/  LDL.LU.64 R240, [R1+0xf00] ;  /* 0x000f000001f07983 */ /* 0x000f680000300a00 */
[----:B------:R-:W5:Y:S04]  /*18770*/  LDL.LU.64 R238, [R1+0xef8] ;  /* 0x000ef80001ee7983 */ /* 0x000f680000300a00 */
[----:B------:R-:W5:Y:S04]  /*18780*/  LDL.LU.64 R236, [R1+0xef0] ;  /* 0x000ef00001ec7983 */ /* 0x000f680000300a00 */
[----:B------:R1:W-:Y:S04]  /*18790*/  LDGSTS.E [R0+0x13c80], desc[UR34][R226.64], !P4 ;  /* 0x13c80000e2007fae */ /* 0x0003e8000e1a1022 */
[----:B------:R1:W-:Y:S04]  /*187a0*/  LDGSTS.E [R0+0x13d00], desc[UR34][R224.64], !P4 ;  /* 0x13d00000e0007fae */ /* 0x0003e8000e1a1022 */
[----:B------:R-:W-:Y:S04]  /*187b0*/  LDGSTS.E [R0+0x13d80], desc[UR34][R182.64], !P4 ;  /* 0x13d80000b6007fae */ /* 0x000fe8000e1a1022 */
[----:B------:R-:W5:Y:S04]  /*187c0*/  LDL.LU.64 R226, [R1+0xee8] ;  /* 0x000ee80001e27983 */ /* 0x000f680000300a00 */
[----:B------:R-:W5:Y:S04]  /*187d0*/  LDL.LU.64 R224, [R1+0xee0] ;  /* 0x000ee00001e07983 */ /* 0x000f680000300a00 */
[----:B------:R-:W5:Y:S04]  /*187e0*/  LDL.LU.64 R182, [R1+0xed8] ;  /* 0x000ed80001b67983 */ /* 0x000f680000300a00 */
[----:B------:R-:W-:Y:S04]  /*187f0*/  LDGSTS.E [R0+0x13e00], desc[UR34][R134.64], !P4 ;  /* 0x13e0000086007fae */ /* 0x000fe8000e1a1022 */
[----:B------:R1:W-:Y:S04]  /*18800*/  LDGSTS.E [R0+0x13e80], desc[UR34][R216.64], !P4 ;  /* 0x13e80000d8007fae */ /* 0x0003e8000e1a1022 */
[----:B------:R1:W-:Y:S04]  /*18810*/  LDGSTS.E [R0+0x13f00], desc[UR34][R198.64], !P4 ;  /* 0x13f00000c6007fae */ /* 0x0003e8000e1a1022 */
[----:B------:R-:W5:Y:S04]  /*18820*/  LDL.LU.64 R134, [R1+0xed0] ;  /* 0x000ed00001867983 */ /* 0x000f680000300a00 */
[----:B------:R-:W5:Y:S04]  /*18830*/  LDL.LU.64 R244, [R1+0xec8] ;  /* 0x000ec80001f47983 */ /* 0x000f680000300a00 */
[----:B------:R1:W-:Y:S01]  /*18840*/  LDGSTS.E [R0+0x13f80], desc[UR34][R6.64], !P4 ;  /* 0x13f8000006007fae */ /* 0x0003e2000e1a1022 */
[----:B--2---:R-:W-:-:S04]  /*18850*/  IMAD.WIDE R118, R3, 0x4, R118 ;  /* 0x0000000403767825 */ /* 0x004fc800078e0276 */
[C---:B---3--:R-:W-:Y:S01]  /*18860*/  IMAD.WIDE R102, R3.reuse, 0x4, R102 ;  /* 0x0000000403667825 */ /* 0x048fe200078e0266 */
[----:B------:R-:W-:Y:S03]  /*18870*/  STL.64 [R1+0xf40], R118 ;  /* 0x000f407601007387 */ /* 0x000fe60000100a00 */
[C---:B----4-:R-:W-:Y:S01]  /*18880*/  IMAD.WIDE R150, R3.reuse, 0x4, R150 ;  /* 0x0000000403967825 */ /* 0x050fe200078e0296 */
[----:B------:R2:W-:Y:S03]  /*18890*/  STL.64 [R1+0xf38], R102 ;  /* 0x000f386601007387 */ /* 0x0005e60000100a00 */
[C---:B------:R-:W-:Y:S01]  /*188a0*/  IMAD.WIDE R222, R3.reuse, 0x4, R222 ;  /* 0x0000000403de7825 */ /* 0x040fe200078e02de */
[----:B------:R3:W-:Y:S03]  /*188b0*/  STL.64 [R1+0xf30], R150 ;  /* 0x000f309601007387 */ /* 0x0007e60000100a00 */
[C---:B-----5:R-:W-:Y:S01]  /*188c0*/  IMAD.WIDE R220, R3.reuse, 0x4, R220 ;  /* 0x0000000403dc7825 */ /* 0x060fe200078e02dc */
[----:B------:R4:W-:Y:S04]  /*188d0*/  STL.64 [R1+0xf28], R222 ;  /* 0x000f28de01007387 */ /* 0x0009e80000100a00 */
[----:B------:R5:W-:Y:S04]  /*188e0*/  STL.64 [R1+0xf20], R220 ;  /* 0x000f20dc01007387 */ /* 0x000be80000100a00 */
[----:B------:R-:W-:Y:S04]  /*188f0*/  LDGSTS.E [R0+0x15800], desc[UR34][R118.64], !P3 ;  /* 0x1580000076007fae */ /* 0x000fe8000d9a1022 */
[----:B------:R2:W-:Y:S01]  /*18900*/  LDGSTS.E [R0+0x15880], desc[UR34][R102.64], !P3 ;  /* 0x1588000066007fae */ /* 0x0005e2000d9a1022 */
[----:B-1----:R-:W-:-:S03]  /*18910*/  IMAD.WIDE R166, R3, 0x4, R166 ;  /* 0x0000000403a67825 */ /* 0x002fc600078e02a6 */
        /* <DEDUP_REMOVED lines=27> */
[----:B------:R-:W-:Y:S01]  /*18ad0*/  LDGSTS.E [R0+0x15d80], desc[UR34][R226.64], !P3 ;  /* 0x15d80000e2007fae */ /* 0x000fe2000d9a1022 */
[----:B------:R-:W-:-:S03]  /*18ae0*/  IMAD.WIDE R6, R3, 0x4, R244 ;  /* 0x0000000403067825 */ /* 0x000fc600078e02f4 */
[----:B------:R1:W-:Y:S04]  /*18af0*/  STL.64 [R1+0xed0], R198 ;  /* 0x000ed0c601007387 */ /* 0x0003e80000100a00 */
[----:B------:R-:W5:Y:S04]  /*18b00*/  LDL.LU.64 R182, [R1+0xec0] ;  /* 0x000ec00001b67983 */ /* 0x000f680000300a00 */
[----:B------:R1:W-:Y:S04]  /*18b10*/  STL.64 [R1+0xec8], R6 ;  /* 0x000ec80601007387 */ /* 0x0003e80000100a00 */
[----:B--2---:R-:W2:Y:S04]  /*18b20*/  LDL.LU.64 R102, [R1+0xeb8] ;  /* 0x000eb80001667983 */ /* 0x004ea80000300a00 */
[----:B------:R-:W2:Y:S04]  /*18b30*/  LDL.LU.64 R118, [R1+0xeb0] ;  /* 0x000eb00001767983 */ /* 0x000ea80000300a00 */
[----:B------:R-:W2:Y:S04]  /*18b40*/  LDL.LU.64 R134, [R1+0xea8] ;  /* 0x000ea80001867983 */ /* 0x000ea80000300a00 */
[----:B---3--:R-:W3:Y:S04]  /*18b50*/  LDL.LU.64 R150, [R1+0xea0] ;  /* 0x000ea00001967983 */ /* 0x008ee80000300a00 */
[----:B----4-:R-:W4:Y:S04]  /*18b60*/  LDL.LU.64 R222, [R1+0xe98] ;  /* 0x000e980001de7983 */ /* 0x010f280000300a00 */
[----:B-----5:R-:W5:Y:S04]  /*18b70*/  LDL.LU.64 R220, [R1+0xe90] ;  /* 0x000e900001dc7983 */ /* 0x020f680000300a00 */
[----:B-1----:R-:W5:Y:S04]  /*18b80*/  LDL.LU.64 R166, [R1+0xe88] ;  /* 0x000e880001a67983 */ /* 0x002f680000300a00 */
[----:B------:R-:W5:Y:S04]  /*18b90*/  LDL.LU.64 R218, [R1+0xe80] ;  /* 0x000e800001da7983 */ /* 0x000f680000300a00 */
[----:B------:R-:W5:Y:S04]  /*18ba0*/  LDL.LU.64 R242, [R1+0xe78] ;  /* 0x000e780001f27983 */ /* 0x000f680000300a00 */
[----:B------:R-:W5:Y:S04]  /*18bb0*/  LDL.LU.64 R240, [R1+0xe70] ;  /* 0x000e700001f07983 */ /* 0x000f680000300a00 */
[----:B------:R-:W5:Y:S04]  /*18bc0*/  LDL.LU.64 R238, [R1+0xe68] ;  /* 0x000e680001ee7983 */ /* 0x000f680000300a00 */
[----:B------:R-:W5:Y:S04]  /*18bd0*/  LDL.LU.64 R236, [R1+0xe60] ;  /* 0x000e600001ec7983 */ /* 0x000f680000300a00 */
[----:B------:R-:W5:Y:S04]  /*18be0*/  LDL.LU.64 R244, [R1+0xe58] ;  /* 0x000e580001f47983 */ /* 0x000f680000300a00 */
[----:B------:R-:W5:Y:S04]  /*18bf0*/  LDL.LU.64 R226, [R1+0xe50] ;  /* 0x000e500001e27983 */ /* 0x000f680000300a00 */
[----:B------:R-:W-:Y:S04]  /*18c00*/  LDGSTS.E [R0+0x15e00], desc[UR34][R224.64], !P3 ;  /* 0x15e00000e0007fae */ /* 0x000fe8000d9a1022 */
[----:B------:R1:W-:Y:S04]  /*18c10*/  LDGSTS.E [R0+0x15e80], desc[UR34][R216.64], !P3 ;  /* 0x15e80000d8007fae */ /* 0x0003e8000d9a1022 */
[----:B------:R1:W-:Y:S04]  /*18c20*/  LDGSTS.E [R0+0x15f00], desc[UR34][R198.64], !P3 ;  /* 0x15f00000c6007fae */ /* 0x0003e8000d9a1022 */
[----:B------:R-:W5:Y:S04]  /*18c30*/  LDL.LU.64 R224, [R1+0xe48] ;  /* 0x000e480001e07983 */ /* 0x000f680000300a00 */
[----:B------:R1:W-:Y:S01]  /*18c40*/  LDGSTS.E [R0+0x15f80], desc[UR34][R6.64], !P3 ;  /* 0x15f8000006007fae */ /* 0x0003e2000d9a1022 */
[----:B------:R-:W-:-:S04]  /*18c50*/  IMAD.WIDE R182, R3, 0x4, R182 ;  /* 0x0000000403b67825 */ /* 0x000fc800078e02b6 */
[C---:B--2---:R-:W-:Y:S01]  /*18c60*/  IMAD.WIDE R102, R3.reuse, 0x4, R102 ;  /* 0x0000000403667825 */ /* 0x044fe200078e0266 */
[----:B------:R2:W-:Y:S03]  /*18c70*/  STL.64 [R1+0xec0], R182 ;  /* 0x000ec0b601007387 */ /* 0x0005e60000100a00 */
[C---:B------:R-:W-:Y:S01]  /*18c80*/  IMAD.WIDE R118, R3.reuse, 0x4, R118 ;  /* 0x0000000403767825 */ /* 0x040fe200078e0276 */
[----:B------:R1:W-:Y:S03]  /*18c90*/  STL.64 [R1+0xeb8], R102 ;  /* 0x000eb86601007387 */ /* 0x0003e60000100a00 */
[C---:B------:R-:W-:Y:S01]  /*18ca0*/  IMAD.WIDE R134, R3.reuse, 0x4, R134 ;  /* 0x0000000403867825 */ /* 0x040fe200078e0286 */
[----:B------:R1:W-:Y:S03]  /*18cb0*/  STL.64 [R1+0xeb0], R118 ;  /* 0x000eb07601007387 */ /* 0x0003e60000100a00 */
        /* <DEDUP_REMOVED lines=21> */
[----:B------:R1:W-:Y:S04]  /*18e10*/  STL.64 [R1+0xfa0], R216 ;  /* 0x000fa0d801007387 */ /* 0x0003e80000100a00 */
[----:B------:R1:W-:Y:S04]  /*18e20*/  LDGSTS.E [R0+0x17800], desc[UR34][R182.64], !P2 ;  /* 0x17800000b6007fae */ /* 0x0003e8000d1a1022 */
[----:B------:R1:W-:Y:S04]  /*18e30*/  STL.64 [R1+0xfa8], R198 ;  /* 0x000fa8c601007387 */ /* 0x0003e80000100a00 */
[----:B------:R1:W-:Y:S01]  /*18e40*/  LDGSTS.E [R0+0x17880], desc[UR34][R102.64], !P2 ;  /* 0x1788000066007fae */ /* 0x0003e2000d1a1022 */
[----:B------:R-:W-:-:S03]  /*18e50*/  IMAD.WIDE R6, R3, 0x4, R224 ;  /* 0x0000000403067825 */ /* 0x000fc600078e02e0 */
[----:B--2---:R-:W2:Y:S04]  /*18e60*/  LDL.LU.64 R182, [R1+0xe40] ;  /* 0x000e400001b67983 */ /* 0x004ea80000300a00 */
[----:B------:R1:W-:Y:S04]  /*18e70*/  STL.64 [R1+0xfb0], R6 ;  /* 0x000fb00601007387 */ /* 0x0003e80000100a00 */
[----:B------:R-:W2:Y:S04]  /*18e80*/  LDL.LU.64 R102, [R1+0xe38] ;  /* 0x000e380001667983 */ /* 0x000ea80000300a00 */
[----:B------:R-:W2:Y:S04]  /*18e90*/  LDL.LU.64 R226, [R1+0xe30] ;  /* 0x000e300001e27983 */ /* 0x000ea80000300a00 */
[----:B------:R-:W2:Y:S04]  /*18ea0*/  LDL.LU.64 R224, [R1+0xe28] ;  /* 0x000e280001e07983 */ /* 0x000ea80000300a00 */
[----:B------:R1:W-:Y:S04]  /*18eb0*/  LDGSTS.E [R0+0x17900], desc[UR34][R118.64], !P2 ;  /* 0x1790000076007fae */ /* 0x0003e8000d1a1022 */
[----:B------:R1:W-:Y:S04]  /*18ec0*/  LDGSTS.E [R0+0x17980], desc[UR34][R134.64], !P2 ;  /* 0x1798000086007fae */ /* 0x0003e8000d1a1022 */
[----:B------:R1:W-:Y:S04]  /*18ed0*/  LDGSTS.E [R0+0x17a00], desc[UR34][R150.64], !P2 ;  /* 0x17a0000096007fae */ /* 0x0003e8000d1a1022 */
[----:B------:R-:W2:Y:S04]  /*18ee0*/  LDL.LU.64 R118, [R1+0xe20] ;  /* 0x000e200001767983 */ /* 0x000ea80000300a00 */
[----:B---3--:R-:W3:Y:S04]  /*18ef0*/  LDL.LU.64 R134, [R1+0xe18] ;  /* 0x000e180001867983 */ /* 0x008ee80000300a00 */
[----:B----4-:R-:W4:Y:S04]  /*18f00*/  LDL.LU.64 R150, [R1+0xe10] ;  /* 0x000e100001967983 */ /* 0x010f280000300a00 */
[----:B------:R1:W-:Y:S04]  /*18f10*/  LDGSTS.E [R0+0x17a80], desc[UR34][R222.64], !P2 ;  /* 0x17a80000de007fae */ /* 0x0003e8000d1a1022 */
[----:B------:R1:W-:Y:S04]  /*18f20*/  LDGSTS.E [R0+0x17b00], desc[UR34][R220.64], !P2 ;  /* 0x17b00000dc007fae */ /* 0x0003e8000d1a1022 */
[----:B------:R1:W-:Y:S04]  /*18f30*/  LDGSTS.E [R0+0x17b80], desc[UR34][R166.64], !P2 ;  /* 0x17b80000a6007fae */ /* 0x0003e8000d1a1022 */
[----:B-----5:R-:W5:Y:S04]  /*18f40*/  LDL.LU.64 R222, [R1+0xe08] ;  /* 0x000e080001de7983 */ /* 0x020f680000300a00 */
        /* <DEDUP_REMOVED lines=8> */
[----:B------:R-:W-:Y:S04]  /*18fd0*/  LDGSTS.E [R0+0x17d80], desc[UR34][R238.64], !P2 ;  /* 0x17d80000ee007fae */ /* 0x000fe8000d1a1022 */
[----:B------:R-:W5:Y:S04]  /*18fe0*/  LDL.LU.64 R244, [R1+0xdd8] ;  /* 0x000dd80001f47983 */ /* 0x000f680000300a00 */
[----:B------:R-:W-:Y:S04]  /*18ff0*/  LDGSTS.E [R0+0x17e00], desc[UR34][R236.64], !P2 ;  /* 0x17e00000ec007fae */ /* 0x000fe8000d1a1022 */
[----:B------:R-:W5:Y:S04]  /*19000*/  LDL.LU.64 R238, [R1+0xdd0] ;  /* 0x000dd00001ee7983 */ /* 0x000f680000300a00 */
[----:B------:R2:W-:Y:S04]  /*19010*/  LDGSTS.E [R0+0x17e80], desc[UR34][R216.64], !P2 ;  /* 0x17e80000d8007fae */ /* 0x0005e8000d1a1022 */
[----:B-1----:R-:W5:Y:S04]  /*19020*/  LDL.LU.64 R236, [R1+0xdc8] ;  /* 0x000dc80001ec7983 */ /* 0x002f680000300a00 */
[----:B------:R1:W-:Y:S04]  /*19030*/  LDGSTS.E [R0+0x17f00], desc[UR34][R198.64], !P2 ;  /* 0x17f00000c6007fae */ /* 0x0003e8000d1a1022 */
[----:B------:R1:W-:Y:S01]  /*19040*/  LDGSTS.E [R0+0x17f80], desc[UR34][R6.64], !P2 ;  /* 0x17f8000006007fae */ /* 0x0003e2000d1a1022 */
[----:B--2---:R-:W-:-:S04]  /*19050*/  IMAD.WIDE R182, R3, 0x4, R182 ;  /* 0x0000000403b67825 */ /* 0x004fc800078e02b6 */
[C---:B------:R-:W-:Y:S01]  /*19060*/  IMAD.WIDE R102, R3.reuse, 0x4, R102 ;  /* 0x0000000403667825 */ /* 0x040fe200078e0266 */
        /* <DEDUP_REMOVED lines=8> */
[----:B------:R-:W-:-:S03]  /*190f0*/  IMAD.WIDE R118, R3, 0x4, R118 ;  /* 0x0000000403767825 */ /* 0x000fc600078e0276 */
[----:B------:R-:W-:Y:S01]  /*19100*/  LDGSTS.E [R0+0x19900], desc[UR34][R226.64], !P0 ;  /* 0x19900000e2007fae */ /* 0x000fe2000c1a1022 */
[----:B---3--:R-:W-:-:S03]  /*19110*/  IMAD.WIDE R134, R3, 0x4, R134 ;  /* 0x0000000403867825 */ /* 0x008fc600078e0286 */
[----:B------:R3:W-:Y:S01]  /*19120*/  STL.64 [R1+0x1360], R118 ;  /* 0x0013607601007387 */ /* 0x0007e20000100a00 */
[----:B----4-:R-:W-:-:S03]  /*19130*/  IMAD.WIDE R150, R3, 0x4, R150 ;  /* 0x0000000403967825 */ /* 0x010fc600078e0296 */
[----:B------:R4:W-:Y:S04]  /*19140*/  STL.64 [R1+0x1368], R134 ;  /* 0x0013688601007387 */ /* 0x0009e80000100a00 */
[----:B------:R1:W-:Y:S04]  /*19150*/  STL.64 [R1+0x1370], R150 ;  /* 0x0013709601007387 */ /* 0x0003e80000100a00 */
[----:B------:R-:W-:Y:S04]  /*19160*/  LDGSTS.E [R0+0x19980], desc[UR34][R224.64], !P0 ;  /* 0x19980000e0007fae */ /* 0x000fe8000c1a1022 */
[----:B------:R-:W-:Y:S01]  /*19170*/  LDGSTS.E [R0+0x19a00], desc[UR34][R118.64], !P0 ;  /* 0x19a0000076007fae */ /* 0x000fe2000c1a1022 */
[----:B-----5:R-:W-:-:S03]  /*19180*/  IMAD.WIDE R222, R3, 0x4, R222 ;  /* 0x0000000403de7825 */ /* 0x020fc600078e02de */
[----:B------:R-:W-:Y:S01]  /*19190*/  LDGSTS.E [R0+0x19a80], desc[UR34][R134.64], !P0 ;  /* 0x19a8000086007fae */ /* 0x000fe2000c1a1022 */
[----:B------:R-:W-:-:S03]  /*191a0*/  IMAD.WIDE R220, R3, 0x4, R220 ;  /* 0x0000000403dc7825 */ /* 0x000fc600078e02dc */
[----:B------:R5:W-:Y:S01]  /*191b0*/  STL.64 [R1+0x1378], R222 ;  /* 0x001378de01007387 */ /* 0x000be20000100a00 */
[----:B------:R-:W-:-:S03]  /*191c0*/  IMAD.WIDE R166, R3, 0x4, R166 ;  /* 0x0000000403a67825 */ /* 0x000fc600078e02a6 */
[----:B------:R1:W-:Y:S04]  /*191d0*/  STL.64 [R1+0x1380], R220 ;  /* 0x001380dc01007387 */ /* 0x0003e80000100a00 */
[----:B------:R1:W-:Y:S04]  /*191e0*/  STL.64 [R1+0x1388], R166 ;  /* 0x001388a601007387 */ /* 0x0003e80000100a00 */
[----:B------:R-:W-:Y:S04]  /*191f0*/  LDGSTS.E [R0+0x19b00], desc[UR34][R150.64], !P0 ;  /* 0x19b0000096007fae */ /* 0x000fe8000c1a1022 */
[----:B------:R-:W-:Y:S01]  /*19200*/  LDGSTS.E [R0+0x19b80], desc[UR34][R222.64], !P0 ;  /* 0x19b80000de007fae */ /* 0x000fe2000c1a1022 */
[----:B------:R-:W-:-:S03]  /*19210*/  IMAD.WIDE R218, R3, 0x4, R218 ;  /* 0x0000000403da7825 */ /* 0x000fc600078e02da */
[----:B------:R-:W-:Y:S01]  /*19220*/  LDGSTS.E [R0+0x19c00], desc[UR34][R220.64], !P0 ;  /* 0x19c00000dc007fae */ /* 0x000fe2000c1a1022 */
[----:B------:R-:W-:-:S03]  /*19230*/  IMAD.WIDE R242, R3, 0x4, R242 ;  /* 0x0000000403f27825 */ /* 0x000fc600078e02f2 */
[----:B------:R1:W-:Y:S01]  /*19240*/  STL.64 [R1+0x1390], R218 ;  /* 0x001390da01007387 */ /* 0x0003e20000100a00 */
[----:B------:R-:W-:-:S03]  /*19250*/  IMAD.WIDE R240, R3, 0x4, R240 ;  /* 0x0000000403f07825 */ /* 0x000fc600078e02f0 */
[----:B------:R1:W-:Y:S01]  /*19260*/  STL.64 [R1+0x1398], R242 ;  /* 0x001398f201007387 */ /* 0x0003e20000100a00 */
[----:B------:R-:W-:-:S03]  /*19270*/  IMAD.WIDE R216, R3, 0x4, R244 ;  /* 0x0000000403d87825 */ /* 0x000fc600078e02f4 */
[----:B------:R2:W-:Y:S01]  /*19280*/  STL.64 [R1+0x13a0], R240 ;  /* 0x0013a0f001007387 */ /* 0x0005e20000100a00 */
[----:B-1----:R-:W-:-:S03]  /*19290*/  IMAD.WIDE R198, R3, 0x4, R238 ;  /* 0x0000000403c67825 */ /* 0x002fc600078e02ee */
[----:B------:R-:W-:Y:S04]  /*192a0*/  STL.64 [R1+0x13a8], R216 ;  /* 0x0013a8d801007387 */ /* 0x000fe80000100a00 */
[----:B------:R1:W-:Y:S01]  /*192b0*/  STL.64 [R1+0x13b0], R198 ;  /* 0x0013b0c601007387 */ /* 0x0003e20000100a00 */
[----:B------:R-:W-:-:S03]  /*192c0*/  IMAD.WIDE R6, R3, 0x4, R236 ;  /* 0x0000000403067825 */ /* 0x000fc600078e02ec */
[----:B------:R-:W5:Y:S04]  /*192d0*/  LDL.LU.64 R238, [R1+0xdc0] ;  /* 0x000dc00001ee7983 */ /* 0x000f680000300a00 */
[----:B------:R1:W-:Y:S04]  /*192e0*/  STL.64 [R1+0x13b8], R6 ;  /* 0x0013b80601007387 */ /* 0x0003e80000100a00 */
[----:B------:R-:W5:Y:S04]  /*192f0*/  LDL.LU.64 R236, [R1+0xdb8] ;  /* 0x000db80001ec7983 */ /* 0x000f680000300a00 */
[----:B--2---:R-:W1:Y:S04]  /*19300*/  LDL.LU.64 R182, [R1+0xdb0] ;  /* 0x000db00001b67983 */ /* 0x004e680000300a00 */
[----:B------:R-:W2:Y:S04]  /*19310*/  LDL.LU.64 R102, [R1+0xda8] ;  /* 0x000da80001667983 */ /* 0x000ea80000300a00 */
[----:B------:R-:W2:Y:S04]  /*19320*/  LDL.LU.64 R226, [R1+0xda0] ;  /* 0x000da00001e27983 */ /* 0x000ea80000300a00 */
[----:B------:R-:W2:Y:S04]  /*19330*/  LDL.LU.64 R224, [R1+0xd98] ;  /* 0x000d980001e07983 */ /* 0x000ea80000300a00 */
[----:B---3--:R-:W3:Y:S04]  /*19340*/  LDL.LU.64 R118, [R1+0xd90] ;  /* 0x000d900001767983 */ /* 0x008ee80000300a00 */
[----:B----4-:R-:W4:Y:S04]  /*19350*/  LDL.LU.64 R134, [R1+0xd88] ;  /* 0x000d880001867983 */ /* 0x010f280000300a00 */
[----:B------:R-:W4:Y:S04]  /*19360*/  LDL.LU.64 R150, [R1+0xd80] ;  /* 0x000d800001967983 */ /* 0x000f280000300a00 */
[----:B-----5:R-:W5:Y:S04]  /*19370*/  LDL.LU.64 R222, [R1+0xd78] ;  /* 0x000d780001de7983 */ /* 0x020f680000300a00 */
[----:B------:R-:W5:Y:S04]  /*19380*/  LDL.LU.64 R220, [R1+0xd70] ;  /* 0x000d700001dc7983 */ /* 0x000f680000300a00 */
[----:B------:R-:W-:Y:S04]  /*19390*/  LDGSTS.E [R0+0x19c80], desc[UR34][R166.64], !P0 ;  /* 0x19c80000a6007fae */ /* 0x000fe8000c1a1022 */
[----:B------:R-:W-:Y:S04]  /*193a0*/  LDGSTS.E [R0+0x19d00], desc[UR34][R218.64], !P0 ;  /* 0x19d00000da007fae */ /* 0x000fe8000c1a1022 */
[----:B------:R-:W-:Y:S04]  /*193b0*/  LDGSTS.E [R0+0x19d80], desc[UR34][R242.64], !P0 ;  /* 0x19d80000f2007fae */ /* 0x000fe8000c1a1022 */
        /* <DEDUP_REMOVED lines=8> */
[----:B------:R1:W-:Y:S01]  /*19440*/  LDGSTS.E [R0+0x19f80], desc[UR34][R6.64], !P0 ;  /* 0x19f8000006007fae */ /* 0x0003e2000c1a1022 */
[----:B------:R-:W-:-:S04]  /*19450*/  IMAD.WIDE R238, R3, 0x4, R238 ;  /* 0x0000000403ee7825 */ /* 0x000fc800078e02ee */
[C---:B------:R-:W-:Y:S01]  /*19460*/  IMAD.WIDE R236, R3.reuse, 0x4, R236 ;  /* 0x0000000403ec7825 */ /* 0x040fe200078e02ec */
[----:B------:R-:W-:Y:S03]  /*19470*/  STL.64 [R1+0x1880], R238 ;  /* 0x001880ee01007387 */ /* 0x000fe60000100a00 */
[C---:B-1----:R-:W-:Y:S01]  /*19480*/  IMAD.WIDE R198, R3.reuse, 0x4, R182 ;  /* 0x0000000403c67825 */ /* 0x042fe200078e02b6 */
[----:B------:R-:W-:Y:S03]  /*19490*/  STL.64 [R1+0x1878], R236 ;  /* 0x001878ec01007387 */ /* 0x000fe60000100a00 */
[C---:B--2---:R-:W-:Y:S01]  /*194a0*/  IMAD.WIDE R102, R3.reuse, 0x4, R102 ;  /* 0x0000000403667825 */ /* 0x044fe200078e0266 */
[----:B------:R1:W-:Y:S03]  /*194b0*/  STL.64 [R1+0x1870], R198 ;  /* 0x001870c601007387 */ /* 0x0003e60000100a00 */
[C---:B------:R-:W-:Y:S01]  /*194c0*/  IMAD.WIDE R226, R3.reuse, 0x4, R226 ;  /* 0x0000000403e27825 */ /* 0x040fe200078e02e2 */
[----:B------:R2:W-:Y:S03]  /*194d0*/  STL.64 [R1+0x1868], R102 ;  /* 0x0018686601007387 */ /* 0x0005e60000100a00 */
[C---:B------:R-:W-:Y:S01]  /*194e0*/  IMAD.WIDE R224, R3.reuse, 0x4, R224 ;  /* 0x0000000403e07825 */ /* 0x040fe200078e02e0 */
[----:B------:R-:W-:Y:S03]  /*194f0*/  STL.64 [R1+0x1860], R226 ;  /* 0x001860e201007387 */ /* 0x000fe60000100a00 */
[C---:B---3--:R-:W-:Y:S01]  /*19500*/  IMAD.WIDE R118, R3.reuse, 0x4, R118 ;  /* 0x0000000403767825 */ /* 0x048fe200078e0276 */
[----:B------:R-:W-:Y:S03]  /*19510*/  STL.64 [R1+0x1858], R224 ;  /* 0x001858e001007387 */ /* 0x000fe60000100a00 */
[C---:B----4-:R-:W-:Y:S01]  /*19520*/  IMAD.WIDE R134, R3.reuse, 0x4, R134 ;  /* 0x0000000403867825 */ /* 0x050fe200078e0286 */
[----:B------:R3:W-:Y:S03]  /*19530*/  STL.64 [R1+0x1850], R118 ;  /* 0x0018507601007387 */ /* 0x0007e60000100a00 */
[C---:B------:R-:W-:Y:S01]  /*19540*/  IMAD.WIDE R150, R3.reuse, 0x4, R150 ;  /* 0x0000000403967825 */ /* 0x040fe200078e0296 */
[----:B------:R4:W-:Y:S03]  /*19550*/  STL.64 [R1+0xd88], R134 ;  /* 0x000d888601007387 */ /* 0x0009e60000100a00 */
[C---:B-----5:R-:W-:Y:S01]  /*19560*/  IMAD.WIDE R222, R3.reuse, 0x4, R222 ;  /* 0x0000000403de7825 */ /* 0x060fe200078e02de */
[----:B------:R5:W-:Y:S03]  /*19570*/  STL.64 [R1+0xd80], R150 ;  /* 0x000d809601007387 */ /* 0x000be60000100a00 */
[C---:B------:R-:W-:Y:S01]  /*19580*/  IMAD.WIDE R220, R3.reuse, 0x4, R220 ;  /* 0x0000000403dc7825 */ /* 0x040fe200078e02dc */
[----:B------:R-:W-:Y:S04]  /*19590*/  STL.64 [R1+0xd78], R222 ;  /* 0x000d78de01007387 */ /* 0x000fe80000100a00 */
[----:B------:R-:W-:Y:S04]  /*195a0*/  STL.64 [R1+0xd70], R220 ;  /* 0x000d70dc01007387 */ /* 0x000fe80000100a00 */
[----:B------:R-:W-:Y:S04]  /*195b0*/  LDGSTS.E [R0+0x1b800], desc[UR34][R238.64], !P1 ;  /* 0x1b800000ee007fae */ /* 0x000fe8000c9a1022 */
[----:B------:R-:W-:Y:S01]  /*195c0*/  LDGSTS.E [R0+0x1b880], desc[UR34][R236.64], !P1 ;  /* 0x1b880000ec007fae */ /* 0x000fe2000c9a1022 */
[----:B------:R-:W-:-:S03]  /*195d0*/  IMAD.WIDE R166, R3, 0x4, R166 ;  /* 0x0000000403a67825 */ /* 0x000fc600078e02a6 */
[----:B------:R1:W-:Y:S01]  /*195e0*/  LDGSTS.E [R0+0x1b900], desc[UR34][R198.64], !P1 ;  /* 0x1b900000c6007fae */ /* 0x0003e2000c9a1022 */
[----:B------:R-:W-:-:S03]  /*195f0*/  IMAD.WIDE R218, R3, 0x4, R218 ;  /* 0x0000000403da7825 */ /* 0x000fc600078e02da */
[----:B------:R1:W-:Y:S01]  /*19600*/  STL.64 [R1+0xd68], R166 ;  /* 0x000d68a601007387 */ /* 0x0003e20000100a00 */
[----:B------:R-:W-:-:S03]  /*19610*/  IMAD.WIDE R182, R3, 0x4, R244 ;  /* 0x0000000403b67825 */ /* 0x000fc600078e02f4 */
[----:B------:R-:W-:Y:S01]  /*19620*/  STL.64 [R1+0xd60], R218 ;  /* 0x000d60da01007387 */ /* 0x000fe20000100a00 */
[----:B------:R-:W-:-:S03]  /*19630*/  IMAD.WIDE R216, R3, 0x4, R242 ;  /* 0x0000000403d87825 */ /* 0x000fc600078e02f2 */
[----:B------:R1:W-:Y:S01]  /*19640*/  STL.64 [R1+0xd58], R182 ;  /* 0x000d58b601007387 */ /* 0x0003e20000100a00 */
[----:B------:R-:W-:-:S03]  /*19650*/  IMAD.WIDE R6, R3, 0x4, R240 ;  /* 0x0000000403067825 */ /* 0x000fc600078e02f0 */
[----:B------:R-:W-:Y:S04]  /*19660*/  STL.64 [R1+0xd50], R216 ;  /* 0x000d50d801007387 */ /* 0x000fe80000100a00 */
[----:B------:R1:W-:Y:S04]  /*19670*/  STL.64 [R1+0xd48], R6 ;  /* 0x000d480601007387 */ /* 0x0003e80000100a00 */
[----:B------:R-:W5:Y:S04]  /*19680*/  LDL.LU.64 R240, [R1+0xd40] ;  /* 0x000d400001f07983 */ /* 0x000f680000300a00 */
[----:B------:R2:W-:Y:S04]  /*19690*/  LDGSTS.E [R0+0x1b980], desc[UR34][R102.64], !P1 ;  /* 0x1b98000066007fae */ /* 0x0005e8000c9a1022 */
[----:B-1----:R-:W5:Y:S04]  /*196a0*/  LDL.LU.64 R198, [R1+0x138] ;  /* 0x0001380001c67983 */ /* 0x002f680000300a00 */
[----:B------:R-:W5:Y:S04]  /*196b0*/  LDL.LU.64 R244, [R1+0xd38] ;  /* 0x000d380001f47983 */ /* 0x000f680000300a00 */
[----:B------:R-:W-:Y:S04]  /*196c0*/  LDGSTS.E [R0+0x1ba00], desc[UR34][R226.64], !P1 ;  /* 0x1ba00000e2007fae */ /* 0x000fe8000c9a1022 */
[----:B--2---:R-:W2:Y:S04]  /*196d0*/  LDL.LU.64 R102, [R1+0xd30] ;  /* 0x000d300001667983 */ /* 0x004ea80000300a00 */
[----:B------:R-:W-:Y:S04]  /*196e0*/  LDGSTS.E [R0+0x1ba80], desc[UR34][R224.64], !P1 ;  /* 0x1ba80000e0007fae */ /* 0x000fe8000c9a1022 */
[----:B------:R-:W2:Y:S04]  /*196f0*/  LDL.LU.64 R242, [R1+0xd28] ;  /* 0x000d280001f27983 */ /* 0x000ea80000300a00 */
[----:B------:R1:W-:Y:S04]  /*19700*/  LDGSTS.E [R0+0x1bb00], desc[UR34][R118.64], !P1 ;  /* 0x1bb0000076007fae */ /* 0x0003e8000c9a1022 */
[----:B------:R1:W-:Y:S04]  /*19710*/  LDGSTS.E [R0+0x1bb80], desc[UR34][R134.64], !P1 ;  /* 0x1bb8000086007fae */ /* 0x0003e8000c9a1022 */
[----:B------:R1:W-:Y:S04]  /*19720*/  LDGSTS.E [R0+0x1bc00], desc[UR34][R150.64], !P1 ;  /* 0x1bc0000096007fae */ /* 0x0003e8000c9a1022 */
[----:B---3--:R-:W1:Y:S04]  /*19730*/  LDL.LU.64 R118, [R1+0xd20] ;  /* 0x000d200001767983 */ /* 0x008e680000300a00 */
[----:B----4-:R-:W3:Y:S04]  /*19740*/  LDL.LU.64 R134, [R1+0xd18] ;  /* 0x000d180001867983 */ /* 0x010ee80000300a00 */
[----:B-----5:R-:W4:Y:S04]  /*19750*/  LDL.LU.64 R150, [R1+0xd10] ;  /* 0x000d100001967983 */ /* 0x020f280000300a00 */
[----:B------:R-:W5:Y:S04]  /*19760*/  LDL.LU.64 R238, [R1+0xd08] ;  /* 0x000d080001ee7983 */ /* 0x000f680000300a00 */
[----:B------:R-:W-:Y:S04]  /*19770*/  LDGSTS.E [R0+0x1bc80], desc[UR34][R222.64], !P1 ;  /* 0x1bc80000de007fae */ /* 0x000fe8000c9a1022 */
[----:B------:R-:W5:Y:S04]  /*19780*/  LDL.LU.64 R224, [R1+0xd00] ;  /* 0x000d000001e07983 */ /* 0x000f680000300a00 */
[----:B------:R-:W-:Y:S04]  /*19790*/  LDGSTS.E [R0+0x1bd00], desc[UR34][R220.64], !P1 ;  /* 0x1bd00000dc007fae */ /* 0x000fe8000c9a1022 */
[----:B------:R-:W5:Y:S04]  /*197a0*/  LDL.LU.64 R236, [R1+0xcf8] ;  /* 0x000cf80001ec7983 */ /* 0x000f680000300a00 */
[----:B------:R1:W-:Y:S04]  /*197b0*/  LDGSTS.E [R0+0x1bd80], desc[UR34][R166.64], !P1 ;  /* 0x1bd80000a6007fae */ /* 0x0003e8000c9a1022 */
[----:B------:R-:W-:Y:S04]  /*197c0*/  LDGSTS.E [R0+0x1be00], desc[UR34][R218.64], !P1 ;  /* 0x1be00000da007fae */ /* 0x000fe8000c9a1022 */
[----:B------:R1:W-:Y:S04]  /*197d0*/  LDGSTS.E [R0+0x1be80], desc[UR34][R182.64], !P1 ;  /* 0x1be80000b6007fae */ /* 0x0003e8000c9a1022 */
[----:B------:R-:W5:Y:S04]  /*197e0*/  LDL.LU.64 R166, [R1+0xcf0] ;  /* 0x000cf00001a67983 */ /* 0x000f680000300a00 */
[----:B------:R-:W5:Y:S04]  /*197f0*/  LDL.LU.64 R226, [R1+0xce8] ;  /* 0x000ce80001e27983 */ /* 0x000f680000300a00 */
[----:B------:R-:W5:Y:S04]  /*19800*/  LDL.LU.64 R182, [R1+0xce0] ;  /* 0x000ce00001b67983 */ /* 0x000f680000300a00 */
[----:B------:R-:W5:Y:S04]  /*19810*/  LDL.LU.64 R222, [R1+0xcd8] ;  /* 0x000cd80001de7983 */ /* 0x000f680000300a00 */
[----:B------:R-:W5:Y:S04]  /*19820*/  LDL.LU.64 R220, [R1+0xcd0] ;  /* 0x000cd00001dc7983 */ /* 0x000f680000300a00 */
[----:B------:R-:W-:Y:S04]  /*19830*/  LDGSTS.E [R0+0x1bf00], desc[UR34][R216.64], !P1 ;  /* 0x1bf00000d8007fae */ /* 0x000fe8000c9a1022 */
[----:B------:R-:W5:Y:S04]  /*19840*/  LDL.LU.64 R218, [R1+0xcc8] ;  /* 0x000cc80001da7983 */ /* 0x000f680000300a00 */
[----:B------:R1:W-:Y:S04]  /*19850*/  LDGSTS.E [R0+0x1bf80], desc[UR34][R6.64], !P1 ;  /* 0x1bf8000006007fae */ /* 0x0003e8000c9a1022 */
[----:B------:R-:W5:Y:S01]  /*19860*/  LDL.LU.64 R6, [R1+0x130] ;  /* 0x0001300001067983 */ /* 0x000f620000300a00 */
[----:B------:R-:W-:Y:S01]  /*19870*/  ISETP.GE.U32.AND P5, PT, R214, 0x7fffffa5, PT ;  /* 0x7fffffa5d600780c */ /* 0x000fe20003fa6070 */
[----:B------:R-:W-:-:S04]  /*19880*/  IMAD.WIDE R240, R3, 0x4, R240 ;  /* 0x0000000403f07825 */ /* 0x000fc800078e02f0 */
[C---:B------:R-:W-:Y:S01]  /*19890*/  IMAD.WIDE R198, R3.reuse, 0x4, R198 ;  /* 0x0000000403c67825 */ /* 0x040fe200078e02c6 */
[----:B------:R1:W-:Y:S03]  /*198a0*/  STL.64 [R1+0xd40], R240 ;  /* 0x000d40f001007387 */ /* 0x0003e60000100a00 */
[C---:B------:R-:W-:Y:S01]  /*198b0*/  IMAD.WIDE R244, R3.reuse, 0x4, R244 ;  /* 0x0000000403f47825 */ /* 0x040fe200078e02f4 */
[----:B------:R-:W-:Y:S03]  /*198c0*/  STL.64 [R1+0x1b20], R198 ;  /* 0x001b20c601007387 */ /* 0x000fe60000100a00 */
[C---:B--2---:R-:W-:Y:S01]  /*198d0*/  IMAD.WIDE R102, R3.reuse, 0x4, R102 ;  /* 0x0000000403667825 */ /* 0x044fe200078e0266 */
[----:B------:R2:W-:Y:S03]  /*198e0*/  STL.64 [R1+0xd38], R244 ;  /* 0x000d38f401007387 */ /* 0x0005e60000100a00 */
[C---:B------:R-:W-:Y:S01]  /*198f0*/  IMAD.WIDE R242, R3.reuse, 0x4, R242 ;  /* 0x0000000403f27825 */ /* 0x040fe200078e02f2 */
[----:B------:R1:W-:Y:S04]  /*19900*/  STL.64 [R1+0xd30], R102 ;  /* 0x000d306601007387 */ /* 0x0003e80000100a00 */
[----:B------:R2:W-:Y:S04]  /*19910*/  STL.64 [R1+0xd28], R242 ;  /* 0x000d28f201007387 */ /* 0x0005e80000100a00 */
[----:B------:R2:W-:Y:S04]  /*19920*/  LDGSTS.E [R0+0x1d800], desc[UR34][R240.64], !P5 ;  /* 0x1d800000f0007fae */ /* 0x0005e8000e9a1022 */
[----:B------:R-:W-:Y:S01]  /*19930*/  LDGSTS.E [R0+0x1d880], desc[UR34][R244.64], !P5 ;  /* 0x1d880000f4007fae */ /* 0x000fe2000e9a1022 */
[----:B-1----:R-:W-:-:S03]  /*19940*/  IMAD.WIDE R118, R3, 0x4, R118 ;  /* 0x0000000403767825 */ /* 0x002fc600078e0276 */
[----:B------:R-:W-:Y:S01]  /*19950*/  LDGSTS.E [R0+0x1d900], desc[UR34][R102.64], !P5 ;  /* 0x1d90000066007fae */ /* 0x000fe2000e9a1022 */
[----:B---3--:R-:W-:-:S03]  /*19960*/  IMAD.WIDE R134, R3, 0x4, R134 ;  /* 0x0000000403867825 */ /* 0x008fc600078e0286 */
[----:B------:R1:W-:Y:S01]  /*19970*/  STL.64 [R1+0xd20], R118 ;  /* 0x000d207601007387 */ /* 0x0003e20000100a00 */
[----:B----4-:R-:W-:-:S03]  /*19980*/  IMAD.WIDE R150, R3, 0x4, R150 ;  /* 0x0000000403967825 */ /* 0x010fc600078e0296 */
[----:B------:R3:W-:Y:S01]  /*19990*/  STL.64 [R1+0xd18], R134 ;  /* 0x000d188601007387 */ /* 0x0007e20000100a00 */
[----:B-----5:R-:W-:-:S03]  /*199a0*/  IMAD.WIDE R238, R3, 0x4, R238 ;  /* 0x0000000403ee7825 */ /* 0x020fc600078e02ee */
[----:B------:R4:W-:Y:S01]  /*199b0*/  STL.64 [R1+0xd10], R150 ;  /* 0x000d109601007387 */ /* 0x0009e20000100a00 */
        /* <DEDUP_REMOVED lines=17> */
[----:B------:R-:W5:Y:S01]  /*19ad0*/  LDL.LU.64 R216, [R1+0x128] ;  /* 0x0001280001d87983 */ /* 0x000f620000300a00 */
[----:B------:R-:W-:-:S03]  /*19ae0*/  IMAD.WIDE R218, R3, 0x4, R218 ;  /* 0x0000000403da7825 */ /* 0x000fc600078e02da */
[----:B------:R1:W-:Y:S04]  /*19af0*/  STL.64 [R1+0xcd0], R220 ;  /* 0x000cd0dc01007387 */ /* 0x0003e80000100a00 */
[----:B------:R1:W-:Y:S04]  /*19b00*/  STL.64 [R1+0xcc8], R218 ;  /* 0x000cc8da01007387 */ /* 0x0003e80000100a00 */
[----:B------:R-:W5:Y:S04]  /*19b10*/  LDL.LU.64 R240, [R1+0x120] ;  /* 0x0001200001f07983 */ /* 0x000f680000300a00 */
[----:B------:R-:W-:Y:S01]  /*19b20*/  LDGSTS.E [R0+0x1db00], desc[UR34][R150.64], !P5 ;  /* 0x1db0000096007fae */ /* 0x000fe2000e9a1022 */
[----:B------:R-:W-:-:S03]  /*19b30*/  IMAD.WIDE R6, R3, 0x4, R6 ;  /* 0x0000000403067825 */ /* 0x000fc600078e0206 */
[----:B------:R-:W-:Y:S04]  /*19b40*/  LDGSTS.E [R0+0x1db80], desc[UR34][R238.64], !P5 ;  /* 0x1db80000ee007fae */ /* 0x000fe8000e9a1022 */
[----:B------:R1:W-:Y:S04]  /*19b50*/  STL.64 [R1+0x1a20], R6 ;  /* 0x001a200601007387 */ /* 0x0003e80000100a00 */
[----:B--2---:R-:W2:Y:S04]  /*19b60*/  LDL.LU.64 R244, [R1+0x118] ;  /* 0x0001180001f47983 */ /* 0x004ea80000300a00 */
[----:B------:R-:W2:Y:S04]  /*19b70*/  LDL.LU.64 R102, [R1+0x4488] ;  /* 0x0044880001667983 */ /* 0x000ea80000300a00 */
[----:B------:R-:W2:Y:S04]  /*19b80*/  LDL.LU.64 R242, [R1+0x110] ;  /* 0x0001100001f27983 */ /* 0x000ea80000300a00 */
[----:B-1----:R-:W2:Y:S04]  /*19b90*/  LDL.LU.64 R118, [R1+0x4480] ;  /* 0x0044800001767983 */ /* 0x002ea80000300a00 */
[----:B---3--:R-:W3:Y:S04]  /*19ba0*/  LDL.LU.64 R134, [R1+0x4478] ;  /* 0x0044780001867983 */ /* 0x008ee80000300a00 */
[----:B----4-:R-:W4:Y:S04]  /*19bb0*/  LDL.LU.64 R150, [R1+0x4470] ;  /* 0x0044700001967983 */ /* 0x010f280000300a00 */
[----:B-----5:R-:W5:Y:S04]  /*19bc0*/  LDL.LU.64 R238, [R1+0x108] ;  /* 0x0001080001ee7983 */ /* 0x020f680000300a00 */
[----:B------:R-:W-:Y:S04]  /*19bd0*/  LDGSTS.E [R0+0x1dc00], desc[UR34][R224.64], !P5 ;  /* 0x1dc00000e0007fae */ /* 0x000fe8000e9a1022 */
[----:B------:R-:W-:Y:S04]  /*19be0*/  LDGSTS.E [R0+0x1dc80], desc[UR34][R236.64], !P5 ;  /* 0x1dc80000ec007fae */ /* 0x000fe8000e9a1022 */
[----:B------:R-:W-:Y:S04]  /*19bf0*/  LDGSTS.E [R0+0x1dd00], desc[UR34][R166.64], !P5 ;  /* 0x1dd00000a6007fae */ /* 0x000fe8000e9a1022 */
[----:B------:R-:W3:Y:S04]  /*19c00*/  LDL.LU.64 R224, [R1+0x100] ;  /* 0x0001000001e07983 */ /* 0x000ee80000300a00 */
[----:B------:R-:W4:Y:S04]  /*19c10*/  LDL.LU.64 R236, [R1+0xf8] ;  /* 0x0000f80001ec7983 */ /* 0x000f280000300a00 */
[----:B------:R-:W4:Y:S04]  /*19c20*/  LDL.LU.64 R166, [R1+0x4468] ;  /* 0x0044680001a67983 */ /* 0x000f280000300a00 */
[----:B------:R-:W-:Y:S04]  /*19c30*/  LDGSTS.E [R0+0x1dd80], desc[UR34][R226.64], !P5 ;  /* 0x1dd80000e2007fae */ /* 0x000fe8000e9a1022 */
[----:B------:R-:W-:Y:S04]  /*19c40*/  LDGSTS.E [R0+0x1de00], desc[UR34][R182.64], !P5 ;  /* 0x1de00000b6007fae */ /* 0x000fe8000e9a1022 */
[----:B------:R-:W-:Y:S04]  /*19c50*/  LDGSTS.E [R0+0x1de80], desc[UR34][R222.64], !P5 ;  /* 0x1de80000de007fae */ /* 0x000fe8000e9a1022 */
[----:B------:R-:W4:Y:S04]  /*19c60*/  LDL.LU.64 R226, [R1+0xf0] ;  /* 0x0000f00001e27983 */ /* 0x000f280000300a00 */
[----:B------:R-:W4:Y:S04]  /*19c70*/  LDL.LU.64 R182, [R1+0x4460] ;  /* 0x0044600001b67983 */ /* 0x000f280000300a00 */
[----:B------:R-:W-:Y:S04]  /*19c80*/  LDGSTS.E [R0+0x1df00], desc[UR34][R220.64], !P5 ;  /* 0x1df00000dc007fae */ /* 0x000fe8000e9a1022 */
[----:B------:R-:W4:Y:S04]  /*19c90*/  LDL.LU.64 R222, [R1+0xb8] ;  /* 0x0000b80001de7983 */ /* 0x000f280000300a00 */
[----:B------:R-:W-:Y:S04]  /*19ca0*/  LDGSTS.E [R0+0x1df80], desc[UR34][R218.64], !P5 ;  /* 0x1df80000da007fae */ /* 0x000fe8000e9a1022 */
[----:B------:R-:W4:Y:S04]  /*19cb0*/  LDL.LU.64 R220, [R1+0x78] ;  /* 0x0000780001dc7983 */ /* 0x000f280000300a00 */
[----:B------:R-:W4:Y:S01]  /*19cc0*/  LDL.LU.64 R218, [R1+0x38] ;  /* 0x0000380001da7983 */ /* 0x000f220000300a00 */
[----:B------:R-:W-:-:S04]  /*19cd0*/  UIADD3 UR6, UPT, UPT, UR6, -0x40, URZ ;  /* 0xffffffc006067890 */ /* 0x000fc8000fffe0ff */
[----:B------:R-:W-:-:S06]  /*19ce0*/  UISETP.GE.U32.AND UP0, UPT, UR6, 0x7fffffa1, UPT ;  /* 0x7fffffa10600788c */ /* 0x000fcc000bf06070 */
[----:B------:R-:W-:Y:S02]  /*19cf0*/  PLOP3.LUT P4, PT, PT, PT, UP0, 0x80, 0x8 ;  /* 0x000000000008781c */ /* 0x000fe40003f8f008 */
[----:B------:R-:W-:Y:S02]  /*19d00*/  PLOP3.LUT P3, PT, PT, PT, UP0, 0x80, 0x8 ;  /* 0x000000000008781c */ /* 0x000fe40003f6f008 */
[----:B------:R-:W-:Y:S02]  /*19d10*/  PLOP3.LUT P2, PT, PT, PT, UP0, 0x80, 0x8 ;  /* 0x000000000008781c */ /* 0x000fe40003f4f008 */
[----:B------:R-:W-:Y:S02]  /*19d20*/  PLOP3.LUT P0, PT, PT, PT, UP0, 0x80, 0x8 ;  /* 0x000000000008781c */ /* 0x000fe40003f0f008 */
[----:B------:R-:W-:Y:S02]  /*19d30*/  PLOP3.LUT P1, PT, PT, PT, UP0, 0x80, 0x8 ;  /* 0x000000000008781c */ /* 0x000fe40003f2f008 */
[----:B------:R-:W-:-:S03]  /*19d40*/  PLOP3.LUT P5, PT, PT, PT, UP0, 0x80, 0x8 ;  /* 0x000000000008781c */ /* 0x000fc60003faf008 */
[----:B------:R-:W-:Y:S01]  /*19d50*/  LDGSTS.E [R0+0x1f800], desc[UR34][R198.64], !P4 ;  /* 0x1f800000c6007fae */ /* 0x000fe2000e1a1022 */
[----:B------:R-:W-:-:S03]  /*19d60*/  PLOP3.LUT P4, PT, PT, PT, UP0, 0x80, 0x8 ;  /* 0x000000000008781c */ /* 0x000fc60003f8f008 */
[----:B------:R2:W-:Y:S01]  /*19d70*/  LDGSTS.E [R0+0x1f880], desc[UR34][R6.64], !P3 ;  /* 0x1f88000006007fae */ /* 0x0005e2000d9a1022 */
[----:B------:R-:W-:-:S03]  /*19d80*/  PLOP3.LUT P3, PT, PT, PT, UP0, 0x80, 0x8 ;  /* 0x000000000008781c */ /* 0x000fc60003f6f008 */
[----:B------:R-:W4:Y:S01]  /*19d90*/  LDL.LU.64 R198, [R1+0x4458] ;  /* 0x0044580001c67983 */ /* 0x000f220000300a00 */
[----:B------:R-:W-:-:S05]  /*19da0*/  IMAD.WIDE R216, R3, 0x4, R216 ;  /* 0x0000000403d87825 */ /* 0x000fca00078e02d8 */
[----:B------:R1:W-:Y:S01]  /*19db0*/  LDGSTS.E [R0+0x1f900], desc[UR34][R216.64], !P2 ;  /* 0x1f900000d8007fae */ /* 0x0003e2000d1a1022 */
[----:B------:R-:W-:Y:S01]  /*19dc0*/  PLOP3.LUT P2, PT, PT, PT, UP0, 0x80, 0x8 ;  /* 0x000000000008781c */ /* 0x000fe20003f4f008 */
[C---:B------:R-:W-:Y:S02]  /*19dd0*/  IMAD.WIDE R240, R3.reuse, 0x4, R240 ;  /* 0x0000000403f07825 */ /* 0x040fe400078e02f0 */
[----:B------:R1:W-:Y:S04]  /*19de0*/  STL.64 [R1+0x19f8], R216 ;  /* 0x0019f8d801007387 */ /* 0x0003e80000100a00 */
[----:B------:R-:W-:Y:S04]  /*19df0*/  STL.64 [R1+0x19f0], R240 ;  /* 0x0019f0f001007387 */ /* 0x000fe80000100a00 */
[----:B------:R-:W-:Y:S01]  /*19e00*/  LDGSTS.E [R0+0x1f980], desc[UR34][R240.64], !P0 ;  /* 0x1f980000f0007fae */ /* 0x000fe2000c1a1022 */
[----:B--2---:R-:W-:-:S05]  /*19e10*/  IMAD.WIDE R6, R3, 0x4, R244 ;  /* 0x0000000403067825 */ /* 0x004fca00078e02f4 */
[----:B------:R5:W-:Y:S01]  /*19e20*/  STL.64 [R1+0x19e8], R6 ;  /* 0x0019e80601007387 */ /* 0x000be20000100a00 */
[----:B-1----:R-:W-:-:S03]  /*19e30*/  IMAD.WIDE R216, R3, 0x4, R242 ;  /* 0x0000000403d87825 */ /* 0x002fc600078e02f2 */
[----:B------:R5:W-:Y:S04]  /*19e40*/  LDGSTS.E [R0+0x1fa00], desc[UR34][R6.64], !P1 ;  /* 0x1fa0000006007fae */ /* 0x000be8000c9a1022 */
[----:B------:R4:W-:Y:S04]  /*19e50*/  STL.64 [R1+0x19e0], R216 ;  /* 0x0019e0d801007387 */ /* 0x0009e80000100a00 */
[----:B------:R4:W-:Y:S01]  /*19e60*/  LDGSTS.E [R0+0x1fa80], desc[UR34][R216.64], !P5 ;  /* 0x1fa80000d8007fae */ /* 0x0009e2000e9a1022 */
[----:B-----5:R-:W-:-:S05]  /*19e70*/  IMAD.WIDE R6, R3, 0x4, R238 ;  /* 0x0000000403067825 */ /* 0x020fca00078e02ee */
[----:B------:R1:W-:Y:S04]  /*19e80*/  STL.64 [R1+0x19d8], R6 ;  /* 0x0019d80601007387 */ /* 0x0003e80000100a00 */
[----:B------:R1:W-:Y:S01]  /*19e90*/  LDGSTS.E [R0+0x1fb00], desc[UR34][R6.64], !P4 ;  /* 0x1fb0000006007fae */ /* 0x0003e2000e1a1022 */
[----:B---3--:R-:W-:-:S04]  /*19ea0*/  IMAD.WIDE R224, R3, 0x4, R224 ;  /* 0x0000000403e07825 */ /* 0x008fc800078e02e0 */
[C---:B----4-:R-:W-:Y:S01]  /*19eb0*/  IMAD.WIDE R216, R3.reuse, 0x4, R236 ;  /* 0x0000000403d87825 */ /* 0x050fe200078e02ec */
[----:B------:R-:W-:Y:S04]  /*19ec0*/  STL.64 [R1+0x19d0], R224 ;  /* 0x0019d0e001007387 */ /* 0x000fe80000100a00 */
[----:B------:R-:W-:Y:S04]  /*19ed0*/  LDGSTS.E [R0+0x1fb80], desc[UR34][R224.64], !P3 ;  /* 0x1fb80000e0007fae */ /* 0x000fe8000d9a1022 */
[----:B------:R2:W-:Y:S04]  /*19ee0*/  STL.64 [R1+0x19c8], R216 ;  /* 0x0019c8d801007387 */ /* 0x0005e80000100a00 */
[----:B------:R2:W-:Y:S01]  /*19ef0*/  LDGSTS.E [R0+0x1fc00], desc[UR34][R216.64], !P2 ;  /* 0x1fc00000d8007fae */ /* 0x0005e2000d1a1022 */
[----:B-1----:R-:W-:-:S05]  /*19f00*/  IMAD.WIDE R6, R3, 0x4, R226 ;  /* 0x0000000403067825 */ /* 0x002fca00078e02e2 */
[----:B------:R1:W-:Y:S01]  /*19f10*/  STL.64 [R1+0x19c0], R6 ;  /* 0x0019c00601007387 */ /* 0x0003e20000100a00 */
[----:B--2---:R-:W-:-:S03]  /*19f20*/  IMAD.WIDE R216, R215, 0x4, R218 ;  /* 0x00000004d7d87825 */ /* 0x004fc600078e02da */
[----:B------:R-:W1:Y:S04]  /*19f30*/  LDL.LU.64 R218, [R1+0xe8] ;  /* 0x0000e80001da7983 */ /* 0x000e680000300a00 */
[----:B------:R-:W2:Y:S04]  /*19f40*/  LDL.LU.64 R244, [R1+0xe0] ;  /* 0x0000e00001f47983 */ /* 0x000ea80000300a00 */
[----:B------:R-:W3:Y:S01]  /*19f50*/  LDL.LU.64 R242, [R1+0xd8] ;  /* 0x0000d80001f27983 */ /* 0x000ee20000300a00 */
[----:B------:R-:W-:-:S03]  /*19f60*/  IMAD.WIDE R226, R215, 0x4, R222 ;  /* 0x00000004d7e27825 */ /* 0x000fc600078e02de */
[----:B------:R-:W4:Y:S01]  /*19f70*/  LDL.LU.64 R240, [R1+0xd0] ;  /* 0x0000d00001f07983 */ /* 0x000f220000300a00 */
[----:B------:R-:W-:-:S03]  /*19f80*/  IMAD.WIDE R224, R215, 0x4, R220 ;  /* 0x00000004d7e07825 */ /* 0x000fc600078e02dc */
[----:B------:R-:W5:Y:S04]  /*19f90*/  LDL.LU.64 R238, [R1+0xc8] ;  /* 0x0000c80001ee7983 */ /* 0x000f680000300a00 */
[----:B------:R-:W2:Y:S01]  /*19fa0*/  LDL.LU.64 R236, [R1+0xc0] ;  /* 0x0000c00001ec7983 */ /* 0x000ea20000300a00 */
[C---:B------:R-:W-:Y:S01]  /*19fb0*/  IMAD.WIDE R8, R215.reuse, 0x4, R8 ;  /* 0x00000004d7087825 */ /* 0x040fe200078e0208 */
[----:B------:R-:W-:Y:S02]  /*19fc0*/  PLOP3.LUT P0, PT, PT, PT, UP0, 0x80, 0x8 ;  /* 0x000000000008781c */ /* 0x000fe40003f0f008 */
[----:B------:R-:W-:Y:S01]  /*19fd0*/  STL.64 [R1+0x1a98], R226 ;  /* 0x001a98e201007387 */ /* 0x000fe20000100a00 */
[----:B------:R-:W-:-:S03]  /*19fe0*/  IMAD.WIDE R24, R215, 0x4, R24 ;  /* 0x00000004d7187825 */ /* 0x000fc600078e0218 */
        /* <DEDUP_REMOVED lines=20> */
[----:B------:R-:W-:Y:S04]  /*1a130*/  STL.64 [R1+0x1dc8], R136 ;  /* 0x001dc88801007387 */ /* 0x000fe80000100a00 */
[----:B------:R1:W-:Y:S04]  /*1a140*/  LDGSTS.E [R0+0x1fc80], desc[UR34][R6.64], !P0 ;  /* 0x1fc8000006007fae */ /* 0x0003e8000c1a1022 */
[----:B------:R-:W-:Y:S04]  /*1a150*/  STL.64 [R1+0x1dd8], R152 ;  /* 0x001dd89801007387 */ /* 0x000fe80000100a00 */
[----:B------:R-:W-:Y:S04]  /*1a160*/  STL.64 [R1+0x1de0], R168 ;  /* 0x001de0a801007387 */ /* 0x000fe80000100a00 */
[----:B------:R-:W5:Y:S01]  /*1a170*/  LDL.LU.64 R222, [R1+0xb0] ;  /* 0x0000b00001de7983 */ /* 0x000f620000300a00 */
[----:B------:R-:W-:-:S03]  /*1a180*/  IMAD.WIDE R200, R215, 0x4, R200 ;  /* 0x00000004d7c87825 */ /* 0x000fc600078e02c8 */
[----:B------:R-:W-:Y:S01]  /*1a190*/  STL.64 [R1+0x1de8], R184 ;  /* 0x001de8b801007387 */ /* 0x000fe20000100a00 */
[----:B-1----:R-:W-:-:S05]  /*1a1a0*/  IMAD.WIDE R6, R3, 0x4, R218 ;  /* 0x0000000403067825 */ /* 0x002fca00078e02da */
[----:B------:R1:W-:Y:S04]  /*1a1b0*/  STL.64 [R1+0x1948], R6 ;  /* 0x0019480601007387 */ /* 0x0003e80000100a00 */
[----:B------:R-:W5:Y:S04]  /*1a1c0*/  LDL.LU.64 R220, [R1+0x70] ;  /* 0x0000700001dc7983 */ /* 0x000f680000300a00 */
[----:B------:R-:W-:Y:S04]  /*1a1d0*/  STL.64 [R1+0x1df0], R200 ;  /* 0x001df0c801007387 */ /* 0x000fe80000100a00 */
[----:B------:R-:W5:Y:S01]  /*1a1e0*/  LDL.LU.64 R218, [R1+0x30] ;  /* 0x0000300001da7983 */ /* 0x000f620000300a00 */
[----:B------:R-:W-:-:S02]  /*1a1f0*/  PLOP3.LUT P1, PT, PT, PT, UP0, 0x80, 0x8 ;  /* 0x000000000008781c */ /* 0x000fc40003f2f008 */
[----:B------:R-:W-:Y:S02]  /*1a200*/  PLOP3.LUT P5, PT, PT, PT, UP0, 0x80, 0x8 ;  /* 0x000000000008781c */ /* 0x000fe40003faf008 */
[----:B------:R-:W-:Y:S02]  /*1a210*/  PLOP3.LUT P4, PT, PT, PT, UP0, 0x80, 0x8 ;  /* 0x000000000008781c */ /* 0x000fe40003f8f008 */
[----:B------:R-:W-:Y:S02]  /*1a220*/  PLOP3.LUT P3, PT, PT, PT, UP0, 0x80, 0x8 ;  /* 0x000000000008781c */ /* 0x000fe40003f6f008 */
[----:B------:R-:W-:Y:S02]  /*1a230*/  PLOP3.LUT P2, PT, PT, PT, UP0, 0x80, 0x8 ;  /* 0x000000000008781c */ /* 0x000fe40003f4f008 */
[----:B------:R-:W-:Y:S01]  /*1a240*/  PLOP3.LUT P0, PT, PT, PT, UP0, 0x80, 0x8 ;  /* 0x000000000008781c */ /* 0x000fe20003f0f008 */
[C---:B--2---:R-:W-:Y:S02]  /*1a250*/  IMAD.WIDE R244, R3.reuse, 0x4, R244 ;  /* 0x0000000403f47825 */ /* 0x044fe400078e02f4 */
[----:B------:R-:W-:Y:S02]  /*1a260*/  LDGSTS.E [R0+0x1fd00], desc[UR34][R6.64], !P1 ;  /* 0x1fd0000006007fae */ /* 0x000fe4000c9a1022 */
[----:B---3--:R-:W-:-:S02]  /*1a270*/  IMAD.WIDE R242, R3, 0x4, R242 ;  /* 0x0000000403f27825 */ /* 0x008fc400078e02f2 */
[----:B------:R-:W-:Y:S02]  /*1a280*/  LDGSTS.E [R0+0x1fd80], desc[UR34][R244.64], !P5 ;  /* 0x1fd80000f4007fae */ /* 0x000fe4000e9a1022 */
[C---:B----4-:R-:W-:Y:S02]  /*1a290*/  IMAD.WIDE R240, R3.reuse, 0x4, R240 ;  /* 0x0000000403f07825 */ /* 0x050fe400078e02f0 */
[----:B------:R-:W-:Y:S02]  /*1a2a0*/  LDGSTS.E [R0+0x1fe00], desc[UR34][R242.64], !P4 ;  /* 0x1fe00000f2007fae */ /* 0x000fe4000e1a1022 */
[C---:B-----5:R-:W-:Y:S02]  /*1a2b0*/  IMAD.WIDE R238, R3.reuse, 0x4, R238 ;  /* 0x0000000403ee7825 */ /* 0x060fe400078e02ee */
[----:B------:R-:W-:Y:S02]  /*1a2c0*/  LDGSTS.E [R0+0x1fe80], desc[UR34][R240.64], !P3 ;  /* 0x1fe80000f0007fae */ /* 0x000fe4000d9a1022 */
[----:B------:R-:W-:-:S02]  /*1a2d0*/  IMAD.WIDE R236, R3, 0x4, R236 ;  /* 0x0000000403ec7825 */ /* 0x000fc400078e02ec */
[----:B------:R-:W-:Y:S04]  /*1a2e0*/  LDGSTS.E [R0+0x1ff00], desc[UR34][R238.64], !P2 ;  /* 0x1ff00000ee007fae */ /* 0x000fe8000d1a1022 */
[----:B------:R-:W-:Y:S04]  /*1a2f0*/  LDGSTS.E [R0+0x1ff80], desc[UR34][R236.64], !P0 ;  /* 0x1ff80000ec007fae */ /* 0x000fe8000c1a1022 */
[----:B------:R-:W0:Y:S04]  /*1a300*/  LDGDEPBAR ;  /* 0x00000000000079af */ /* 0x000e280000000000 */
        /* <DEDUP_REMOVED lines=8> */
[----:B------:R-:W-:Y:S04]  /*1a390*/  STL.64 [R1+0x1940], R244 ;  /* 0x001940f401007387 */ /* 0x000fe80000100a00 */
[----:B------:R-:W-:Y:S04]  /*1a3a0*/  LDGSTS.E [R5+0x26000], desc[UR34][R88.64], P6 ;  /* 0x2600000058057fae */ /* 0x000fe8000b1a1022 */
[----:B------:R-:W-:Y:S04]  /*1a3b0*/  STL.64 [R1+0x1938], R242 ;  /* 0x001938f201007387 */ /* 0x000fe80000100a00 */
[----:B------:R-:W-:Y:S04]  /*1a3c0*/  LDGSTS.E [R5+0x26400], desc[UR34][R104.64], P6 ;  /* 0x2640000068057fae */ /* 0x000fe8000b1a1022 */
[----:B-1----:R-:W2:Y:S04]  /*1a3d0*/  LDL.LU.64 R6, [R1+0x4450] ;  /* 0x0044500001067983 */ /* 0x002ea80000300a00 */
[----:B------:R-:W-:Y:S04]  /*1a3e0*/  LDGSTS.E [R5+0x26800], desc[UR34][R120.64], P6 ;  /* 0x2680000078057fae */ /* 0x000fe8000b1a1022 */
[----:B------:R-:W-:Y:S04]  /*1a3f0*/  STL.64 [R1+0x1930], R240 ;  /* 0x001930f001007387 */ /* 0x000fe80000100a00 */
[----:B------:R-:W-:Y:S04]  /*1a400*/  LDGSTS.E [R5+0x26c00], desc[UR34][R136.64], P6 ;  /* 0x26c0000088057fae */ /* 0x000fe8000b1a1022 */
[----:B------:R-:W-:Y:S04]  /*1a410*/  STL.64 [R1+0x1928], R238 ;  /* 0x001928ee01007387 */ /* 0x000fe80000100a00 */
[----:B------:R1:W-:Y:S04]  /*1a420*/  LDGSTS.E [R5+0x27000], desc[UR34][R152.64], P6 ;  /* 0x2700000098057fae */ /* 0x0003e8000b1a1022 */
[----:B------:R-:W-:Y:S01]  /*1a430*/  STL.64 [R1+0x1920], R236 ;  /* 0x001920ec01007387 */ /* 0x000fe20000100a00 */
[----:B------:R-:W-:-:S03]  /*1a440*/  IMAD.WIDE R10, R215, 0x4, R10 ;  /* 0x00000004d70a7825 */ /* 0x000fc600078e020a */
[----:B------:R-:W-:Y:S01]  /*1a450*/  LDGSTS.E [R5+0x27400], desc[UR34][R168.64], P6 ;  /* 0x27400000a8057fae */ /* 0x000fe2000b1a1022 */
[----:B-1----:R-:W-:-:S03]  /*1a460*/  IMAD.WIDE R152, R215, 0x4, R222 ;  /* 0x00000004d7987825 */ /* 0x002fc600078e02de */
[----:B------:R-:W-:Y:S04]  /*1a470*/  LDGSTS.E [R5+0x27800], desc[UR34][R184.64], P6 ;  /* 0x27800000b8057fae */ /* 0x000fe8000b1a1022 */
[----:B------:R-:W3:Y:S04]  /*1a480*/  LDL.LU.64 R222, [R1+0xa8] ;  /* 0x0000a80001de7983 */ /* 0x000ee80000300a00 */
[----:B------:R-:W-:Y:S01]  /*1a490*/  STL.64 [R1+0x1918], R152 ;  /* 0x0019189801007387 */ /* 0x000fe20000100a00 */
[----:B------:R-:W-:-:S03]  /*1a4a0*/  IMAD.WIDE R26, R215, 0x4, R26 ;  /* 0x00000004d71a7825 */ /* 0x000fc600078e021a */
[----:B------:R-:W-:Y:S01]  /*1a4b0*/  LDGSTS.E [R5+0x27c00], desc[UR34][R200.64], P6 ;  /* 0x27c00000c8057fae */ /* 0x000fe2000b1a1022 */
[----:B------:R-:W-:-:S03]  /*1a4c0*/  IMAD.WIDE R42, R215, 0x4, R42 ;  /* 0x00000004d72a7825 */ /* 0x000fc600078e022a */
[----:B------:R-:W-:Y:S01]  /*1a4d0*/  LDGSTS.E [R246+0x24080], desc[UR34][R152.64], P6 ;  /* 0x2408000098f67fae */ /* 0x000fe2000b1a1022 */
[----:B------:R-:W-:-:S03]  /*1a4e0*/  IMAD.WIDE R136, R215, 0x4, R220 ;  /* 0x00000004d7887825 */ /* 0x000fc600078e02dc */
[----:B------:R-:W4:Y:S04]  /*1a4f0*/  LDL.LU.64 R220, [R1+0x68] ;  /* 0x0000680001dc7983 */ /* 0x000f280000300a00 */
[----:B------:R-:W-:Y:S01]  /*1a500*/  STL.64 [R1+0x1980], R136 ;  /* 0x0019808801007387 */ /* 0x000fe20000100a00 */
[----:B------:R-:W-:-:S03]  /*1a510*/  IMAD.WIDE R120, R215, 0x4, R218 ;  /* 0x00000004d7787825 */ /* 0x000fc600078e02da */
[----:B------:R-:W5:Y:S01]  /*1a520*/  LDL.LU.64 R218, [R1+0x28] ;  /* 0x0000280001da7983 */ /* 0x000f620000300a00 */
[----:B------:R-:W-:-:S03]  /*1a530*/  IMAD.WIDE R58, R215, 0x4, R58 ;  /* 0x00000004d73a7825 */ /* 0x000fc600078e023a */
[----:B------:R-:W-:Y:S01]  /*1a540*/  STL.64 [R1+0x19b0], R120 ;  /* 0x0019b07801007387 */ /* 0x000fe20000100a00 */
[----:B------:R-:W-:-:S03]  /*1a550*/  IMAD.WIDE R74, R215, 0x4, R74 ;  /* 0x00000004d74a7825 */ /* 0x000fc600078e024a */
[----:B------:R-:W-:Y:S01]  /*1a560*/  STL.64 [R1+0x1a88], R10 ;  /* 0x001a880a01007387 */ /* 0x000fe20000100a00 */
[----:B------:R-:W-:-:S03]  /*1a570*/  IMAD.WIDE R90, R215, 0x4, R90 ;  /* 0x00000004d75a7825 */ /* 0x000fc600078e025a */
[----:B------:R-:W-:Y:S01]  /*1a580*/  STL.64 [R1+0x1af0], R26 ;  /* 0x001af01a01007387 */ /* 0x000fe20000100a00 */
[----:B------:R-:W-:-:S03]  /*1a590*/  IMAD.WIDE R104, R215, 0x4, R106 ;  /* 0x00000004d7687825 */ /* 0x000fc600078e026a */
[----:B------:R-:W-:Y:S01]  /*1a5a0*/  LDGSTS.E [R246+0x24480], desc[UR34][R136.64], P6 ;  /* 0x2448000088f67fae */ /* 0x000fe2000b1a1022 */
        /* <DEDUP_REMOVED lines=9> */
[----:B------:R-:W-:Y:S04]  /*1a640*/  STL.64 [R1+0x1c00], R74 ;  /* 0x001c004a01007387 */ /* 0x000fe80000100a00 */
[----:B------:R-:W-:Y:S01]  /*1a650*/  LDGSTS.E [R246+0x25080], desc[UR34][R26.64], P6 ;  /* 0x250800001af67fae */ /* 0x000fe2000b1a1022 */
[----:B------:R-:W-:-:S03]  /*1a660*/  IMAD.WIDE R8, R215, 0x4, R202 ;  /* 0x00000004d7087825 */ /* 0x000fc600078e02ca */
[----:B------:R3:W-:Y:S04]  /*1a670*/  STL.64 [R1+0x1c98], R90 ;  /* 0x001c985a01007387 */ /* 0x0007e80000100a00 */
[----:B------:R-:W-:Y:S04]  /*1a680*/  LDGSTS.E [R246+0x25480], desc[UR34][R42.64], P6 ;  /* 0x254800002af67fae */ /* 0x000fe8000b1a1022 */
[----:B------:R-:W-:Y:S04]  /*1a690*/  STL.64 [R1+0x1cc0], R104 ;  /* 0x001cc06801007387 */ /* 0x000fe80000100a00 */
[----:B------:R-:W-:Y:S04]  /*1a6a0*/  LDGSTS.E [R246+0x25880], desc[UR34][R58.64], P6 ;  /* 0x258800003af67fae */ /* 0x000fe8000b1a1022 */
[----:B------:R4:W-:Y:S04]  /*1a6b0*/  STL.64 [R1+0x1ce0], R88 ;  /* 0x001ce05801007387 */ /* 0x0009e80000100a00 */
[----:B------:R-:W-:Y:S04]  /*1a6c0*/  LDGSTS.E [R246+0x25c80], desc[UR34][R74.64], P6 ;  /* 0x25c800004af67fae */ /* 0x000fe8000b1a1022 */
[----:B------:R1:W-:Y:S04]  /*1a6d0*/  STL.64 [R1+0x1d00], R72 ;  /* 0x001d004801007387 */ /* 0x0003e80000100a00 */
[----:B------:R3:W-:Y:S04]  /*1a6e0*/  LDGSTS.E [R246+0x26080], desc[UR34][R90.64], P6 ;  /* 0x260800005af67fae */ /* 0x0007e8000b1a1022 */
[----:B------:R1:W-:Y:S04]  /*1a6f0*/  STL.64 [R1+0x1d98], R56 ;  /* 0x001d983801007387 */ /* 0x0003e80000100a00 */
[----:B------:R1:W-:Y:S04]  /*1a700*/  STL.64 [R1+0x1db0], R40 ;  /* 0x001db02801007387 */ /* 0x0003e80000100a00 */
[----:B------:R1:W-:Y:S04]  /*1a710*/  STL.64 [R1+0x1dc0], R24 ;  /* 0x001dc01801007387 */ /* 0x0003e80000100a00 */
[----:B------:R1:W-:Y:S04]  /*1a720*/  STL.64 [R1+0x1dd0], R8 ;  /* 0x001dd00801007387 */ /* 0x0003e80000100a00 */
[----:B------:R-:W-:Y:S04]  /*1a730*/  LDGSTS.E [R246+0x26480], desc[UR34][R104.64], P6 ;  /* 0x2648000068f67fae */ /* 0x000fe8000b1a1022 */
[----:B------:R4:W-:Y:S01]  /*1a740*/  LDGSTS.E [R246+0x26880], desc[UR34][R88.64], P6 ;  /* 0x2688000058f67fae */ /* 0x0009e2000b1a1022 */
[----:B------:R-:W-:-:S03]  /*1a750*/  IMAD.WIDE R12, R215, 0x4, R12 ;  /* 0x00000004d70c7825 */ /* 0x000fc600078e020c */
[----:B------:R1:W-:Y:S01]  /*1a760*/  LDGSTS.E [R246+0x26c80], desc[UR34][R72.64], P6 ;  /* 0x26c8000048f67fae */ /* 0x0003e2000b1a1022 */
[----:B------:R-:W-:-:S03]  /*1a770*/  IMAD.WIDE R28, R215, 0x4, R28 ;  /* 0x00000004d71c7825 */ /* 0x000fc600078e021c */
[----:B------:R1:W-:Y:S01]  /*1a780*/  LDGSTS.E [R246+0x27080], desc[UR34][R56.64], P6 ;  /* 0x2708000038f67fae */ /* 0x0003e2000b1a1022 */
[----:B------:R-:W-:-:S03]  /*1a790*/  IMAD.WIDE R44, R215, 0x4, R44 ;  /* 0x00000004d72c7825 */ /* 0x000fc600078e022c */
[----:B------:R1:W-:Y:S01]  /*1a7a0*/  LDGSTS.E [R246+0x27480], desc[UR34][R40.64], P6 ;  /* 0x2748000028f67fae */ /* 0x0003e2000b1a1022 */
[----:B---3--:R-:W-:-:S03]  /*1a7b0*/  IMAD.WIDE R90, R215, 0x4, R222 ;  /* 0x00000004d75a7825 */ /* 0x008fc600078e02de */
[----:B------:R3:W-:Y:S04]  /*1a7c0*/  LDGSTS.E [R246+0x27880], desc[UR34][R24.64], P6 ;  /* 0x2788000018f67fae */ /* 0x0007e8000b1a1022 */
[----:B------:R-:W2:Y:S04]  /*1a7d0*/  LDL.LU.64 R222, [R1+0xa0] ;  /* 0x0000a00001de7983 */ /* 0x000ea80000300a00 */
[----:B------:R-:W-:Y:S01]  /*1a7e0*/  STL.64 [R1+0x18a8], R90 ;  /* 0x0018a85a01007387 */ /* 0x000fe20000100a00 */
[----:B----4-:R-:W-:-:S03]  /*1a7f0*/  IMAD.WIDE R88, R215, 0x4, R220 ;  /* 0x00000004d7587825 */ /* 0x010fc600078e02dc */
[----:B------:R4:W-:Y:S04]  /*1a800*/  LDGSTS.E [R246+0x27c80], desc[UR34][R8.64], P6 ;  /* 0x27c8000008f67fae */ /* 0x0009e8000b1a1022 */
[----:B------:R-:W2:Y:S01]  /*1a810*/  LDL.LU.64 R220, [R1+0x60] ;  /* 0x0000600001dc7983 */ /* 0x000ea20000300a00 */
[----:B-----5:R-:W-:-:S03]  /*1a820*/  IMAD.WIDE R74, R215, 0x4, R218 ;  /* 0x00000004d74a7825 */ /* 0x020fc600078e02da */
[----:B------:R-:W-:Y:S04]  /*1a830*/  STL.64 [R1+0x18d8], R88 ;  /* 0x0018d85801007387 */ /* 0x000fe80000100a00 */
[----:B------:R-:W5:Y:S01]  /*1a840*/  LDL.LU.64 R218, [R1+0x20] ;  /* 0x0000200001da7983 */ /* 0x000f620000300a00 */
[----:B------:R-:W-:-:S03]  /*1a850*/  IMAD.WIDE R60, R215, 0x4, R60 ;  /* 0x00000004d73c7825 */ /* 0x000fc600078e023c */
[----:B------:R-:W-:Y:S01]  /*1a860*/  STL.64 [R1+0x1908], R74 ;  /* 0x0019084a01007387 */ /* 0x000fe20000100a00 */
[----:B-1----:R-:W-:-:S03]  /*1a870*/  IMAD.WIDE R72, R215, 0x4, R76 ;  /* 0x00000004d7487825 */ /* 0x002fc600078e024c */
        /* <DEDUP_REMOVED lines=11> */
[----:B---3--:R-:W-:-:S03]  /*1a930*/  IMAD.WIDE R24, R215, 0x4, R172 ;  /* 0x00000004d7187825 */ /* 0x008fc600078e02ac */
[----:B------:R-:W-:Y:S01]  /*1a940*/  STL.64 [R1+0x1b28], R72 ;  /* 0x001b284801007387 */ /* 0x000fe20000100a00 */
[----:B------:R-:W-:-:S03]  /*1a950*/  IMAD.WIDE R10, R215, 0x4, R188 ;  /* 0x00000004d70a7825 */ /* 0x000fc600078e02bc */
[----:B------:R-:W-:Y:S01]  /*1a960*/  LDGSTS.E [R4+0x24900], desc[UR34][R74.64], P6 ;  /* 0x249000004a047fae */ /* 0x000fe2000b1a1022 */
[----:B----4-:R-:W-:-:S03]  /*1a970*/  IMAD.WIDE R8, R215, 0x4, R204 ;  /* 0x00000004d7087825 */ /* 0x010fc600078e02cc */
[----:B------:R-:W-:Y:S04]  /*1a980*/  STL.64 [R1+0x1bc8], R58 ;  /* 0x001bc83a01007387 */ /* 0x000fe80000100a00 */
[----:B------:R-:W-:Y:S04]  /*1a990*/  LDGSTS.E [R4+0x24d00], desc[UR34][R12.64], P6 ;  /* 0x24d000000c047fae */ /* 0x000fe8000b1a1022 */
[----:B------:R2:W-:Y:S04]  /*1a9a0*/  STL.64 [R1+0x1bf8], R56 ;  /* 0x001bf83801007387 */ /* 0x0005e80000100a00 */
        /* <DEDUP_REMOVED lines=10> */
[----:B------:R2:W-:Y:S04]  /*1aa50*/  LDGSTS.E [R4+0x26500], desc[UR34][R56.64], P6 ;  /* 0x2650000038047fae */ /* 0x0005e8000b1a1022 */
[----:B------:R1:W-:Y:S01]  /*1aa60*/  STL.64 [R1+0x1da8], R8 ;  /* 0x001da80801007387 */ /* 0x0003e20000100a00 */
[----:B------:R-:W-:-:S03]  /*1aa70*/  IMAD.WIDE R14, R215, 0x4, R14 ;  /* 0x00000004d70e7825 */ /* 0x000fc600078e020e */
[----:B------:R1:W-:Y:S01]  /*1aa80*/  LDGSTS.E [R4+0x26900], desc[UR34][R42.64], P6 ;  /* 0x269000002a047fae */ /* 0x0003e2000b1a1022 */
[----:B------:R-:W-:-:S03]  /*1aa90*/  IMAD.WIDE R30, R215, 0x4, R30 ;  /* 0x00000004d71e7825 */ /* 0x000fc600078e021e */
[----:B------:R3:W-:Y:S01]  /*1aaa0*/  LDGSTS.E [R4+0x26d00], desc[UR34][R40.64], P6 ;  /* 0x26d0000028047fae */ /* 0x0007e2000b1a1022 */
[----:B------:R-:W-:-:S03]  /*1aab0*/  IMAD.WIDE R46, R215, 0x4, R46 ;  /* 0x00000004d72e7825 */ /* 0x000fc600078e022e */
[----:B------:R4:W-:Y:S01]  /*1aac0*/  LDGSTS.E [R4+0x27100], desc[UR34][R26.64], P6 ;  /* 0x271000001a047fae */ /* 0x0009e2000b1a1022 */
[----:B--2---:R-:W-:-:S03]  /*1aad0*/  IMAD.WIDE R56, R215, 0x4, R222 ;  /* 0x00000004d7387825 */ /* 0x004fc600078e02de */
[----:B------:R2:W-:Y:S04]  /*1aae0*/  LDGSTS.E [R4+0x27500], desc[UR34][R24.64], P6 ;  /* 0x2750000018047fae */ /* 0x0005e8000b1a1022 */
[----:B------:R-:W2:Y:S01]  /*1aaf0*/  LDL.LU.64 R222, [R1+0x98] ;  /* 0x0000980001de7983 */ /* 0x000ea20000300a00 */
[----:B------:R-:W-:-:S03]  /*1ab00*/  IMAD.WIDE R60, R215, 0x4, R220 ;  /* 0x00000004d73c7825 */ /* 0x000fc600078e02dc */
        /* <DEDUP_REMOVED lines=9> */
[----:B---3--:R-:W-:-:S03]  /*1aba0*/  IMAD.WIDE R40, R215, 0x4, R94 ;  /* 0x00000004d7287825 */ /* 0x008fc600078e025e */
[----:B------:R1:W-:Y:S01]  /*1abb0*/  STL.64 [R1+0x18f8], R30 ;  /* 0x0018f81e01007387 */ /* 0x0003e20000100a00 */
[----:B------:R-:W-:-:S03]  /*1abc0*/  IMAD.WIDE R28, R215, 0x4, R110 ;  /* 0x00000004d71c7825 */ /* 0x000fc600078e026e */
[----:B------:R-:W-:Y:S01]  /*1abd0*/  STL.64 [R1+0x1960], R46 ;  /* 0x0019602e01007387 */ /* 0x000fe20000100a00 */
[----:B----4-:R-:W-:-:S03]  /*1abe0*/  IMAD.WIDE R26, R215, 0x4, R126 ;  /* 0x00000004d71a7825 */ /* 0x010fc600078e027e */
[----:B------:R3:W-:Y:S01]  /*1abf0*/  LDGSTS.E [R4+0x27d00], desc[UR34][R8.64], P6 ;  /* 0x27d0000008047fae */ /* 0x0007e2000b1a1022 */
[----:B--2---:R-:W-:-:S03]  /*1ac00*/  IMAD.WIDE R24, R215, 0x4, R142 ;  /* 0x00000004d7187825 */ /* 0x004fc600078e028e */
[----:B------:R5:W-:Y:S01]  /*1ac10*/  STL.64 [R1+0x1990], R44 ;  /* 0x0019902c01007387 */ /* 0x000be20000100a00 */
[----:B------:R-:W-:-:S03]  /*1ac20*/  IMAD.WIDE R12, R215, 0x4, R158 ;  /* 0x00000004d70c7825 */ /* 0x000fc600078e029e */
[----:B------:R-:W-:Y:S01]  /*1ac30*/  STL.64 [R1+0x1a28], R42 ;  /* 0x001a282a01007387 */ /* 0x000fe20000100a00 */
[----:B------:R-:W-:-:S03]  /*1ac40*/  IMAD.WIDE R10, R215, 0x4, R174 ;  /* 0x00000004d70a7825 */ /* 0x000fc600078e02ae */
[----:B------:R-:W-:Y:S01]  /*1ac50*/  LDGSTS.E [R248+0x24180], desc[UR34][R56.64], P6 ;  /* 0x2418000038f87fae */ /* 0x000fe2000b1a1022 */
[----:B---3--:R-:W-:-:S03]  /*1ac60*/  IMAD.WIDE R8, R215, 0x4, R190 ;  /* 0x00000004d7087825 */ /* 0x008fc600078e02be */
[----:B------:R2:W-:Y:S01]  /*1ac70*/  STL.64 [R1+0x1ac0], R40 ;  /* 0x001ac02801007387 */ /* 0x0005e20000100a00 */
[----:B------:R-:W-:-:S03]  /*1ac80*/  IMAD.WIDE R4, R215, 0x4, R206 ;  /* 0x00000004d7047825 */ /* 0x000fc600078e02ce */
[----:B------:R-:W-:Y:S04]  /*1ac90*/  LDGSTS.E [R248+0x24580], desc[UR34][R60.64], P6 ;  /* 0x245800003cf87fae */ /* 0x000fe8000b1a1022 */
[----:B------:R3:W-:Y:S04]  /*1aca0*/  STL.64 [R1+0x1b08], R28 ;  /* 0x001b081c01007387 */ /* 0x0007e80000100a00 */
[----:B------:R-:W-:Y:S04]  /*1acb0*/  LDGSTS.E [R248+0x24980], desc[UR34][R58.64], P6 ;  /* 0x249800003af87fae */ /* 0x000fe8000b1a1022 */
[----:B------:R4:W-:Y:S04]  /*1acc0*/  STL.64 [R1+0x1bc0], R26 ;  /* 0x001bc01a01007387 */ /* 0x0009e80000100a00 */
[----:B------:R-:W-:Y:S04]  /*1acd0*/  LDGSTS.E [R248+0x24d80], desc[UR34][R14.64], P6 ;  /* 0x24d800000ef87fae */ /* 0x000fe8000b1a1022 */
[----:B------:R1:W-:Y:S04]  /*1ace0*/  STL.64 [R1+0x1bf0], R24 ;  /* 0x001bf01801007387 */ /* 0x0003e80000100a00 */
[----:B------:R1:W-:Y:S04]  /*1acf0*/  LDGSTS.E [R248+0x25180], desc[UR34][R30.64], P6 ;  /* 0x251800001ef87fae */ /* 0x0003e8000b1a1022 */
[----:B------:R1:W-:Y:S04]  /*1ad00*/  STL.64 [R1+0x1c88], R12 ;  /* 0x001c880c01007387 */ /* 0x0003e80000100a00 */
[----:B------:R-:W-:Y:S04]  /*1ad10*/  LDGSTS.E [R248+0x25580], desc[UR34][R46.64], P6 ;  /* 0x255800002ef87fae */ /* 0x000fe8000b1a1022 */
[----:B------:R1:W-:Y:S04]  /*1ad20*/  STL.64 [R1+0x1cb0], R10 ;  /* 0x001cb00a01007387 */ /* 0x0003e80000100a00 */
[----:B------:R5:W-:Y:S04]  /*1ad30*/  LDGSTS.E [R248+0x25980], desc[UR34][R44.64], P6 ;  /* 0x259800002cf87fae */ /* 0x000be8000b1a1022 */
[----:B------:R1:W-:Y:S04]  /*1ad40*/  STL.64 [R1+0x1cd0], R8 ;  /* 0x001cd00801007387 */ /* 0x0003e80000100a00 */
[----:B------:R-:W-:Y:S04]  /*1ad50*/  LDGSTS.E [R248+0x25d80], desc[UR34][R42.64], P6 ;  /* 0x25d800002af87fae */ /* 0x000fe8000b1a1022 */
[----:B------:R1:W-:Y:S04]  /*1ad60*/  STL.64 [R1+0x1cf0], R4 ;  /* 0x001cf00401007387 */ /* 0x0003e80000100a00 */
[----:B------:R2:W-:Y:S01]  /*1ad70*/  LDGSTS.E [R248+0x26180], desc[UR34][R40.64], P6 ;  /* 0x2618000028f87fae */ /* 0x0005e2000b1a1022 */
[----:B------:R-:W-:-:S03]  /*1ad80*/  IMAD.WIDE R32, R215, 0x4, R32 ;  /* 0x00000004d7207825 */ /* 0x000fc600078e0220 */
[----:B------:R3:W-:Y:S01]  /*1ad90*/  LDGSTS.E [R248+0x26580], desc[UR34][R28.64], P6 ;  /* 0x265800001cf87fae */ /* 0x0007e2000b1a1022 */
[----:B-1----:R-:W-:-:S03]  /*1ada0*/  IMAD.WIDE R30, R215, 0x4, R222 ;  /* 0x00000004d71e7825 */ /* 0x002fc600078e02de */
[----:B------:R4:W-:Y:S04]  /*1adb0*/  LDGSTS.E [R248+0x26980], desc[UR34][R26.64], P6 ;  /* 0x269800001af87fae */ /* 0x0009e8000b1a1022 */
[----:B------:R-:W4:Y:S01]  /*1adc0*/  LDL.LU.64 R222, [R1+0x90] ;  /* 0x0000900001de7983 */ /* 0x000f220000300a00 */
[----:B-----5:R-:W-:-:S03]  /*1add0*/  IMAD.WIDE R44, R215, 0x4, R218 ;  /* 0x00000004d72c7825 */ /* 0x020fc600078e02da */
[----:B------:R1:W-:Y:S01]  /*1ade0*/  LDGSTS.E [R248+0x26d80], desc[UR34][R24.64], P6 ;  /* 0x26d8000018f87fae */ /* 0x0003e2000b1a1022 */
[----:B--2---:R-:W-:-:S03]  /*1adf0*/  IMAD.WIDE R40, R215, 0x4, R220 ;  /* 0x00000004d7287825 */ /* 0x004fc600078e02dc */
[----:B------:R2:W-:Y:S04]  /*1ae00*/  LDGSTS.E [R248+0x27180], desc[UR34][R12.64], P6 ;  /* 0x271800000cf87fae */ /* 0x0005e8000b1a1022 */
[----:B------:R-:W5:Y:S04]  /*1ae10*/  LDL.LU.64 R220, [R1+0x50] ;  /* 0x0000500001dc7983 */ /* 0x000f680000300a00 */
[----:B------:R-:W5:Y:S01]  /*1ae20*/  LDL.LU.64 R218, [R1+0x10] ;  /* 0x0000100001da7983 */ /* 0x000f620000300a00 */
[----:B------:R-:W-:-:S03]  /*1ae30*/  IMAD.WIDE R48, R215, 0x4, R48 ;  /* 0x00000004d7307825 */ /* 0x000fc600078e0230 */
[----:B------:R1:W-:Y:S01]  /*1ae40*/  LDGSTS.E [R248+0x27580], desc[UR34][R10.64], P6 ;  /* 0x275800000af87fae */ /* 0x0003e2000b1a1022 */
[----:B------:R-:W-:-:S03]  /*1ae50*/  IMAD.WIDE R46, R215, 0x4, R64 ;  /* 0x00000004d72e7825 */ /* 0x000fc600078e0240 */
[----:B------:R1:W-:Y:S01]  /*1ae60*/  LDGSTS.E [R248+0x27980], desc[UR34][R8.64], P6 ;  /* 0x2798000008f87fae */ /* 0x0003e2000b1a1022 */
[----:B------:R-:W-:-:S03]  /*1ae70*/  IMAD.WIDE R58, R215, 0x4, R16 ;  /* 0x00000004d73a7825 */ /* 0x000fc600078e0210 */
[----:B------:R1:W-:Y:S01]  /*1ae80*/  LDGSTS.E [R248+0x27d80], desc[UR34][R4.64], P6 ;  /* 0x27d8000004f87fae */ /* 0x0003e2000b1a1022 */
[----:B------:R-:W-:-:S03]  /*1ae90*/  IMAD.WIDE R42, R215, 0x4, R80 ;  /* 0x00000004d72a7825 */ /* 0x000fc600078e0250 */
[----:B------:R2:W-:Y:S01]  /*1aea0*/  STL.64 [R1+0x1890], R32 ;  /* 0x0018902001007387 */ /* 0x0005e20000100a00 */
[----:B---3--:R-:W-:-:S03]  /*1aeb0*/  IMAD.WIDE R28, R215, 0x4, R96 ;  /* 0x00000004d71c7825 */ /* 0x008fc600078e0260 */
[----:B------:R-:W-:Y:S01]  /*1aec0*/  LDGSTS.E [R2+0x24200], desc[UR34][R30.64], P6 ;  /* 0x242000001e027fae */ /* 0x000fe2000b1a1022 */
[----:B----4-:R-:W-:-:S03]  /*1aed0*/  IMAD.WIDE R26, R215, 0x4, R112 ;  /* 0x00000004d71a7825 */ /* 0x010fc600078e0270 */
[----:B------:R-:W-:Y:S01]  /*1aee0*/  STL.64 [R1+0x18b8], R48 ;  /* 0x0018b83001007387 */ /* 0x000fe20000100a00 */
[----:B-1----:R-:W-:-:S03]  /*1aef0*/  IMAD.WIDE R24, R215, 0x4, R128 ;  /* 0x00000004d7187825 */ /* 0x002fc600078e0280 */
[----:B------:R-:W-:Y:S01]  /*1af00*/  LDGSTS.E [R2+0x24600], desc[UR34][R40.64], P6 ;  /* 0x2460000028027fae */ /* 0x000fe2000b1a1022 */
[----:B------:R-:W-:-:S03]  /*1af10*/  IMAD.WIDE R14, R215, 0x4, R144 ;  /* 0x00000004d70e7825 */ /* 0x000fc600078e0290 */
[----:B------:R-:W-:Y:S01]  /*1af20*/  STL.64 [R1+0x18e8], R46 ;  /* 0x0018e82e01007387 */ /* 0x000fe20000100a00 */
[----:B--2---:R-:W-:-:S03]  /*1af30*/  IMAD.WIDE R12, R215, 0x4, R160 ;  /* 0x00000004d70c7825 */ /* 0x004fc600078e02a0 */
[----:B------:R-:W-:Y:S01]  /*1af40*/  LDGSTS.E [R2+0x24a00], desc[UR34][R44.64], P6 ;  /* 0x24a000002c027fae */ /* 0x000fe2000b1a1022 */
[----:B------:R-:W-:-:S03]  /*1af50*/  IMAD.WIDE R10, R215, 0x4, R176 ;  /* 0x00000004d70a7825 */ /* 0x000fc600078e02b0 */
[----:B------:R1:W-:Y:S01]  /*1af60*/  STL.64 [R1+0x1950], R42 ;  /* 0x0019502a01007387 */ /* 0x0003e20000100a00 */
[----:B------:R-:W-:-:S03]  /*1af70*/  IMAD.WIDE R8, R215, 0x4, R192 ;  /* 0x00000004d7087825 */ /* 0x000fc600078e02c0 */
[----:B------:R-:W-:Y:S01]  /*1af80*/  LDGSTS.E [R2+0x24e00], desc[UR34][R58.64], P6 ;  /* 0x24e000003a027fae */ /* 0x000fe2000b1a1022 */
[----:B------:R-:W-:-:S03]  /*1af90*/  IMAD.WIDE R4, R215, 0x4, R208 ;  /* 0x00000004d7047825 */ /* 0x000fc600078e02d0 */
[----:B------:R-:W-:Y:S04]  /*1afa0*/  STL.64 [R1+0x1988], R28 ;  /* 0x0019881c01007387 */ /* 0x000fe80000100a00 */
[----:B------:R2:W-:Y:S04]  /*1afb0*/  LDGSTS.E [R2+0x25200], desc[UR34][R32.64], P6 ;  /* 0x2520000020027fae */ /* 0x0005e8000b1a1022 */
[----:B------:R-:W-:Y:S04]  /*1afc0*/  STL.64 [R1+0x19b8], R26 ;  /* 0x0019b81a01007387 */ /* 0x000fe80000100a00 */
        /* <DEDUP_REMOVED lines=8> */
[----:B------:R-:W-:Y:S04]  /*1b050*/  LDGSTS.E [R2+0x26600], desc[UR34][R26.64], P6 ;  /* 0x266000001a027fae */ /* 0x000fe8000b1a1022 */
[----:B------:R1:W-:Y:S04]  /*1b060*/  STL.64 [R1+0x1c08], R8 ;  /* 0x001c080801007387 */ /* 0x0003e80000100a00 */
[----:B------:R3:W-:Y:S04]  /*1b070*/  LDGSTS.E [R2+0x26a00], desc[UR34][R24.64], P6 ;  /* 0x26a0000018027fae */ /* 0x0007e8000b1a1022 */
[----:B------:R3:W-:Y:S01]  /*1b080*/  STL.64 [R1+0x1ca0], R4 ;  /* 0x001ca00401007387 */ /* 0x0007e20000100a00 */
[----:B--2---:R-:W-:-:S03]  /*1b090*/  IMAD.WIDE R32, R215, 0x4, R18 ;  /* 0x00000004d7207825 */ /* 0x004fc600078e0212 */
[----:B------:R4:W-:Y:S01]  /*1b0a0*/  LDGSTS.E [R2+0x26e00], desc[UR34][R14.64], P6 ;  /* 0x26e000000e027fae */ /* 0x0009e2000b1a1022 */
[----:B-1----:R-:W-:-:S03]  /*1b0b0*/  IMAD.WIDE R42, R215, 0x4, R34 ;  /* 0x00000004d72a7825 */ /* 0x002fc600078e0222 */
[----:B------:R1:W-:Y:S01]  /*1b0c0*/  LDGSTS.E [R2+0x27200], desc[UR34][R12.64], P6 ;  /* 0x272000000c027fae */ /* 0x0003e2000b1a1022 */
[----:B------:R-:W-:-:S03]  /*1b0d0*/  IMAD.WIDE R50, R215, 0x4, R50 ;  /* 0x00000004d7327825 */ /* 0x000fc600078e0232 */
[----:B------:R2:W-:Y:S01]  /*1b0e0*/  LDGSTS.E [R2+0x27600], desc[UR34][R10.64], P6 ;  /* 0x276000000a027fae */ /* 0x0005e2000b1a1022 */
[----:B---3--:R-:W-:-:S03]  /*1b0f0*/  IMAD.WIDE R24, R215, 0x4, R222 ;  /* 0x00000004d7187825 */ /* 0x008fc600078e02de */
[----:B------:R-:W3:Y:S01]  /*1b100*/  LDL.LU.64 R222, [R1+0x88] ;  /* 0x0000880001de7983 */ /* 0x000ee20000300a00 */
[----:B------:R-:W-:-:S03]  /*1b110*/  IMAD.WIDE R60, R215, 0x4, R82 ;  /* 0x00000004d73c7825 */ /* 0x000fc600078e0252 */
[----:B------:R1:W-:Y:S01]  /*1b120*/  LDGSTS.E [R2+0x27a00], desc[UR34][R8.64], P6 ;  /* 0x27a0000008027fae */ /* 0x0003e2000b1a1022 */
[----:B------:R-:W-:-:S03]  /*1b130*/  IMAD.WIDE R66, R215, 0x4, R66 ;  /* 0x00000004d7427825 */ /* 0x000fc600078e0242 */
[----:B------:R1:W-:Y:S01]  /*1b140*/  LDGSTS.E [R2+0x27e00], desc[UR34][R4.64], P6 ;  /* 0x27e0000004027fae */ /* 0x0003e2000b1a1022 */
[----:B------:R-:W-:-:S03]  /*1b150*/  IMAD.WIDE R48, R215, 0x4, R98 ;  /* 0x00000004d7307825 */ /* 0x000fc600078e0262 */
[----:B------:R-:W-:Y:S01]  /*1b160*/  LDGSTS.E [R249+0x24280], desc[UR34][R24.64], P6 ;  /* 0x2428000018f97fae */ /* 0x000fe2000b1a1022 */
[----:B-----5:R-:W-:-:S03]  /*1b170*/  IMAD.WIDE R26, R215, 0x4, R220 ;  /* 0x00000004d71a7825 */ /* 0x020fc600078e02dc */
[----:B------:R-:W5:Y:S01]  /*1b180*/  LDL.LU.64 R220, [R1+0x48] ;  /* 0x0000480001dc7983 */ /* 0x000f620000300a00 */
[----:B------:R-:W-:-:S03]  /*1b190*/  IMAD.WIDE R28, R215, 0x4, R218 ;  /* 0x00000004d71c7825 */ /* 0x000fc600078e02da */
[----:B------:R-:W5:Y:S01]  /*1b1a0*/  LDL.LU.64 R218, [R1+0x8] ;  /* 0x0000080001da7983 */ /* 0x000f620000300a00 */
[----:B------:R-:W-:-:S03]  /*1b1b0*/  IMAD.WIDE R46, R215, 0x4, R114 ;  /* 0x00000004d72e7825 */ /* 0x000fc600078e0272 */
[----:B------:R-:W-:Y:S01]  /*1b1c0*/  LDGSTS.E [R249+0x24680], desc[UR34][R26.64], P6 ;  /* 0x246800001af97fae */ /* 0x000fe2000b1a1022 */
[----:B------:R-:W-:-:S03]  /*1b1d0*/  IMAD.WIDE R16, R215, 0x4, R130 ;  /* 0x00000004d7107825 */ /* 0x000fc600078e0282 */
[----:B------:R-:W-:Y:S01]  /*1b1e0*/  LDGSTS.E [R249+0x24a80], desc[UR34][R28.64], P6 ;  /* 0x24a800001cf97fae */ /* 0x000fe2000b1a1022 */
[----:B----4-:R-:W-:-:S03]  /*1b1f0*/  IMAD.WIDE R14, R215, 0x4, R146 ;  /* 0x00000004d70e7825 */ /* 0x010fc600078e0292 */
[----:B------:R-:W-:Y:S01]  /*1b200*/  LDGSTS.E [R249+0x24e80], desc[UR34][R32.64], P6 ;  /* 0x24e8000020f97fae */ /* 0x000fe2000b1a1022 */
[----:B-1----:R-:W-:-:S03]  /*1b210*/  IMAD.WIDE R12, R215, 0x4, R162 ;  /* 0x00000004d70c7825 */ /* 0x002fc600078e02a2 */
[----:B------:R-:W-:Y:S01]  /*1b220*/  LDGSTS.E [R249+0x25280], desc[UR34][R42.64], P6 ;  /* 0x252800002af97fae */ /* 0x000fe2000b1a1022 */
[----:B--2---:R-:W-:-:S03]  /*1b230*/  IMAD.WIDE R10, R215, 0x4, R178 ;  /* 0x00000004d70a7825 */ /* 0x004fc600078e02b2 */
[----:B------:R1:W-:Y:S01]  /*1b240*/  STL.64 [R1+0x18b0], R60 ;  /* 0x0018b03c01007387 */ /* 0x0003e20000100a00 */
[----:B------:R-:W-:-:S03]  /*1b250*/  IMAD.WIDE R8, R215, 0x4, R194 ;  /* 0x00000004d7087825 */ /* 0x000fc600078e02c2 */
[----:B------:R-:W-:Y:S01]  /*1b260*/  LDGSTS.E [R249+0x25680], desc[UR34][R50.64], P6 ;  /* 0x2568000032f97fae */ /* 0x000fe2000b1a1022 */
[----:B------:R-:W-:-:S03]  /*1b270*/  IMAD.WIDE R4, R215, 0x4, R210 ;  /* 0x00000004d7047825 */ /* 0x000fc600078e02d2 */
[----:B------:R-:W-:Y:S04]  /*1b280*/  STL.64 [R1+0x18e0], R48 ;  /* 0x0018e03001007387 */ /* 0x000fe80000100a00 */
[----:B------:R-:W-:Y:S04]  /*1b290*/  LDGSTS.E [R249+0x25a80], desc[UR34][R66.64], P6 ;  /* 0x25a8000042f97fae */ /* 0x000fe8000b1a1022 */
[----:B------:R2:W-:Y:S04]  /*1b2a0*/  STL.64 [R1+0x1910], R46 ;  /* 0x0019102e01007387 */ /* 0x0005e80000100a00 */
[----:B------:R1:W-:Y:S04]  /*1b2b0*/  LDGSTS.E [R249+0x25e80], desc[UR34][R60.64], P6 ;  /* 0x25e800003cf97fae */ /* 0x0003e8000b1a1022 */
[----:B------:R-:W-:Y:S04]  /*1b2c0*/  STL.64 [R1+0x1978], R16 ;  /* 0x0019781001007387 */ /* 0x000fe80000100a00 */
[----:B------:R-:W-:Y:S04]  /*1b2d0*/  LDGSTS.E [R249+0x26280], desc[UR34][R48.64], P6 ;  /* 0x2628000030f97fae */ /* 0x000fe8000b1a1022 */
[----:B------:R-:W-:Y:S01]  /*1b2e0*/  STL.64 [R1+0x19a8], R14 ;  /* 0x0019a80e01007387 */ /* 0x000fe20000100a00 */
[----:B-1----:R-:W-:-:S03]  /*1b2f0*/  IMAD.WIDE R60, R215, 0x4, R116 ;  /* 0x00000004d73c7825 */ /* 0x002fc600078e0274 */
[----:B------:R2:W-:Y:S04]  /*1b300*/  LDGSTS.E [R249+0x26680], desc[UR34][R46.64], P6 ;  /* 0x266800002ef97fae */ /* 0x0005e8000b1a1022 */
[----:B------:R-:W-:Y:S04]  /*1b310*/  STL.64 [R1+0x1a80], R12 ;  /* 0x001a800c01007387 */ /* 0x000fe80000100a00 */
[----:B------:R-:W-:Y:S01]  /*1b320*/  LDGSTS.E [R249+0x26a80], desc[UR34][R16.64], P6 ;  /* 0x26a8000010f97fae */ /* 0x000fe2000b1a1022 */
[----:B------:R-:W-:-:S03]  /*1b330*/  IMAD.WIDE R34, R215, 0x4, R148 ;  /* 0x00000004d7227825 */ /* 0x000fc600078e0294 */
[----:B------:R1:W-:Y:S01]  /*1b340*/  STL.64 [R1+0x1ad8], R10 ;  /* 0x001ad80a01007387 */ /* 0x0003e20000100a00 */
[----:B--2---:R-:W-:-:S03]  /*1b350*/  IMAD.WIDE R46, R215, 0x4, R132 ;  /* 0x00000004d72e7825 */ /* 0x004fc600078e0284 */
[----:B------:R-:W-:Y:S01]  /*1b360*/  LDGSTS.E [R249+0x26e80], desc[UR34][R14.64], P6 ;  /* 0x26e800000ef97fae */ /* 0x000fe2000b1a1022 */
[----:B------:R-:W-:-:S03]  /*1b370*/  IMAD.WIDE R18, R215, 0x4, R164 ;  /* 0x00000004d7127825 */ /* 0x000fc600078e02a4 */
[----:B------:R2:W-:Y:S04]  /*1b380*/  STL.64 [R1+0x1ba0], R8 ;  /* 0x001ba00801007387 */ /* 0x0005e80000100a00 */
[----:B------:R-:W-:Y:S04]  /*1b390*/  LDGSTS.E [R249+0x27280], desc[UR34][R12.64], P6 ;  /* 0x272800000cf97fae */ /* 0x000fe8000b1a1022 */
[----:B------:R4:W-:Y:S04]  /*1b3a0*/  STL.64 [R1+0x1bd0], R4 ;  /* 0x001bd00401007387 */ /* 0x0009e80000100a00 */
[----:B------:R1:W-:Y:S01]  /*1b3b0*/  LDGSTS.E [R249+0x27680], desc[UR34][R10.64], P6 ;  /* 0x276800000af97fae */ /* 0x0003e2000b1a1022 */
[----:B------:R-:W-:-:S03]  /*1b3c0*/  IMAD.WIDE R76, R215, 0x4, R166 ;  /* 0x00000004d74c7825 */ /* 0x000fc600078e02a6 */
[----:B------:R2:W-:Y:S01]  /*1b3d0*/  LDGSTS.E [R249+0x27a80], desc[UR34][R8.64], P6 ;  /* 0x27a8000008f97fae */ /* 0x0005e2000b1a1022 */
[----:B------:R-:W-:-:S03]  /*1b3e0*/  IMAD.WIDE R74, R215, 0x4, R182 ;  /* 0x00000004d74a7825 */ /* 0x000fc600078e02b6 */
[----:B------:R4:W-:Y:S01]  /*1b3f0*/  LDGSTS.E [R249+0x27e80], desc[UR34][R4.64], P6 ;  /* 0x27e8000004f97fae */ /* 0x0009e2000b1a1022 */
[----:B-1----:R-:W-:-:S04]  /*1b400*/  IMAD.WIDE R10, R215, 0x4, R180 ;  /* 0x00000004d70a7825 */ /* 0x002fc800078e02b4 */
[----:B--2---:R-:W-:-:S04]  /*1b410*/  IMAD.WIDE R8, R215, 0x4, R196 ;  /* 0x00000004d7087825 */ /* 0x004fc800078e02c4 */
[----:B----4-:R-:W-:-:S04]  /*1b420*/  IMAD.WIDE R4, R215, 0x4, R212 ;  /* 0x00000004d7047825 */ /* 0x010fc800078e02d4 */
[C---:B---3--:R-:W-:Y:S02]  /*1b430*/  IMAD.WIDE R12, R215.reuse, 0x4, R222 ;  /* 0x00000004d70c7825 */ /* 0x048fe400078e02de */
[----:B------:R-:W2:Y:S02]  /*1b440*/  LDL.LU.64 R222, [R1+0x80] ;  /* 0x0000800001de7983 */ /* 0x000ea40000300a00 */
[C---:B------:R-:W-:Y:S02]  /*1b450*/  IMAD.WIDE R72, R215.reuse, 0x4, R198 ;  /* 0x00000004d7487825 */ /* 0x040fe400078e02c6 */
[----:B------:R-:W-:Y:S02]  /*1b460*/  LDGSTS.E [R0+0x24300], desc[UR34][R12.64], P6 ;  /* 0x243000000c007fae */ /* 0x000fe4000b1a1022 */
[C---:B-----5:R-:W-:Y:S02]  /*1b470*/  IMAD.WIDE R14, R215.reuse, 0x4, R220 ;  /* 0x00000004d70e7825 */ /* 0x060fe400078e02dc */
[----:B------:R-:W3:Y:S02]  /*1b480*/  LDL.LU.64 R220, [R1+0x40] ;  /* 0x0000400001dc7983 */ /* 0x000ee40000300a00 */
[----:B------:R-:W-:-:S02]  /*1b490*/  IMAD.WIDE R16, R215, 0x4, R218 ;  /* 0x00000004d7107825 */ /* 0x000fc400078e02da */
[----:B------:R-:W4:Y:S04]  /*1b4a0*/  LDL.LU.64 R218, [R1] ;  /* 0x0000000001da7983 */ /* 0x000f280000300a00 */
[----:B------:R-:W-:Y:S04]  /*1b4b0*/  STL.64 [R1+0x18a0], R60 ;  /* 0x0018a03c01007387 */ /* 0x000fe80000100a00 */
[----:B------:R-:W-:Y:S04]  /*1b4c0*/  STL.64 [R1+0x18d0], R46 ;  /* 0x0018d02e01007387 */ /* 0x000fe80000100a00 */
[----:B------:R-:W-:Y:S04]  /*1b4d0*/  STL.64 [R1+0x1900], R34 ;  /* 0x0019002201007387 */ /* 0x000fe80000100a00 */
[----:B------:R-:W-:Y:S04]  /*1b4e0*/  STL.64 [R1+0x1968], R18 ;  /* 0x0019681201007387 */ /* 0x000fe80000100a00 */
[----:B------:R4:W-:Y:S04]  /*1b4f0*/  STL.64 [R1+0x1998], R10 ;  /* 0x0019980a01007387 */ /* 0x0009e80000100a00 */
[----:B------:R3:W-:Y:S04]  /*1b500*/  STL.64 [R1+0x1a50], R8 ;  /* 0x001a500801007387 */ /* 0x0007e80000100a00 */
[----:B------:R2:W-:Y:S04]  /*1b510*/  STL.64 [R1+0x1ac8], R4 ;  /* 0x001ac80401007387 */ /* 0x0005e80000100a00 */
[----:B------:R-:W-:Y:S04]  /*1b520*/  STL.64 [R1+0x18c0], R76 ;  /* 0x0018c04c01007387 */ /* 0x000fe80000100a00 */
[----:B------:R-:W-:Y:S04]  /*1b530*/  STL.64 [R1+0x18f0], R74 ;  /* 0x0018f04a01007387 */ /* 0x000fe80000100a00 */
[----:B------:R1:W-:Y:S04]  /*1b540*/  STL.64 [R1+0x1958], R72 ;  /* 0x0019584801007387 */ /* 0x0003e80000100a00 */
[----:B------:R1:W-:Y:S04]  /*1b550*/  STL [R1+0x1fa8], RZ ;  /* 0x001fa8ff01007387 */ /* 0x0003e80000100800 */
        /* <DEDUP_REMOVED lines=937> */
[----:B------:R1:W-:Y:S04]  /*1eff0*/  STL [R1], RZ ;  /* 0x000000ff01007387 */ /* 0x0003e80000100800 */
        /* <DEDUP_REMOVED lines=891> */
[----:B------:R1:W-:Y:S01]  /*227b0*/  STL [R1+0x1e50], RZ ;  /* 0x001e50ff01007387 */ /* 0x0003e20000100800 */
[----:B------:R-:W-:-:S03]  /*227c0*/  IMAD.WIDE R20, R215, 0x4, R20 ;  /* 0x00000004d7147825 */ /* 0x000fc600078e0214 */
        /* <DEDUP_REMOVED lines=10> */
[----:B------:R1:W-:Y:S04]  /*22870*/  STL [R1+0x1e48], RZ ;  /* 0x001e48ff01007387 */ /* 0x0003e80000100800 */
[----:B------:R-:W-:Y:S04]  /*22880*/  LDGSTS.E [R0+0x24700], desc[UR34][R14.64], P6 ;  /* 0x247000000e007fae */ /* 0x000fe8000b1a1022 */
        /* <DEDUP_REMOVED lines=23> */
[----:B------:R4:W-:Y:S04]  /*22a00*/  LDGSTS.E [R0+0x27700], desc[UR34][R10.64], P6 ;  /* 0x277000000a007fae */ /* 0x0009e8000b1a1022 */
[----:B------:R1:W-:Y:S04]  /*22a10*/  STL [R1+0x1c7c], RZ ;  /* 0x001c7cff01007387 */ /* 0x0003e80000100800 */
[----:B------:R3:W-:Y:S04]  /*22a20*/  LDGSTS.E [R0+0x27b00], desc[UR34][R8.64], P6 ;  /* 0x27b0000008007fae */ /* 0x0007e8000b1a1022 */
[----:B------:R1:W-:Y:S01]  /*22a30*/  STL [R1+0x1c60], RZ ;  /* 0x001c60ff01007387 */ /* 0x0003e20000100800 */
[----:B----4-:R-:W-:-:S03]  /*22a40*/  IMAD.WIDE R10, R215, 0x4, R218 ;  /* 0x00000004d70a7825 */ /* 0x010fc600078e02da */
[----:B------:R2:W-:Y:S04]  /*22a50*/  LDGSTS.E [R0+0x27f00], desc[UR34][R4.64], P6 ;  /* 0x27f0000004007fae */ /* 0x0005e8000b1a1022 */
[----:B------:R4:W-:Y:S01]  /*22a60*/  STL [R1+0x1c64], RZ ;  /* 0x001c64ff01007387 */ /* 0x0009e20000100800 */
[----:B---3--:R-:W-:-:S03]  /*22a70*/  IMAD.WIDE R8, R215, 0x4, R220 ;  /* 0x00000004d7087825 */ /* 0x008fc600078e02dc */
[----:B------:R4:W-:Y:S01]  /*22a80*/  STL [R1+0x1c68], RZ ;  /* 0x001c68ff01007387 */ /* 0x0009e20000100800 */
[----:B------:R-:W-:-:S03]  /*22a90*/  IMAD.WIDE R22, R215, 0x4, R22 ;  /* 0x00000004d7167825 */ /* 0x000fc600078e0216 */
[----:B------:R4:W-:Y:S01]  /*22aa0*/  STL [R1+0x1c6c], RZ ;  /* 0x001c6cff01007387 */ /* 0x0009e20000100800 */
[----:B--2---:R-:W-:-:S03]  /*22ab0*/  IMAD.WIDE R4, R215, 0x4, R222 ;  /* 0x00000004d7047825 */ /* 0x004fc600078e02de */
[----:B------:R4:W-:Y:S01]  /*22ac0*/  STL [R1+0x1c50], RZ ;  /* 0x001c50ff01007387 */ /* 0x0009e20000100800 */
[----:B------:R-:W-:-:S03]  /*22ad0*/  IMAD.WIDE R38, R215, 0x4, R38 ;  /* 0x00000004d7267825 */ /* 0x000fc600078e0226 */
[----:B------:R4:W-:Y:S01]  /*22ae0*/  STL [R1+0x1c54], RZ ;  /* 0x001c54ff01007387 */ /* 0x0009e20000100800 */
[----:B------:R-:W-:-:S03]  /*22af0*/  IMAD.WIDE R54, R215, 0x4, R54 ;  /* 0x00000004d7367825 */ /* 0x000fc600078e0236 */
[----:B------:R4:W-:Y:S01]  /*22b00*/  STL [R1+0x1c58], RZ ;  /* 0x001c58ff01007387 */ /* 0x0009e20000100800 */
[----:B------:R-:W-:-:S03]  /*22b10*/  IMAD.WIDE R70, R215, 0x4, R70 ;  /* 0x00000004d7467825 */ /* 0x000fc600078e0246 */
[----:B------:R-:W-:Y:S01]  /*22b20*/  LDGSTS.E [R250+0x24380], desc[UR34][R4.64], P6 ;  /* 0x2438000004fa7fae */ /* 0x000fe2000b1a1022 */
[----:B------:R-:W-:-:S03]  /*22b30*/  IMAD.WIDE R18, R215, 0x4, R86 ;  /* 0x00000004d7127825 */ /* 0x000fc600078e0256 */
[----:B------:R4:W-:Y:S01]  /*22b40*/  STL [R1+0x1c5c], RZ ;  /* 0x001c5cff01007387 */ /* 0x0009e20000100800 */
[----:B------:R-:W-:-:S03]  /*22b50*/  IMAD.WIDE R34, R215, 0x4, R102 ;  /* 0x00000004d7227825 */ /* 0x000fc600078e0266 */
[----:B------:R-:W-:Y:S01]  /*22b60*/  LDGSTS.E [R250+0x24780], desc[UR34][R8.64], P6 ;  /* 0x2478000008fa7fae */ /* 0x000fe2000b1a1022 */
[----:B------:R-:W-:-:S03]  /*22b70*/  IMAD.WIDE R46, R215, 0x4, R118 ;  /* 0x00000004d72e7825 */ /* 0x000fc600078e0276 */
[----:B------:R4:W-:Y:S01]  /*22b80*/  STL [R1+0x1c40], RZ ;  /* 0x001c40ff01007387 */ /* 0x0009e20000100800 */
[----:B------:R-:W-:-:S03]  /*22b90*/  IMAD.WIDE R60, R215, 0x4, R134 ;  /* 0x00000004d73c7825 */ /* 0x000fc600078e0286 */
[----:B------:R-:W-:Y:S04]  /*22ba0*/  LDGSTS.E [R250+0x24b80], desc[UR34][R10.64], P6 ;  /* 0x24b800000afa7fae */ /* 0x000fe8000b1a1022 */
[----:B------:R4:W-:Y:S01]  /*22bb0*/  STL [R1+0x1c44], RZ ;  /* 0x001c44ff01007387 */ /* 0x0009e20000100800 */
[----:B------:R-:W-:-:S03]  /*22bc0*/  IMAD.WIDE R64, R215, 0x4, R150 ;  /* 0x00000004d7407825 */ /* 0x000fc600078e0296 */
[----:B------:R-:W-:Y:S04]  /*22bd0*/  LDGSTS.E [R250+0x24f80], desc[UR34][R22.64], P6 ;  /* 0x24f8000016fa7fae */ /* 0x000fe8000b1a1022 */
[----:B------:R4:W-:Y:S04]  /*22be0*/  STL [R1+0x1c48], RZ ;  /* 0x001c48ff01007387 */ /* 0x0009e80000100800 */
[----:B------:R-:W-:Y:S04]  /*22bf0*/  LDGSTS.E [R250+0x25380], desc[UR34][R38.64], P6 ;  /* 0x2538000026fa7fae */ /* 0x000fe8000b1a1022 */
[----:B------:R4:W-:Y:S04]  /*22c00*/  STL [R1+0x1c4c], RZ ;  /* 0x001c4cff01007387 */ /* 0x0009e80000100800 */
[----:B------:R-:W-:Y:S04]  /*22c10*/  LDGSTS.E [R250+0x25780], desc[UR34][R54.64], P6 ;  /* 0x2578000036fa7fae */ /* 0x000fe8000b1a1022 */
[----:B------:R4:W-:Y:S04]  /*22c20*/  STL [R1+0x1c30], RZ ;  /* 0x001c30ff01007387 */ /* 0x0009e80000100800 */
        /* <DEDUP_REMOVED lines=21> */
[----:B------:R-:W0:Y:S04]  /*22d80*/  LDGDEPBAR ;  /* 0x00000000000079af */ /* 0x000e280000000000 */
[----:B------:R4:W-:Y:S01]  /*22d90*/  STL [R1+0x1c1c], RZ ;  /* 0x001c1cff01007387 */ /* 0x0009e20000100800 */
[----:B------:R-:W-:Y:S01]  /*22da0*/  UISETP.GE.AND UP0, UPT, UR36, 0x20, UPT ;  /* 0x000000202400788c */ /* 0x000fe2000bf06270 */
[----:B------:R-:W-:-:S02]  /*22db0*/  CS2R R248, SRZ ;  /* 0x0000000000f87805 */ /* 0x000fc4000001ff00 */
[----:B--2---:R-:W-:Y:S02]  /*22dc0*/  CS2R R250, SRZ ;  /* 0x0000000000fa7805 */ /* 0x004fe4000001ff00 */
[----:B------:R-:W-:Y:S02]  /*22dd0*/  CS2R R240, SRZ ;  /* 0x0000000000f07805 */ /* 0x000fe4000001ff00 */
[----:B------:R-:W-:Y:S02]  /*22de0*/  CS2R R242, SRZ ;  /* 0x0000000000f27805 */ /* 0x000fe4000001ff00 */
[----:B------:R-:W-:Y:S02]  /*22df0*/  CS2R R236, SRZ ;  /* 0x0000000000ec7805 */ /* 0x000fe4000001ff00 */
[----:B------:R-:W-:Y:S02]  /*22e00*/  CS2R R238, SRZ ;  /* 0x0000000000ee7805 */ /* 0x000fe4000001ff00 */
[----:B-1----:R-:W-:-:S02]  /*22e10*/  CS2R R72, SRZ ;  /* 0x0000000000487805 */ /* 0x002fc4000001ff00 */
[----:B------:R-:W-:Y:S02]  /*22e20*/  CS2R R74, SRZ ;  /* 0x00000000004a7805 */ /* 0x000fe4000001ff00 */
[----:B------:R-:W-:Y:S02]  /*22e30*/  CS2R R76, SRZ ;  /* 0x00000000004c7805 */ /* 0x000fe4000001ff00 */
[----:B------:R-:W-:Y:S02]  /*22e40*/  CS2R R78, SRZ ;  /* 0x00000000004e7805 */ /* 0x000fe4000001ff00 */
[----:B------:R-:W-:Y:S02]  /*22e50*/  CS2R R80, SRZ ;  /* 0x0000000000507805 */ /* 0x000fe4000001ff00 */
[----:B------:R-:W-:Y:S02]  /*22e60*/  CS2R R82, SRZ ;  /* 0x0000000000527805 */ /* 0x000fe4000001ff00 */
[----:B------:R-:W-:-:S02]  /*22e70*/  CS2R R84, SRZ ;  /* 0x0000000000547805 */ /* 0x000fc4000001ff00 */
        /* <DEDUP_REMOVED lines=72> */
[----:B------:R-:W-:Y:S01]  /*23300*/  CS2R R246, SRZ ;  /* 0x0000000000f67805 */ /* 0x000fe2000001ff00 */
[----:B----4-:R-:W-:Y:S06]  /*23310*/  BRA.U !UP0, `(.L_x_0) ;  /* 0x000005c5083c7547 */ /* 0x010fec000b800000 */
[----:B------:R-:W2:Y:S04]  /*23320*/  LDL.LU.64 R226, [R1+0x17d0] ;  /* 0x0017d00001e27983 */ /* 0x000ea80000300a00 */
[----:B------:R-:W3:Y:S04]  /*23330*/  LDL.LU.64 R244, [R1+0x17d8] ;  /* 0x0017d80001f47983 */ /* 0x000ee80000300a00 */
[----:B------:R-:W4:Y:S04]  /*23340*/  LDL.LU.64 R196, [R1+0x17e0] ;  /* 0x0017e00001c47983 */ /* 0x000f280000300a00 */
[----:B------:R-:W5:Y:S04]  /*23350*/  LDL.LU.64 R198, [R1+0x17e8] ;  /* 0x0017e80001c67983 */ /* 0x000f680000300a00 */
[----:B------:R-:W3:Y:S04]  /*23360*/  LDL.LU.64 R194, [R1+0x17f0] ;  /* 0x0017f00001c27983 */ /* 0x000ee80000300a00 */
[----:B------:R-:W4:Y:S04]  /*23370*/  LDL.LU.64 R200, [R1+0x17f8] ;  /* 0x0017f80001c87983 */ /* 0x000f280000300a00 */
[----:B------:R-:W4:Y:S04]  /*23380*/  LDL.LU.64 R246, [R1+0x1800] ;  /* 0x0018000001f67983 */ /* 0x000f280000300a00 */
[----:B------:R-:W4:Y:S04]  /*23390*/  LDL.LU.64 R202, [R1+0x1808] ;  /* 0x0018080001ca7983 */ /* 0x000f280000300a00 */
[----:B------:R-:W4:Y:S04]  /*233a0*/  LDL.LU.64 R204, [R1+0x1810] ;  /* 0x0018100001cc7983 */ /* 0x000f280000300a00 */
[----:B------:R-:W4:Y:S04]  /*233b0*/  LDL.LU.64 R206, [R1+0x1818] ;  /* 0x0018180001ce7983 */ /* 0x000f280000300a00 */
[----:B------:R-:W5:Y:S04]  /*233c0*/  LDL.LU.64 R224, [R1+0x1820] ;  /* 0x0018200001e07983 */ /* 0x000f680000300a00 */
[----:B--2---:R1:W-:Y:S01]  /*233d0*/  STL [R1+0x371c], R226 ;  /* 0x00371ce201007387 */ /* 0x0043e20000100800 */
[----:B------:R-:W-:-:S03]  /*233e0*/  IMAD.MOV.U32 R0, RZ, RZ, R227 ;  /* 0x000000ffff007224 */ /* 0x000fc600078e00e3 */
[----:B-1----:R-:W2:Y:S04]  /*233f0*/  LDL.LU.64 R226, [R1+0x1828] ;  /* 0x0018280001e27983 */ /* 0x002ea80000300a00 */
[----:B------:R1:W-:Y:S04]  /*23400*/  STL [R1+0x3718], R0 ;  /* 0x0037180001007387 */ /* 0x0003e80000100800 */
[----:B---3--:R3:W-:Y:S01]  /*23410*/  STL [R1+0x3724], R244 ;  /* 0x003724f401007387 */ /* 0x0087e20000100800 */
[----:B-1----:R-:W-:-:S03]  /*23420*/  IMAD.MOV.U32 R0, RZ, RZ, R245 ;  /* 0x000000ffff007224 */ /* 0x002fc600078e00f5 */
[----:B---3--:R-:W3:Y:S04]  /*23430*/  LDL.LU.64 R244, [R1+0x1830] ;  /* 0x0018300001f47983 */ /* 0x008ee80000300a00 */
[----:B------:R1:W-:Y:S04]  /*23440*/  STL [R1+0x3720], R0 ;  /* 0x0037200001007387 */ /* 0x0003e80000100800 */
[----:B----4-:R4:W-:Y:S01]  /*23450*/  STL [R1+0x372c], R196 ;  /* 0x00372cc401007387 */ /* 0x0109e20000100800 */
[----:B-1----:R-:W-:-:S03]  /*23460*/  IMAD.MOV.U32 R0, RZ, RZ, R197 ;  /* 0x000000ffff007224 */ /* 0x002fc600078e00c5 */
[----:B----4-:R-:W4:Y:S04]  /*23470*/  LDL.LU.64 R196, [R1+0x1838] ;  /* 0x0018380001c47983 */ /* 0x010f280000300a00 */
[----:B------:R1:W-:Y:S04]  /*23480*/  STL [R1+0x3728], R0 ;  /* 0x0037280001007387 */ /* 0x0003e80000100800 */
[----:B-----5:R5:W-:Y:S01]  /*23490*/  STL [R1+0x3734], R198 ;  /* 0x003734c601007387 */ /* 0x020be20000100800 */
[----:B-1----:R-:W-:-:S03]  /*234a0*/  IMAD.MOV.U32 R0, RZ, RZ, R199 ;  /* 0x000000ffff007224 */ /* 0x002fc600078e00c7 */
[----:B-----5:R-:W5:Y:S04]  /*234b0*/  LDL.LU.64 R198, [R1+0x1840] ;  /* 0x0018400001c67983 */ /* 0x020f680000300a00 */
[----:B------:R1:W-:Y:S04]  /*234c0*/  STL [R1+0x3730], R0 ;  /* 0x0037300001007387 */ /* 0x0003e80000100800 */
[----:B------:R-:W-:Y:S04]  /*234d0*/  STL [R1+0x373c], R194 ;  /* 0x00373cc201007387 */ /* 0x000fe80000100800 */
[----:B------:R-:W5:Y:S01]  /*234e0*/  LDL.LU.64 R192, [R1+0x1848] ;  /* 0x0018480001c07983 */ /* 0x000f620000300a00 */
[----:B-1----:R-:W-:-:S05]  /*234f0*/  IMAD.MOV.U32 R0, RZ, RZ, R195 ;  /* 0x000000ffff007224 */ /* 0x002fca00078e00c3 */
[----:B------:R1:W-:Y:S04]  /*23500*/  STL [R1+0x3738], R0 ;  /* 0x0037380001007387 */ /* 0x0003e80000100800 */
[----:B------:R1:W-:Y:S02]  /*23510*/  STL [R1+0x3744], R200 ;  /* 0x003744c801007387 */ /* 0x0003e40000100800 */
[----:B-1----:R-:W-:Y:S02]  /*23520*/  IMAD.MOV.U32 R0, RZ, RZ, R201 ;  /* 0x000000ffff007224 */ /* 0x002fe400078e00c9 */
[----:B------:R-:W5:Y:S04]  /*23530*/  LDL.LU.64 R200, [R1+0xfc8] ;  /* 0x000fc80001c87983 */ /* 0x000f680000300a00 */
[----:B------:R1:W-:Y:S04]  /*23540*/  STL [R1+0x3740], R0 ;  /* 0x0037400001007387 */ /* 0x0003e80000100800 */
[----:B------:R1:W-:Y:S02]  /*23550*/  STL [R1+0x374c], R246 ;  /* 0x00374cf601007387 */ /* 0x0003e40000100800 */
[----:B-1----:R-:W-:-:S02]  /*23560*/  IMAD.MOV.U32 R0, RZ, RZ, R247 ;  /* 0x000000ffff007224 */ /* 0x002fc400078e00f7 */
[----:B------:R-:W5:Y:S04]  /*23570*/  LDL.LU.64 R246, [R1+0xfd0] ;  /* 0x000fd00001f67983 */ /* 0x000f680000300a00 */
[----:B------:R1:W-:Y:S04]  /*23580*/  STL [R1+0x3748], R0 ;  /* 0x0037480001007387 */ /* 0x0003e80000100800 */
[----:B------:R1:W-:Y:S04]  /*23590*/  STL [R1+0x3754], R202 ;  /* 0x003754ca01007387 */ /* 0x0003e80000100800 */
[----:B------:R-:W5:Y:S01]  /*235a0*/  LDL.LU.64 R194, [R1+0xfd8] ;  /* 0x000fd80001c27983 */ /* 0x000f620000300a00 */
[----:B-1----:R-:W-:-:S03]  /*235b0*/  IMAD.MOV.U32 R0, RZ, RZ, R203 ;  /* 0x000000ffff007224 */ /* 0x002fc600078e00cb */
[----:B------:R-:W-:Y:S04]  /*235c0*/  STL [R1+0x375c], R204 ;  /* 0x00375ccc01007387 */ /* 0x000fe80000100800 */
        /* <DEDUP_REMOVED lines=11> */
[----:B--2---:R-:W-:Y:S04]  /*23680*/  STL [R1+0x3774], R226 ;  /* 0x003774e201007387 */ /* 0x004fe80000100800 */
[----:B------:R1:W-:Y:S04]  /*23690*/  STL [R1+0x3768], R0 ;  /* 0x0037680001007387 */ /* 0x0003e80000100800 */
[----:B------:R-:W2:Y:S01]  /*236a0*/  LDL.LU.64 R224, [R1+0xff8] ;  /* 0x000ff80001e07983 */ /* 0x000ea20000300a00 */
[----:B-1----:R-:W-:-:S03]  /*236b0*/  IMAD.MOV.U32 R0, RZ, RZ, R227 ;  /* 0x000000ffff007224 */ /* 0x002fc600078e00e3 */
[----:B---3--:R-:W-:Y:S04]  /*236c0*/  STL [R1+0x377c], R244 ;  /* 0x00377cf401007387 */ /* 0x008fe80000100800 */
[----:B------:R1:W-:Y:S04]  /*236d0*/  STL [R1+0x3770], R0 ;  /* 0x0037700001007387 */ /* 0x0003e80000100800 */
[----:B------:R-:W3:Y:S01]  /*236e0*/  LDL.LU.64 R226, [R1+0x1000] ;  /* 0x0010000001e27983 */ /* 0x000ee20000300a00 */
[----:B-1----:R-:W-:-:S03]  /*236f0*/  IMAD.MOV.U32 R0, RZ, RZ, R245 ;  /* 0x000000ffff007224 */ /* 0x002fc600078e00f5 */
[----:B----4-:R-:W-:Y:S04]  /*23700*/  STL [R1+0x3784], R196 ;  /* 0x003784c401007387 */ /* 0x010fe80000100800 */
[----:B------:R1:W-:Y:S04]  /*23710*/  STL [R1+0x3778], R0 ;  /* 0x0037780001007387 */ /* 0x0003e80000100800 */
[----:B------:R-:W4:Y:S01]  /*23720*/  LDL.LU.64 R244, [R1+0x1008] ;  /* 0x0010080001f47983 */ /* 0x000f220000300a00 */
[----:B-1----:R-:W-:-:S03]  /*23730*/  IMAD.MOV.U32 R0, RZ, RZ, R197 ;  /* 0x000000ffff007224 */ /* 0x002fc600078e00c5 */
[----:B-----5:R-:W-:Y:S04]  /*23740*/  STL [R1+0x378c], R198 ;  /* 0x00378cc601007387 */ /* 0x020fe80000100800 */
        /* <DEDUP_REMOVED lines=8> */
[----:B------:R1:W-:Y:S02]  /*237d0*/  STL [R1+0x3790], R0 ;  /* 0x0037900001007387 */ /* 0x0003e40000100800 */
[----:B-1----:R-:W-:Y:S02]  /*237e0*/  IMAD.MOV.U32 R0, RZ, RZ, R201 ;  /* 0x000000ffff007224 */ /* 0x002fe400078e00c9 */
[----:B------:R-:W5:Y:S04]  /*237f0*/  LDL.LU.64 R200, [R1+0x1020] ;  /* 0x0010200001c87983 */ /* 0x000f680000300a00 */
[----:B------:R1:W-:Y:S04]  /*23800*/  STL [R1+0x3798], R0 ;  /* 0x0037980001007387 */ /* 0x0003e80000100800 */
[----:B------:R1:W-:Y:S02]  /*23810*/  STL [R1+0x37a4], R246 ;  /* 0x0037a4f601007387 */ /* 0x0003e40000100800 */
[----:B-1----:R-:W-:-:S02]  /*23820*/  IMAD.MOV.U32 R0, RZ, RZ, R247 ;  /* 0x000000ffff007224 */ /* 0x002fc400078e00f7 */
        /* <DEDUP_REMOVED lines=13> */
[----:B------:R1:W-:Y:S02]  /*23900*/  STL [R1+0x37c4], R206 ;  /* 0x0037c4ce01007387 */ /* 0x0003e40000100800 */
[----:B-1----:R-:W-:-:S02]  /*23910*/  IMAD.MOV.U32 R0, RZ, RZ, R207 ;  /* 0x000000ffff007224 */ /* 0x002fc400078e00cf */
[----:B------:R-:W5:Y:S04]  /*23920*/  LDL.LU.64 R206, [R1+0x1040] ;  /* 0x0010400001ce7983 */ /* 0x000f680000300a00 */
[----:B------:R2:W-:Y:S02]  /*23930*/  STL [R1+0x37c0], R0 ;  /* 0x0037c00001007387 */ /* 0x0005e40000100800 */
[----:B--2---:R-:W-:Y:S02]  /*23940*/  IMAD.MOV.U32 R0, RZ, RZ, R225 ;  /* 0x000000ffff007224 */ /* 0x004fe400078e00e1 */
[----:B------:R1:W-:Y:S04]  /*23950*/  STL [R1+0x37cc], R224 ;  /* 0x0037cce001007387 */ /* 0x0003e80000100800 */
        /* <DEDUP_REMOVED lines=10> */
[----:B-----5:R-:W-:Y:S04]  /*23a00*/  STL [R1+0x37e4], R196 ;  /* 0x0037e4c401007387 */ /* 0x020fe80000100800 */
[----:B------:R-:W5:Y:S01]  /*23a10*/  LDL.LU.64 R190, [R1+0xc28] ;  /* 0x000c280001be7983 */ /* 0x000f620000300a00 */
[----:B-1----:R-:W-:-:S05]  /*23a20*/  IMAD.MOV.U32 R0, RZ, RZ, R197 ;  /* 0x000000ffff007224 */ /* 0x002fca00078e00c5 */
[----:B------:R1:W-:Y:S04]  /*23a30*/  STL [R1+0x37e0], R0 ;  /* 0x0037e00001007387 */ /* 0x0003e80000100800 */
[----:B------:R-:W-:Y:S04]  /*23a40*/  STL [R1+0x37ec], R198 ;  /* 0x0037ecc601007387 */ /* 0x000fe80000100800 */
[----:B------:R-:W5:Y:S01]  /*23a50*/  LDL.LU.64 R192, [R1+0xc20] ;  /* 0x000c200001c07983 */ /* 0x000f620000300a00 */
[----:B-1----:R-:W-:-:S03]  /*23a60*/  IMAD.MOV.U32 R0, RZ, RZ, R199 ;  /* 0x000000ffff007224 */ /* 0x002fc600078e00c7 */
[----:B------:R-:W5:Y:S04]  /*23a70*/  LDL.LU.64 R194, [R1+0xc18] ;  /* 0x000c180001c27983 */ /* 0x000f680000300a00 */
[----:B------:R1:W-:Y:S04]  /*23a80*/  STL [R1+0x37e8], R0 ;  /* 0x0037e80001007387 */ /* 0x0003e80000100800 */
[----:B------:R1:W-:Y:S04]  /*23a90*/  STL [R1+0x37f4], R200 ;  /* 0x0037f4c801007387 */ /* 0x0003e80000100800 */
        /* <DEDUP_REMOVED lines=33> */
[----:B-----5:R-:W-:Y:S01]  /*23cb0*/  STL [R1+0x3834], R190 ;  /* 0x003834be01007387 */ /* 0x020fe20000100800 */
[----:B-1----:R-:W-:-:S03]  /*23cc0*/  IMAD.MOV.U32 R0, RZ, RZ, R191 ;  /* 0x000000ffff007224 */ /* 0x002fc600078e00bf */
[----:B------:R-:W-:Y:S04]  /*23cd0*/  STL [R1+0x383c], R192 ;  /* 0x00383cc001007387 */ /* 0x000fe80000100800 */
[----:B------:R1:W-:Y:S04]  /*23ce0*/  STL [R1+0x3830], R0 ;  /* 0x0038300001007387 */ /* 0x0003e80000100800 */
[----:B------:R-:W-:Y:S01]  /*23cf0*/  STL [R1+0x3844], R194 ;  /* 0x003844c201007387 */ /* 0x000fe20000100800 */
[----:B-1----:R-:W-:-:S05]  /*23d00*/  IMAD.MOV.U32 R0, RZ, RZ, R193 ;  /* 0x000000ffff007224 */ /* 0x002fca00078e00c1 */
[----:B------:R1:W-:Y:S02]  /*23d10*/  STL [R1+0x3838], R0 ;  /* 0x0038380001007387 */ /* 0x0003e40000100800 */
[----:B-1----:R-:W-:Y:S02]  /*23d20*/  IMAD.MOV.U32 R0, RZ, RZ, R195 ;  /* 0x000000ffff007224 */ /* 0x002fe400078e00c3 */
[----:B------:R-:W-:Y:S04]  /*23d30*/  STL [R1+0x384c], R196 ;  /* 0x00384cc401007387 */ /* 0x000fe80000100800 */
[----:B------:R1:W-:Y:S04]  /*23d40*/  STL [R1+0x3840], R0 ;  /* 0x0038400001007387 */ /* 0x0003e80000100800 */
[----:B------:R-:W-:Y:S01]  /*23d50*/  STL [R1+0x3854], R198 ;  /* 0x003854c601007387 */ /* 0x000fe20000100800 */
[----:B-1----:R-:W-:-:S05]  /*23d60*/  IMAD.MOV.U32 R0, RZ, RZ, R197 ;  /* 0x000000ffff007224 */ /* 0x002fca00078e00c5 */
[----:B------:R1:W-:Y:S04]  /*23d70*/  STL [R1+0x3848], R0 ;  /* 0x0038480001007387 */ /* 0x0003e80000100800 */
[----:B------:R-:W-:Y:S01]  /*23d80*/  STL [R1+0x385c], R200 ;  /* 0x00385cc801007387 */ /* 0x000fe20000100800 */
[----:B-1----:R-:W-:-:S05]  /*23d90*/  IMAD.MOV.U32 R0, RZ, RZ, R199 ;  /* 0x000000ffff007224 */ /* 0x002fca00078e00c7 */
[----:B------:R1:W-:Y:S04]  /*23da0*/  STL [R1+0x3850], R0 ;  /* 0x0038500001007387 */ /* 0x0003e80000100800 */
[----:B------:R-:W-:Y:S01]  /*23db0*/  STL [R1+0x3864], R246 ;  /* 0x003864f601007387 */ /* 0x000fe20000100800 */
[----:B-1----:R-:W-:-:S05]  /*23dc0*/  IMAD.MOV.U32 R0, RZ, RZ, R201 ;  /* 0x000000ffff007224 */ /* 0x002fca00078e00c9 */
[----:B------:R1:W-:Y:S02]  /*23dd0*/  STL [R1+0x3858], R0 ;  /* 0x0038580001007387 */ /* 0x0003e40000100800 */
[----:B-1----:R-:W-:Y:S02]  /*23de0*/  IMAD.MOV.U32 R0, RZ, RZ, R247 ;  /* 0x000000ffff007224 */ /* 0x002fe400078e00f7 */
[----:B------:R-:W5:Y:S04]  /*23df0*/  LDL.LU.64 R246, [R1+0xbb0] ;  /* 0x000bb00001f67983 */ /* 0x000f680000300a00 */
[----:B------:R1:W-:Y:S04]  /*23e00*/  STL [R1+0x3860], R0 ;  /* 0x0038600001007387 */ /* 0x0003e80000100800 */
[----:B------:R-:W-:Y:S04]  /*23e10*/  STL [R1+0x386c], R202 ;  /* 0x00386cca01007387 */ /* 0x000fe80000100800 */
[----:B------:R-:W5:Y:S01]  /*23e20*/  LDL.LU.64 R198, [R1+0xbb8] ;  /* 0x000bb80001c67983 */ /* 0x000f620000300a00 */
[----:B-1----:R-:W-:-:S05]  /*23e30*/  IMAD.MOV.U32 R0, RZ, RZ, R203 ;  /* 0x000000ffff007224 */ /* 0x002fca00078e00cb */
        /* <DEDUP_REMOVED lines=9> */
[----:B--2---:R-:W-:Y:S01]  /*23ed0*/  STL [R1+0x3884], R224 ;  /* 0x003884e001007387 */ /* 0x004fe20000100800 */
[----:B-1----:R-:W-:-:S03]  /*23ee0*/  IMAD.MOV.U32 R0, RZ, RZ, R225 ;  /* 0x000000ffff007224 */ /* 0x002fc600078e00e1 */
[----:B------:R-:W2:Y:S04]  /*23ef0*/  LDL.LU.64 R194, [R1+0xbd0] ;  /* 0x000bd00001c27983 */ /* 0x000ea80000300a00 */
[----:B------:R1:W-:Y:S04]  /*23f00*/  STL [R1+0x3880], R0 ;  /* 0x0038800001007387 */ /* 0x0003e80000100800 */
[----:B---3--:R-:W-:Y:S01]  /*23f10*/  STL [R1+0x388c], R226 ;  /* 0x00388ce201007387 */ /* 0x008fe20000100800 */
[----:B-1----:R-:W-:-:S03]  /*23f20*/  IMAD.MOV.U32 R0, RZ, RZ, R227 ;  /* 0x000000ffff007224 */ /* 0x002fc600078e00e3 */
[----:B------:R-:W3:Y:S04]  /*23f30*/  LDL.LU.64 R196, [R1+0xbd8] ;  /* 0x000bd80001c47983 */ /* 0x000ee80000300a00 */
[----:B------:R4:W-:Y:S02]  /*23f40*/  STL [R1+0x3888], R0 ;  /* 0x0038880001007387 */ /* 0x0009e40000100800 */
[----:B----4-:R-:W-:Y:S02]  /*23f50*/  IMAD.MOV.U32 R0, RZ, RZ, R245 ;  /* 0x000000ffff007224 */ /* 0x010fe400078e00f5 */
[----:B------:R1:W-:Y:S04]  /*23f60*/  STL [R1+0x3894], R244 ;  /* 0x003894f401007387 */ /* 0x0003e80000100800 */
[----:B------:R-:W4:Y:S04]  /*23f70*/  LDL.LU.64 R204, [R1+0xbe0] ;  /* 0x000be00001cc7983 */ /* 0x000f280000300a00 */
[----:B------:R1:W-:Y:S04]  /*23f80*/  STL [R1+0x3890], R0 ;  /* 0x0038900001007387 */ /* 0x0003e80000100800 */
[----:B------:R-:W-:Y:S04]  /*23f90*/  STL [R1+0x389c], R228 ;  /* 0x00389ce401007387 */ /* 0x000fe80000100800 */
[----:B------:R-:W-:Y:S04]  /*23fa0*/  STL [R1+0x3898], R229 ;  /* 0x003898e501007387 */ /* 0x000fe80000100800 */
[----:B------:R-:W4:Y:S04]  /*23fb0*/  LDL.LU.64 R206, [R1+0xbe8] ;  /* 0x000be80001ce7983 */ /* 0x000f280000300a00 */
        /* <DEDUP_REMOVED lines=8> */
[----:B-1----:R-:W4:Y:S04]  /*24040*/  LDL.LU.64 R244, [R1+0xc00] ;  /* 0x000c000001f47983 */ /* 0x002f280000300a00 */
[----:B-----5:R1:W-:Y:S01]  /*24050*/  STL [R1+0x38bc], R246 ;  /* 0x0038bcf601007387 */ /* 0x0203e20000100800 */
[----:B------:R-:W-:-:S03]  /*24060*/  IMAD.MOV.U32 R0, RZ, RZ, R247 ;  /* 0x000000ffff007224 */ /* 0x000fc600078e00f7 */
[----:B-1----:R-:W5:Y:S04]  /*24070*/  LDL.LU.64 R246, [R1+0xc08] ;  /* 0x000c080001f67983 */ /* 0x002f680000300a00 */
        /* <DEDUP_REMOVED lines=13> */
[----:B--2---:R2:W-:Y:S01]  /*24150*/  STL [R1+0x38dc], R194 ;  /* 0x0038dcc201007387 */ /* 0x0045e20000100800 */
[----:B-1----:R-:W-:-:S03]  /*24160*/  IMAD.MOV.U32 R0, RZ, RZ, R195 ;  /* 0x000000ffff007224 */ /* 0x002fc600078e00c3 */
[----:B--2---:R-:W2:Y:S04]  /*24170*/  LDL.LU.64 R194, [R1+0x11e0] ;  /* 0x0011e00001c27983 */ /* 0x004ea80000300a00 */
        /* <DEDUP_REMOVED lines=9> */
[----:B------:R1:W-:Y:S02]  /*24210*/  STL [R1+0x38f4], R206 ;  /* 0x0038f4ce01007387 */ /* 0x0003e40000100800 */
[----:B-1----:R-:W-:-:S02]  /*24220*/  IMAD.MOV.U32 R0, RZ, RZ, R207 ;  /* 0x000000ffff007224 */ /* 0x002fc400078e00cf */
[----:B------:R-:W4:Y:S04]  /*24230*/  LDL.LU.64 R206, [R1+0x11f8] ;  /* 0x0011f80001ce7983 */ /* 0x000f280000300a00 */
        /* <DEDUP_REMOVED lines=13> */
[----:B-----5:R5:W-:Y:S01]  /*24310*/  STL [R1+0x3914], R246 ;  /* 0x003914f601007387 */ /* 0x020be20000100800 */
[----:B-1----:R-:W-:-:S03]  /*24320*/  IMAD.MOV.U32 R0, RZ, RZ, R247 ;  /* 0x000000ffff007224 */ /* 0x002fc600078e00f7 */
[----:B-----5:R-:W5:Y:S04]  /*24330*/  LDL.LU.64 R246, [R1+0x1218] ;  /* 0x0012180001f67983 */ /* 0x020f680000300a00 */
        /* <DEDUP_REMOVED lines=876> */
[----:B------:R5:W-:Y:S02]  /*27a00*/  STL [R1+0x3fe8], R0 ;  /* 0x003fe80001007387 */ /* 0x000be40000100800 */
[----:B-----5:R-:W-:Y:S02]  /*27a10*/  IMAD.MOV.U32 R0, RZ, RZ, R247 ;  /* 0x000000ffff007224 */ /* 0x020fe400078e00f7 */
[----:B------:R1:W-:Y:S04]  /*27a20*/  STL [R1+0x3ff4], R246 ;  /* 0x003ff4f601007387 */ /* 0x0003e80000100800 */
        /* <DEDUP_REMOVED lines=43> */
[----:B------:R-:W-:Y:S04]  /*27ce0*/  STL [R1+0x404c], R246 ;  /* 0x00404cf601007387 */ /* 0x000fe80000100800 */
[----:B------:R-:W5:Y:S04]  /*27cf0*/  LDL.LU.64 R196, [R1+0xfc0] ;  /* 0x000fc00001c47983 */ /* 0x000f680000300a00 */
[----:B------:R1:W-:Y:S04]  /*27d00*/  STL [R1+0x4048], R0 ;  /* 0x0040480001007387 */ /* 0x0003e80000100800 */
[----:B------:R1:W-:Y:S02]  /*27d10*/  STL [R1+0x4054], R198 ;  /* 0x004054c601007387 */ /* 0x0003e40000100800 */
[----:B-1----:R-:W-:-:S02]  /*27d20*/  IMAD.MOV.U32 R0, RZ, RZ, R199 ;  /* 0x000000ffff007224 */ /* 0x002fc400078e00c7 */
[----:B------:R-:W5:Y:S04]  /*27d30*/  LDL.LU.64 R246, [R1+0x1350] ;  /* 0x0013500001f67983 */ /* 0x000f680000300a00 */
        /* <DEDUP_REMOVED lines=13> */
[----:B------:R1:W-:Y:S02]  /*27e10*/  STL [R1+0x4068], R0 ;  /* 0x0040680001007387 */ /* 0x0003e40000100800 */
[----:B-1----:R-:W-:Y:S02]  /*27e20*/  IMAD.MOV.U32 R0, RZ, RZ, R195 ;  /* 0x000000ffff007224 */ /* 0x002fe400078e00c3 */
        /* <DEDUP_REMOVED lines=24> */
[----:B------:R-:W-:Y:S04]  /*27fb0*/  STL [R1+0x40ac], R246 ;  /* 0x0040acf601007387 */ /* 0x000fe80000100800 */
[----:B------:R5:W-:Y:S04]  /*27fc0*/  STL [R1+0x40a0], R0 ;  /* 0x0040a00001007387 */ /* 0x000be80000100800 */
[----:B-1----:R-:W4:Y:S01]  /*27fd0*/  LDL.LU.64 R196, [R1+0x13a0] ;  /* 0x0013a00001c47983 */ /* 0x002f220000300a00 */
[----:B-----5:R-:W-:-:S03]  /*27fe0*/  IMAD.MOV.U32 R0, RZ, RZ, R247 ;  /* 0x000000ffff007224 */ /* 0x020fc600078e00f7 */
        /* <DEDUP_REMOVED lines=26> */
[----:B------:R1:W-:Y:S04]  /*28190*/  STL [R1+0x40e4], R224 ;  /* 0x0040e4e001007387 */ /* 0x0003e80000100800 */
[----:B------:R-:W4:Y:S01]  /*281a0*/  LDL.LU.64 R194, [R1+0x1770] ;  /* 0x0017700001c27983 */ /* 0x000f220000300a00 */
[----:B-1----:R-:W-:-:S03]  /*281b0*/  IMAD.MOV.U32 R0, RZ, RZ, R225 ;  /* 0x000000ffff007224 */ /* 0x002fc600078e00e1 */
[----:B------:R-:W-:Y:S04]  /*281c0*/  STL [R1+0x40ec], R226 ;  /* 0x0040ece201007387 */ /* 0x000fe80000100800 */
[----:B------:R1:W-:Y:S04]  /*281d0*/  STL [R1+0x40e0], R0 ;  /* 0x0040e00001007387 */ /* 0x0003e80000100800 */
[----:B------:R-:W4:Y:S01]  /*281e0*/  LDL.LU.64 R224, [R1+0x1778] ;  /* 0x0017780001e07983 */ /* 0x000f220000300a00 */
[----:B-1----:R-:W-:-:S03]  /*281f0*/  IMAD.MOV.U32 R0, RZ, RZ, R227 ;  /* 0x000000ffff007224 */ /* 0x002fc600078e00e3 */
[----:B------:R-:W-:Y:S04]  /*28200*/  STL [R1+0x40f4], R244 ;  /* 0x0040f4f401007387 */ /* 0x000fe80000100800 */
[----:B------:R1:W-:Y:S04]  /*28210*/  STL [R1+0x40e8], R0 ;  /* 0x0040e80001007387 */ /* 0x0003e80000100800 */
[----:B------:R-:W4:Y:S01]  /*28220*/  LDL.LU.64 R226, [R1+0x1780] ;  /* 0x0017800001e27983 */ /* 0x000f220000300a00 */
[----:B-1----:R-:W-:-:S03]  /*28230*/  IMAD.MOV.U32 R0, RZ, RZ, R245 ;  /* 0x000000ffff007224 */ /* 0x002fc600078e00f5 */
        /* <DEDUP_REMOVED lines=13> */
[----:B------:R2:W-:Y:S02]  /*28310*/  STL [R1+0x4108], R0 ;  /* 0x0041080001007387 */ /* 0x0005e40000100800 */
[----:B--2---:R-:W-:Y:S02]  /*28320*/  IMAD.MOV.U32 R0, RZ, RZ, R201 ;  /* 0x000000ffff007224 */ /* 0x004fe400078e00c9 */
[----:B------:R1:W-:Y:S04]  /*28330*/  STL [R1+0x4114], R200 ;  /* 0x004114c801007387 */ /* 0x0003e80000100800 */
[----:B------:R-:W-:Y:S04]  /*28340*/  STL [R1+0x411c], R202 ;  /* 0x00411cca01007387 */ /* 0x000fe80000100800 */
[----:B------:R2:W-:Y:S04]  /*28350*/  STL [R1+0x4110], R0 ;  /* 0x0041100001007387 */ /* 0x0005e80000100800 */
[----:B-1----:R-:W5:Y:S01]  /*28360*/  LDL.LU.64 R200, [R1+0x17a8] ;  /* 0x0017a80001c87983 */ /* 0x002f620000300a00 */
[----:B--2---:R-:W-:-:S03]  /*28370*/  IMAD.MOV.U32 R0, RZ, RZ, R203 ;  /* 0x000000ffff007224 */ /* 0x004fc600078e00cb */
[----:B---3--:R-:W-:Y:S04]  /*28380*/  STL [R1+0x4124], R192 ;  /* 0x004124c001007387 */ /* 0x008fe80000100800 */
[----:B------:R1:W-:Y:S04]  /*28390*/  STL [R1+0x4118], R0 ;  /* 0x0041180001007387 */ /* 0x0003e80000100800 */
[----:B------:R-:W2:Y:S01]  /*283a0*/  LDL.LU.64 R202, [R1+0x17b0] ;  /* 0x0017b00001ca7983 */ /* 0x000ea20000300a00 */
[----:B-1----:R-:W-:-:S03]  /*283b0*/  IMAD.MOV.U32 R0, RZ, RZ, R193 ;  /* 0x000000ffff007224 */ /* 0x002fc600078e00c1 */
[----:B----4-:R-:W-:Y:S04]  /*283c0*/  STL [R1+0x412c], R204 ;  /* 0x00412ccc01007387 */ /* 0x010fe80000100800 */
[----:B------:R1:W-:Y:S02]  /*283d0*/  STL [R1+0x4120], R0 ;  /* 0x0041200001007387 */ /* 0x0003e40000100800 */
[----:B-1----:R-:W-:Y:S02]  /*283e0*/  IMAD.MOV.U32 R0, RZ, RZ, R205 ;  /* 0x000000ffff007224 */ /* 0x002fe400078e00cd */
[----:B------:R-:W3:Y:S04]  /*283f0*/  LDL.LU.64 R204, [R1+0x17b8] ;  /* 0x0017b80001cc7983 */ /* 0x000ee80000300a00 */
[----:B------:R1:W-:Y:S04]  /*28400*/  STL [R1+0x4128], R0 ;  /* 0x0041280001007387 */ /* 0x0003e80000100800 */
[----:B------:R4:W-:Y:S01]  /*28410*/  STL [R1+0x4134], R206 ;  /* 0x004134ce01007387 */ /* 0x0009e20000100800 */
[----:B-1----:R-:W-:-:S03]  /*28420*/  IMAD.MOV.U32 R0, RZ, RZ, R207 ;  /* 0x000000ffff007224 */ /* 0x002fc600078e00cf */
[----:B------:R-:W-:Y:S04]  /*28430*/  STL [R1+0x413c], R194 ;  /* 0x00413cc201007387 */ /* 0x000fe80000100800 */
[----:B------:R1:W-:Y:S04]  /*28440*/  STL [R1+0x4130], R0 ;  /* 0x0041300001007387 */ /* 0x0003e80000100800 */
[----:B----4-:R-:W4:Y:S01]  /*28450*/  LDL.LU.64 R206, [R1+0x17c0] ;  /* 0x0017c00001ce7983 */ /* 0x010f220000300a00 */
[----:B-1----:R-:W-:-:S03]  /*28460*/  IMAD.MOV.U32 R0, RZ, RZ, R195 ;  /* 0x000000ffff007224 */ /* 0x002fc600078e00c3 */
[----:B------:R-:W-:Y:S04]  /*28470*/  STL [R1+0x4144], R224 ;  /* 0x004144e001007387 */ /* 0x000fe80000100800 */
[----:B------:R1:W-:Y:S02]  /*28480*/  STL [R1+0x4138], R0 ;  /* 0x0041380001007387 */ /* 0x0003e40000100800 */
[----:B-1----:R-:W-:Y:S02]  /*28490*/  IMAD.MOV.U32 R0, RZ, RZ, R225 ;  /* 0x000000ffff007224 */ /* 0x002fe400078e00e1 */
[----:B------:R-:W4:Y:S04]  /*284a0*/  LDL.LU.64 R224, [R1+0x17c8] ;  /* 0x0017c80001e07983 */ /* 0x000f280000300a00 */
[----:B------:R1:W-:Y:S04]  /*284b0*/  STL [R1+0x4140], R0 ;  /* 0x0041400001007387 */ /* 0x0003e80000100800 */
[----:B------:R1:W-:Y:S02]  /*284c0*/  STL [R1+0x414c], R226 ;  /* 0x00414ce201007387 */ /* 0x0003e40000100800 */
[----:B-1----:R-:W-:-:S02]  /*284d0*/  IMAD.MOV.U32 R0, RZ, RZ, R227 ;  /* 0x000000ffff007224 */ /* 0x002fc400078e00e3 */
        /* <DEDUP_REMOVED lines=14> */
[----:B------:R-:W5:Y:S04]  /*285c0*/  LDL.LU.64 R246, [R1+0x16e8] ;  /* 0x0016e80001f67983 */ /* 0x000f680000300a00 */
[----:B------:R-:W5:Y:S01]  /*285d0*/  LDL.LU.64 R188, [R1+0x16f0] ;  /* 0x0016f00001bc7983 */ /* 0x000f620000300a00 */
[----:B-1----:R-:W-:-:S05]  /*285e0*/  IMAD.MOV.U32 R0, RZ, RZ, R199 ;  /* 0x000000ffff007224 */ /* 0x002fca00078e00c7 */
[----:B------:R1:W-:Y:S04]  /*285f0*/  STL [R1+0x4168], R0 ;  /* 0x0041680001007387 */ /* 0x0003e80000100800 */
[----:B------:R-:W-:Y:S01]  /*28600*/  STL [R1+0x4174], R200 ;  /* 0x004174c801007387 */ /* 0x000fe20000100800 */
[----:B-1----:R-:W-:-:S03]  /*28610*/  IMAD.MOV.U32 R0, RZ, RZ, R201 ;  /* 0x000000ffff007224 */ /* 0x002fc600078e00c9 */
[----:B------:R-:W5:Y:S04]  /*28620*/  LDL.LU.64 R190, [R1+0x16f8] ;  /* 0x0016f80001be7983 */ /* 0x000f680000300a00 */
[----:B------:R1:W-:Y:S04]  /*28630*/  STL [R1+0x4170], R0 ;  /* 0x0041700001007387 */ /* 0x0003e80000100800 */
[----:B--2---:R-:W-:Y:S04]  /*28640*/  STL [R1+0x417c], R202 ;  /* 0x00417cca01007387 */ /* 0x004fe80000100800 */
[----:B------:R-:W2:Y:S01]  /*28650*/  LDL.LU.64 R192, [R1+0x1700] ;  /* 0x0017000001c07983 */ /* 0x000ea20000300a00 */
[----:B-1----:R-:W-:-:S03]  /*28660*/  IMAD.MOV.U32 R0, RZ, RZ, R203 ;  /* 0x000000ffff007224 */ /* 0x002fc600078e00cb */
[----:B------:R-:W2:Y:S04]  /*28670*/  LDL.LU.64 R194, [R1+0x1708] ;  /* 0x0017080001c27983 */ /* 0x000ea80000300a00 */
[----:B------:R1:W-:Y:S04]  /*28680*/  STL [R1+0x4178], R0 ;  /* 0x0041780001007387 */ /* 0x0003e80000100800 */
[----:B---3--:R-:W-:Y:S04]  /*28690*/  STL [R1+0x4184], R204 ;  /* 0x004184cc01007387 */ /* 0x008fe80000100800 */
[----:B------:R-:W3:Y:S01]  /*286a0*/  LDL.LU.64 R196, [R1+0x1710] ;  /* 0x0017100001c47983 */ /* 0x000ee20000300a00 */
[----:B-1----:R-:W-:-:S03]  /*286b0*/  IMAD.MOV.U32 R0, RZ, RZ, R205 ;  /* 0x000000ffff007224 */ /* 0x002fc600078e00cd */
[----:B------:R-:W3:Y:S04]  /*286c0*/  LDL.LU.64 R198, [R1+0x1718] ;  /* 0x0017180001c67983 */ /* 0x000ee80000300a00 */
[----:B------:R1:W-:Y:S04]  /*286d0*/  STL [R1+0x4180], R0 ;  /* 0x0041800001007387 */ /* 0x0003e80000100800 */
[----:B----4-:R-:W-:Y:S04]  /*286e0*/  STL [R1+0x418c], R206 ;  /* 0x00418cce01007387 */ /* 0x010fe80000100800 */
[----:B------:R-:W4:Y:S01]  /*286f0*/  LDL.LU.64 R200, [R1+0x1720] ;  /* 0x0017200001c87983 */ /* 0x000f220000300a00 */
[----:B-1----:R-:W-:-:S03]  /*28700*/  IMAD.MOV.U32 R0, RZ, RZ, R207 ;  /* 0x000000ffff007224 */ /* 0x002fc600078e00cf */
[----:B------:R-:W4:Y:S04]  /*28710*/  LDL.LU.64 R202, [R1+0x1728] ;  /* 0x0017280001ca7983 */ /* 0x000f280000300a00 */
[----:B------:R1:W-:Y:S02]  /*28720*/  STL [R1+0x4188], R0 ;  /* 0x0041880001007387 */ /* 0x0003e40000100800 */
[----:B-1----:R-:W-:Y:S02]  /*28730*/  IMAD.MOV.U32 R0, RZ, RZ, R225 ;  /* 0x000000ffff007224 */ /* 0x002fe400078e00e1 */
[----:B------:R-:W-:Y:S04]  /*28740*/  STL [R1+0x4194], R224 ;  /* 0x004194e001007387 */ /* 0x000fe80000100800 */
[----:B------:R-:W4:Y:S04]  /*28750*/  LDL.LU.64 R204, [R1+0x1730] ;  /* 0x0017300001cc7983 */ /* 0x000f280000300a00 */
[----:B------:R-:W4:Y:S04]  /*28760*/  LDL.LU.64 R206, [R1+0x1738] ;  /* 0x0017380001ce7983 */ /* 0x000f280000300a00 */
[----:B------:R1:W-:Y:S02]  /*28770*/  STL [R1+0x4190], R0 ;  /* 0x0041900001007387 */ /* 0x0003e40000100800 */
[----:B-1----:R-:W-:-:S02]  /*28780*/  IMAD.MOV.U32 R0, RZ, RZ, R227 ;  /* 0x000000ffff007224 */ /* 0x002fc400078e00e3 */
[----:B------:R1:W-:Y:S04]  /*28790*/  STL [R1+0x419c], R226 ;  /* 0x00419ce201007387 */ /* 0x0003e80000100800 */
[----:B------:R-:W4:Y:S04]  /*287a0*/  LDL.LU.64 R224, [R1+0x1740] ;  /* 0x0017400001e07983 */ /* 0x000f280000300a00 */
[----:B------:R-:W-:Y:S04]  /*287b0*/  STL [R1+0x41a4], R244 ;  /* 0x0041a4f401007387 */ /* 0x000fe80000100800 */
[----:B------:R1:W-:Y:S04]  /*287c0*/  STL [R1+0x4198], R0 ;  /* 0x0041980001007387 */ /* 0x0003e80000100800 */
[----:B-1----:R-:W4:Y:S01]  /*287d0*/  LDL.LU.64 R226, [R1+0x1748] ;  /* 0x0017480001e27983 */ /* 0x002f220000300a00 */
[----:B------:R-:W-:-:S03]  /*287e0*/  IMAD.MOV.U32 R0, RZ, RZ, R245 ;  /* 0x000000ffff007224 */ /* 0x000fc600078e00f5 */
[----:B-----5:R-:W-:Y:S04]  /*287f0*/  STL [R1+0x41ac], R186 ;  /* 0x0041acba01007387 */ /* 0x020fe80000100800 */
[----:B------:R1:W-:Y:S04]  /*28800*/  STL [R1+0x41a0], R0 ;  /* 0x0041a00001007387 */ /* 0x0003e80000100800 */
[----:B------:R-:W5:Y:S01]  /*28810*/  LDL.LU.64 R244, [R1+0x1640] ;  /* 0x0016400001f47983 */ /* 0x000f620000300a00 */
[----:B-1----:R-:W-:-:S03]  /*28820*/  IMAD.MOV.U32 R0, RZ, RZ, R187 ;  /* 0x000000ffff007224 */ /* 0x002fc600078e00bb */
[----:B------:R-:W-:Y:S04]  /*28830*/  STL [R1+0x41b4], R246 ;  /* 0x0041b4f601007387 */ /* 0x000fe80000100800 */
[----:B------:R1:W-:Y:S04]  /*28840*/  STL [R1+0x41a8], R0 ;  /* 0x0041a80001007387 */ /* 0x0003e80000100800 */
[----:B------:R-:W-:Y:S01]  /*28850*/  STL [R1+0x41bc], R188 ;  /* 0x0041bcbc01007387 */ /* 0x000fe20000100800 */
[----:B-1----:R-:W-:-:S05]  /*28860*/  IMAD.MOV.U32 R0, RZ, RZ, R247 ;  /* 0x000000ffff007224 */ /* 0x002fca00078e00f7 */
[----:B------:R1:W-:Y:S04]  /*28870*/  STL [R1+0x41b0], R0 ;  /* 0x0041b00001007387 */ /* 0x0003e80000100800 */
[----:B------:R-:W5:Y:S01]  /*28880*/  LDL.LU.64 R246, [R1+0x1648] ;  /* 0x0016480001f67983 */ /* 0x000f620000300a00 */
[----:B-1----:R-:W-:Y:S01]  /*28890*/  IMAD.MOV.U32 R0, RZ, RZ, R189 ;  /* 0x000000ffff007224 */ /* 0x002fe200078e00bd */
[----:B------:R-:W1:Y:S02]  /*288a0*/  S2R R2, SR_TID.X ;  /* 0x0000000000027919 */ /* 0x000e640000002100 */
[----:B------:R-:W-:Y:S04]  /*288b0*/  STL [R1+0x41c4], R190 ;  /* 0x0041c4be01007387 */ /* 0x000fe80000100800 */
[----:B------:R1:W-:Y:S02]  /*288c0*/  STL [R1+0x41b8], R0 ;  /* 0x0041b80001007387 */ /* 0x0003e40000100800 */
[----:B-1----:R-:W-:-:S02]  /*288d0*/  IMAD.MOV.U32 R0, RZ, RZ, R191 ;  /* 0x000000ffff007224 */ /* 0x002fc400078e00bf */
[----:B--2---:R-:W-:Y:S04]  /*288e0*/  STL [R1+0x41cc], R192 ;  /* 0x0041ccc001007387 */ /* 0x004fe80000100800 */
[----:B------:R1:W-:Y:S04]  /*288f0*/  STL [R1+0x41c0], R0 ;  /* 0x0041c00001007387 */ /* 0x0003e80000100800 */
[----:B------:R-:W-:Y:S01]  /*28900*/  STL [R1+0x41d4], R194 ;  /* 0x0041d4c201007387 */ /* 0x000fe20000100800 */
[----:B-1----:R-:W-:-:S05]  /*28910*/  IMAD.MOV.U32 R0, RZ, RZ, R193 ;  /* 0x000000ffff007224 */ /* 0x002fca00078e00c1 */
[----:B------:R1:W-:Y:S02]  /*28920*/  STL [R1+0x41c8], R0 ;  /* 0x0041c80001007387 */ /* 0x0003e40000100800 */
[----:B-1----:R-:W-:Y:S02]  /*28930*/  IMAD.MOV.U32 R0, RZ, RZ, R195 ;  /* 0x000000ffff007224 */ /* 0x002fe400078e00c3 */
[----:B---3--:R-:W-:Y:S04]  /*28940*/  STL [R1+0x41dc], R196 ;  /* 0x0041dcc401007387 */ /* 0x008fe80000100800 */
[----:B------:R1:W-:Y:S04]  /*28950*/  STL [R1+0x41d0], R0 ;  /* 0x0041d00001007387 */ /* 0x0003e80000100800 */
[----:B------:R-:W-:Y:S01]  /*28960*/  STL [R1+0x41e4], R198 ;  /* 0x0041e4c601007387 */ /* 0x000fe20000100800 */
[----:B-1----:R-:W-:-:S05]  /*28970*/  IMAD.MOV.U32 R0, RZ, RZ, R197 ;  /* 0x000000ffff007224 */ /* 0x002fca00078e00c5 */
[----:B------:R1:W-:Y:S04]  /*28980*/  STL [R1+0x41d8], R0 ;  /* 0x0041d80001007387 */ /* 0x0003e80000100800 */
[----:B----4-:R-:W-:Y:S01]  /*28990*/  STL [R1+0x41ec], R200 ;  /* 0x0041ecc801007387 */ /* 0x010fe20000100800 */
[----:B-1----:R-:W-:-:S05]  /*289a0*/  IMAD.MOV.U32 R0, RZ, RZ, R199 ;  /* 0x000000ffff007224 */ /* 0x002fca00078e00c7 */
        /* <DEDUP_REMOVED lines=12> */
[----:B------:R1:W-:Y:S02]  /*28a70*/  STL [R1+0x4200], R0 ;  /* 0x0042000001007387 */ /* 0x0003e40000100800 */
[----:B-1----:R-:W-:Y:S01]  /*28a80*/  IMAD.MOV.U32 R0, RZ, RZ, R225 ;  /* 0x000000ffff007224 */ /* 0x002fe200078e00e1 */
[----:B------:R-:W-:Y:S01]  /*28a90*/  LOP3.LUT R72, R2, 0x3, RZ, 0xc0, !PT ;  /* 0x0000000302487812 */ /* 0x000fe200078ec0ff */
[----:B------:R-:W-:Y:S04]  /*28aa0*/  STL [R1+0x4214], R226 ;  /* 0x004214e201007387 */ /* 0x000fe80000100800 */
[----:B------:R1:W-:Y:S02]  /*28ab0*/  STL [R1+0x4208], R0 ;  /* 0x0042080001007387 */ /* 0x0003e40000100800 */
[----:B-1----:R-:W-:-:S05]  /*28ac0*/  IMAD.MOV.U32 R0, RZ, RZ, R227 ;  /* 0x000000ffff007224 */ /* 0x002fca00078e00e3 */
[----:B------:R1:W-:Y:S01]  /*28ad0*/  STL [R1+0x4210], R0 ;  /* 0x0042100001007387 */ /* 0x0003e20000100800 */
[----:B-----5:R-:W-:-:S03]  /*28ae0*/  IMAD.MOV.U32 R73, RZ, RZ, R245 ;  /* 0x000000ffff497224 */ /* 0x020fc600078e00f5 */
[----:B------:R-:W-:Y:S04]  /*28af0*/  STL [R1+0x421c], R244 ;  /* 0x00421cf401007387 */ /* 0x000fe80000100800 */
[----:B------:R2:W-:Y:S01]  /*28b00*/  STL [R1+0x4218], R73 ;  /* 0x0042184901007387 */ /* 0x0005e20000100800 */
[----:B-1----:R-:W-:-:S05]  /*28b10*/  LOP3.LUT R0, R2, 0x1c, RZ, 0xc0, !PT ;  /* 0x0000001c02007812 */ /* 0x002fca00078ec0ff */
[----:B------:R-:W-:Y:S02]  /*28b20*/  IMAD R0, R72, 0x820, R0 ;  /* 0x0000082048007824 */ /* 0x000fe400078e0200 */
[----:B--2---:R-:W-:Y:S01]  /*28b30*/  IMAD.MOV.U32 R73, RZ, RZ, R247 ;  /* 0x000000ffff497224 */ /* 0x004fe200078e00f7 */
[----:B------:R-:W-:Y:S04]  /*28b40*/  STL [R1+0x4224], R246 ;  /* 0x004224f601007387 */ /* 0x000fe80000100800 */
[----:B------:R1:W-:Y:S04]  /*28b50*/  STL [R1+0x4220], R73 ;  /* 0x0042204901007387 */ /* 0x0003e80000100800 */
[----:B-1----:R-:W2:Y:S04]  /*28b60*/  LDL.LU.64 R72, [R1+0x1b98] ;  /* 0x001b980001487983 */ /* 0x002ea80000300a00 */
[----:B------:R-:W3:Y:S04]  /*28b70*/  LDL.LU.64 R74, [R1+0x1b90] ;  /* 0x001b9000014a7983 */ /* 0x000ee80000300a00 */
[----:B--2---:R1:W-:Y:S04]  /*28b80*/  STL.64 [R1+0x36c0], R72 ;  /* 0x0036c04801007387 */ /* 0x0043e80000100a00 */
[----:B-1----:R-:W2:Y:S04]  /*28b90*/  LDL.LU.64 R72, [R1+0x1b88] ;  /* 0x001b880001487983 */ /* 0x002ea80000300a00 */
[----:B---3--:R1:W-:Y:S04]  /*28ba0*/  STL.64 [R1+0x36b8], R74 ;  /* 0x0036b84a01007387 */ /* 0x0083e80000100a00 */
[----:B-1----:R-:W3:Y:S04]  /*28bb0*/  LDL.LU.64 R74, [R1+0x1b80] ;  /* 0x001b8000014a7983 */ /* 0x002ee80000300a00 */
        /* <DEDUP_REMOVED lines=314> */
[----:B---3--:R-:W-:Y:S04]  /*29f60*/  STL.64 [R1+0x31c8], R74 ;  /* 0x0031c84a01007387 */ /* 0x008fe80000100a00 */
[----:B------:R-:W-:Y:S04]  /*29f70*/  STL.64 [R1+0x31b8], R56 ;  /* 0x0031b83801007387 */ /* 0x000fe80000100a00 */
[----:B--2---:R-:W-:Y:S04]  /*29f80*/  STL.64 [R1+0x31c0], R72 ;  /* 0x0031c04801007387 */ /* 0x004fe80000100a00 */
[----:B------:R-:W-:Y:S04]  /*29f90*/  STL.64 [R1+0x31b0], R30 ;  /* 0x0031b01e01007387 */ /* 0x000fe80000100a00 */
[----:B------:R-:W-:Y:S04]  /*29fa0*/  STL.64 [R1+0x31a8], R24 ;  /* 0x0031a81801007387 */ /* 0x000fe80000100a00 */
[----:B------:R1:W-:Y:S04]  /*29fb0*/  STL.64 [R1+0x31a0], R12 ;  /* 0x0031a00c01007387 */ /* 0x0003e80000100a00 */
[----:B------:R2:W-:Y:S04]  /*29fc0*/  STL.64 [R1+0x3198], R4 ;  /* 0x0031980401007387 */ /* 0x0005e80000100a00 */
[----:B-1----:R-:W3:Y:S04]  /*29fd0*/  LDL.LU.64 R12, [R1+0x1b00] ;  /* 0x001b0000010c7983 */ /* 0x002ee80000300a00 */
[----:B--2---:R-:W2:Y:S04]  /*29fe0*/  LDL.LU.64 R4, [R1+0x1980] ;  /* 0x0019800001047983 */ /* 0x004ea80000300a00 */
        /* <DEDUP_REMOVED lines=10> */
[----:B-1----:R-:W2:Y:S04]  /*2a090*/  LDL.LU.64 R8, [R1+0x1bb8] ;  /* 0x001bb80001087983 */ /* 0x002ea80000300a00 */
[----:B------:R-:W3:Y:S04]  /*2a0a0*/  LDL.LU.64 R4, [R1+0x19b0] ;  /* 0x0019b00001047983 */ /* 0x000ee80000300a00 */
[----:B--2---:R1:W-:Y:S04]  /*2a0b0*/  STL.64 [R1+0x3150], R8 ;  /* 0x0031500801007387 */ /* 0x0043e80000100a00 */
[----:B-1----:R-:W2:Y:S04]  /*2a0c0*/  LDL.LU.64 R8, [R1+0x1908] ;  /* 0x0019080001087983 */ /* 0x002ea80000300a00 */
[----:B---3--:R1:W-:Y:S04]  /*2a0d0*/  STL.64 [R1+0x3148], R4 ;  /* 0x0031480401007387 */ /* 0x0083e80000100a00 */
[----:B-1----:R-:W3:Y:S04]  /*2a0e0*/  LDL.LU.64 R4, [R1+0x1898] ;  /* 0x0018980001047983 */ /* 0x002ee80000300a00 */
[----:B--2---:R1:W-:Y:S04]  /*2a0f0*/  STL.64 [R1+0x3140], R8 ;  /* 0x0031400801007387 */ /* 0x0043e80000100a00 */
[----:B------:R-:W-:Y:S04]  /*2a100*/  STL.64 [R1+0x3130], R44 ;  /* 0x0031302c01007387 */ /* 0x000fe80000100a00 */
[----:B---3--:R2:W-:Y:S04]  /*2a110*/  STL.64 [R1+0x3138], R4 ;  /* 0x0031380401007387 */ /* 0x0085e80000100a00 */
[----:B------:R-:W-:Y:S04]  /*2a120*/  STL.64 [R1+0x3128], R28 ;  /* 0x0031281c01007387 */ /* 0x000fe80000100a00 */
[----:B------:R-:W-:Y:S04]  /*2a130*/  STL.64 [R1+0x3120], R16 ;  /* 0x0031201001007387 */ /* 0x000fe80000100a00 */
[----:B------:R-:W-:Y:S04]  /*2a140*/  STL.64 [R1+0x3118], R10 ;  /* 0x0031180a01007387 */ /* 0x000fe80000100a00 */
        /* <DEDUP_REMOVED lines=8> */
[----:B--2---:R1:W-:Y:S04]  /*2a1d0*/  STL.64 [R1+0x30f8], R4 ;  /* 0x0030f80401007387 */ /* 0x0043e80000100a00 */
[----:B------:R-:W-:Y:S04]  /*2a1e0*/  STL.64 [R1+0x30e8], R32 ;  /* 0x0030e82001007387 */ /* 0x000fe80000100a00 */
[----:B------:R-:W-:Y:S04]  /*2a1f0*/  STL.64 [R1+0x30e0], R20 ;  /* 0x0030e01401007387 */ /* 0x000fe80000100a00 */
[----:B------:R-:W-:Y:S04]  /*2a200*/  STL.64 [R1+0x30d8], R22 ;  /* 0x0030d81601007387 */ /* 0x000fe80000100a00 */
        /* <DEDUP_REMOVED lines=35> */
[----:B------:R-:W-:Y:S04]  /*2a440*/  STL.64 [R1+0x3028], R66 ;  /* 0x0030284201007387 */ /* 0x000fe80000100a00 */
[----:B--2---:R2:W-:Y:S04]  /*2a450*/  STL.64 [R1+0x3030], R4 ;  /* 0x0030300401007387 */ /* 0x0045e80000100a00 */
        /* <DEDUP_REMOVED lines=84> */
[----:B------:R-:W3:Y:S04]  /*2a9a0*/  LDL.LU R247, [R1+0x1278] ;  /* 0x0012780001f77983 */ /* 0x000ee80000300800 */
[----:B-1----:R-:W4:Y:S04]  /*2a9b0*/  LDL.LU.64 R8, [R1+0x1a80] ;  /* 0x001a800001087983 */ /* 0x002f280000300a00 */
[----:B--2---:R1:W-:Y:S04]  /*2a9c0*/  STL.64 [R1+0x2eb0], R4 ;  /* 0x002eb00401007387 */ /* 0x0043e80000100a00 */
[----:B-1----:R-:W2:Y:S04]  /*2a9d0*/  LDL.LU.64 R4, [R1+0x1968] ;  /* 0x0019680001047983 */ /* 0x002ea80000300a00 */
[----:B----4-:R1:W-:Y:S04]  /*2a9e0*/  STL.64 [R1+0x2ea8], R8 ;  /* 0x002ea80801007387 */ /* 0x0103e80000100a00 */
        /* <DEDUP_REMOVED lines=47> */
[----:B----4-:R-:W-:Y:S04]  /*2ace0*/  STL.64 [R1+0x2de8], R8 ;  /* 0x002de80801007387 */ /* 0x010fe80000100a00 */
[----:B------:R-:W-:Y:S04]  /*2acf0*/  STL.64 [R1+0x2dd8], R6 ;  /* 0x002dd80601007387 */ /* 0x000fe80000100a00 */
[----:B--2---:R3:W-:Y:S04]  /*2ad00*/  STL.64 [R1+0x2de0], R4 ;  /* 0x002de00401007387 */ /* 0x0047e80000100a00 */
        /* <DEDUP_REMOVED lines=1876> */
[C---:B------:R-:W-:Y:S01]  /*32250*/  LOP3.LUT R252, R2.reuse, 0x7, RZ, 0xc0, !PT ;  /* 0x0000000702fc7812 */ /* 0x040fe200078ec0ff */
[----:B------:R-:W-:Y:S01]  /*32260*/  IMAD.SHL.U32 R2, R2, 0x2, RZ ;  /* 0x0000000202027824 */ /* 0x000fe200078e00ff */
[----:B------:R-:W-:-:S03]  /*32270*/  USHF.R.S32.HI UR7, URZ, 0x1f, UR36 ;  /* 0x0000001fff077899 */ /* 0x000fc60008011424 */
[----:B------:R-:W-:Y:S01]  /*32280*/  IMAD R252, R252, 0x90, RZ ;  /* 0x00000090fcfc7824 */ /* 0x000fe200078e02ff */
[----:B---3--:R-:W-:Y:S01]  /*32290*/  SHF.R.S32.HI R4, RZ, 0x1f, R247 ;  /* 0x0000001fff047819 */ /* 0x008fe200000114f7 */
[----:B------:R-:W-:-:S03]  /*322a0*/  ULEA.HI UR7, UR7, UR36, URZ, 0x5 ;  /* 0x0000002407077291 */ /* 0x000fc6000f8f28ff */
[----:B------:R-:W-:Y:S02]  /*322b0*/  LOP3.LUT R252, R252, 0x30, R2, 0x78, !PT ;  /* 0x00000030fcfc7812 */ /* 0x000fe400078e7802 */
[----:B------:R-:W-:Y:S01]  /*322c0*/  SHF.R.S32.HI R2, RZ, 0x1f, R3 ;  /* 0x0000001fff027819 */ /* 0x000fe20000011403 */
[C---:B------:R-:W-:Y:S01]  /*322d0*/  IMAD.SHL.U32 R5, R247.reuse, 0x4, RZ ;  /* 0x00000004f7057824 */ /* 0x040fe200078e00ff */
[----:B------:R-:W-:Y:S01]  /*322e0*/  SHF.L.U64.HI R4, R247, 0x2, R4 ;  /* 0x00000002f7047819 */ /* 0x000fe20000010204 */
[----:B------:R-:W-:Y:S01]  /*322f0*/  USHF.R.S32.HI UR7, URZ, 0x5, UR7 ;  /* 0x00000005ff077899 */ /* 0x000fe20008011407 */
[C---:B------:R-:W-:Y:S01]  /*32300*/  SHF.L.U64.HI R2, R3.reuse, 0x2, R2 ;  /* 0x0000000203027819 */ /* 0x040fe20000010202 */
[----:B------:R-:W-:Y:S01]  /*32310*/  IMAD.SHL.U32 R3, R3, 0x4, RZ ;  /* 0x0000000403037824 */ /* 0x000fe200078e00ff */
[----:B------:R-:W-:Y:S02]  /*32320*/  LOP3.LUT R6, R0, 0x20, RZ, 0x3c, !PT ;  /* 0x0000002000067812 */ /* 0x000fe400078e3cff */
        /* <DEDUP_REMOVED lines=86> */
[C---:B------:R-:W-:Y:S02]  /*32890*/  LOP3.LUT R8, R0.reuse, 0x40, RZ, 0x3c, !PT ;  /* 0x0000004000087812 */ /* 0x040fe400078e3cff */
[----:B------:R-:W-:Y:S02]  /*328a0*/  LOP3.LUT R7, R0, 0x60, RZ, 0x3c, !PT ;  /* 0x0000006000077812 */ /* 0x000fe400078e3cff */
[----:B------:R-:W-:Y:S01]  /*328b0*/  LOP3.LUT R6, R252, 0x40, RZ, 0x3c, !PT ;  /* 0x00000040fc067812 */ /* 0x000fe200078e3cff */
[----:B------:R-:W-:Y:S01]  /*328c0*/  UMOV UR5, URZ ;  /* 0x000000ff00057c82 */ /* 0x000fe20008000000 */
[----:B------:R-:W-:Y:S01]  /*328d0*/  UMOV UR9, 0x1 ;  /* 0x0000000100097882 */ /* 0x000fe20000000000 */
[----:B------:R-:W-:Y:S01]  /*328e0*/  UIADD3 UR13, UPT, UPT, UR7, -0x2, URZ ;  /* 0xfffffffe070d7890 */ /* 0x000fe2000fffe0ff */
[----:B-1----:R-:W-:-:S11]  /*328f0*/  UMOV UR8, 0xffffffff ;  /* 0xffffffff00087882 */ /* 0x002fd60000000000 */
.L_x_1:
[----:B------:R-:W-:Y:S01]  /*32900*/  STL.64 [R1+0x4f30], R222 ;  /* 0x004f30de01007387 */ /* 0x000fe20000100a00 */
[----:B------:R-:W-:-:S04]  /*32910*/  DEPBAR.LE SB0, 0x2 ;  /* 0x000080800000791a */ /* 0x000fc80000000000 */
[----:B-1----:R1:W-:Y:S04]  /*32920*/  STL.64 [R1+0x4f28], R220 ;  /* 0x004f28dc01007387 */ /* 0x0023e80000100a00 */
[----:B-1----:R-:W2:Y:S04]  /*32930*/  LDL.LU.64 R220, [R1+0x1f70] ;  /* 0x001f700001dc7983 */ /* 0x002ea80000300a00 */
[----:B------:R-:W2:Y:S04]  /*32940*/  LDL.LU.64 R222, [R1+0x1f78] ;  /* 0x001f780001de7983 */ /* 0x000ea80000300a00 */
[----:B------:R-:W-:Y:S04]  /*32950*/  STL.64 [R1+0x4f20], R162 ;  /* 0x004f20a201007387 */ /* 0x000fe80000100a00 */
[----:B------:R1:W-:Y:S04]  /*32960*/  STL.64 [R1+0x4f18], R160 ;  /* 0x004f18a001007387 */ /* 0x0003e80000100a00 */
[----:B-1----:R-:W3:Y:S04]  /*32970*/  LDL.LU.64 R160, [R1+0x1f80] ;  /* 0x001f800001a07983 */ /* 0x002ee80000300a00 */
[----:B------:R-:W3:Y:S04]  /*32980*/  LDL.LU.64 R162, [R1+0x1f88] ;  /* 0x001f880001a27983 */ /* 0x000ee80000300a00 */
[----:B------:R-:W-:Y:S04]  /*32990*/  STL.64 [R1+0x4f10], R166 ;  /* 0x004f10a601007387 */ /* 0x000fe80000100a00 */
[----:B------:R1:W-:Y:S04]  /*329a0*/  STL.64 [R1+0x4f08], R164 ;  /* 0x004f08a401007387 */ /* 0x0003e80000100a00 */
[----:B-1----:R-:W4:Y:S04]  /*329b0*/  LDL.LU.64 R164, [R1+0x1f90] ;  /* 0x001f900001a47983 */ /* 0x002f280000300a00 */
[----:B------:R-:W4:Y:S04]  /*329c0*/  LDL.LU.64 R166, [R1+0x1f98] ;  /* 0x001f980001a67983 */ /* 0x000f280000300a00 */
[----:B------:R-:W-:Y:S04]  /*329d0*/  STL.64 [R1+0x4f00], R170 ;  /* 0x004f00aa01007387 */ /* 0x000fe80000100a00 */
[----:B------:R1:W-:Y:S04]  /*329e0*/  STL.64 [R1+0x4ef8], R168 ;  /* 0x004ef8a801007387 */ /* 0x0003e80000100a00 */
[----:B-1----:R-:W2:Y:S04]  /*329f0*/  LDL.LU.64 R168, [R1+0x1fa0] ;  /* 0x001fa00001a87983 */ /* 0x002ea80000300a00 */
[----:B------:R-:W2:Y:S01]  /*32a00*/  LDL.LU.64 R170, [R1+0x1fa8] ;  /* 0x001fa80001aa7983 */ /* 0x000ea20000300a00 */
[----:B------:R-:W-:-:S03]  /*32a10*/  UIADD3 UR8, UPT, UPT, UR8, 0x1, URZ ;  /* 0x0000000108087890 */ /* 0x000fc6000fffe0ff */
[----:B------:R-:W-:Y:S01]  /*32a20*/  STL.64 [R1+0x4ef0], R174 ;  /* 0x004ef0ae01007387 */ /* 0x000fe20000100a00 */
[----:B------:R-:W-:-:S03]  /*32a30*/  UISETP.GT.AND UP0, UPT, UR8, 0x1, UPT ;  /* 0x000000010800788c */ /* 0x000fc6000bf04270 */
[----:B------:R-:W-:Y:S01]  /*32a40*/  STL.64 [R1+0x4ee8], R172 ;  /* 0x004ee8ac01007387 */ /* 0x000fe20000100a00 */
[----:B------:R-:W-:-:S03]  /*32a50*/  USEL UR8, UR8, URZ, !UP0 ;  /* 0x000000ff08087287 */ /* 0x000fc6000c000000 */
[----:B------:R-:W-:Y:S01]  /*32a60*/  STL.64 [R1+0x4ee0], R178 ;  /* 0x004ee0b201007387 */ /* 0x000fe20000100a00 */
[----:B------:R-:W-:Y:S02]  /*32a70*/  ULEA UR11, UR8, UR4, 0xe ;  /* 0x00000004080b7291 */ /* 0x000fe4000f8e70ff */
[----:B------:R-:W-:Y:S01]  /*32a80*/  ULEA UR10, UR8, UR4, 0x10 ;  /* 0x00000004080a7291 */ /* 0x000fe2000f8e80ff */
[----:B------:R-:W-:Y:S06]  /*32a90*/  BAR.SYNC.DEFER_BLOCKING 0x0 ;  /* 0x0000000000007b1d */ /* 0x000fec0000010000 */
[----:B------:R-:W-:Y:S04]  /*32aa0*/  STL.64 [R1+0x4ed8], R176 ;  /* 0x004ed8b001007387 */ /* 0x000fe80000100a00 */
        /* <DEDUP_REMOVED lines=11> */
[----:B-----5:R-:W1:Y:S04]  /*32b60*/  LDSM.16.M88.4 R68, [R252+UR11+0x20000] ;  /* 0x0200000bfc44783b */ /* 0x020e680008000200 */
[----:B------:R-:W-:Y:S04]  /*32b70*/  STL.64 [R1+0x4e78], R200 ;  /* 0x004e78c801007387 */ /* 0x000fe80000100a00 */
[----:B------:R-:W-:Y:S04]  /*32b80*/  STL.64 [R1+0x4e70], R206 ;  /* 0x004e70ce01007387 */ /* 0x000fe80000100a00 */
[----:B------:R-:W1:Y:S04]  /*32b90*/  LDSM.16.M88.4 R64, [R252+UR11+0x20400] ;  /* 0x0204000bfc40783b */ /* 0x000e680008000200 */
[----:B------:R-:W-:Y:S04]  /*32ba0*/  STL.64 [R1+0x4e68], R204 ;  /* 0x004e68cc01007387 */ /* 0x000fe80000100a00 */
[----:B------:R-:W-:Y:S04]  /*32bb0*/  STL.64 [R1+0x4e60], R226 ;  /* 0x004e60e201007387 */ /* 0x000fe80000100a00 */
[----:B------:R-:W1:Y:S04]  /*32bc0*/  LDSM.16.M88.4 R12, [R252+UR11+0x20800] ;  /* 0x0208000bfc0c783b */ /* 0x000e680008000200 */
[----:B------:R-:W-:Y:S04]  /*32bd0*/  STL.64 [R1+0x4e58], R224 ;  /* 0x004e58e001007387 */ /* 0x000fe80000100a00 */
[----:B------:R-:W-:Y:S04]  /*32be0*/  STL.64 [R1+0x4e50], R246 ;  /* 0x004e50f601007387 */ /* 0x000fe80000100a00 */
[----:B------:R-:W1:Y:S04]  /*32bf0*/  LDSM.16.M88.4 R8, [R252+UR11+0x20c00] ;  /* 0x020c000bfc08783b */ /* 0x000e680008000200 */
[----:B------:R-:W-:Y:S04]  /*32c00*/  STL.64 [R1+0x4e48], R244 ;  /* 0x004e48f401007387 */ /* 0x000fe80000100a00 */
[----:B------:R1:W-:Y:S04]  /*32c10*/  STL [R1+0x4604], R3 ;  /* 0x0046040301007387 */ /* 0x0003e80000100800 */
[----:B------:R-:W1:Y:S04]  /*32c20*/  LDSM.16.M88.4 R60, [R252+UR11+0x21000] ;  /* 0x0210000bfc3c783b */ /* 0x000e680008000200 */
[----:B------:R-:W1:Y:S02]  /*32c30*/  LDSM.16.M88.4 R56, [R252+UR11+0x21400] ;  /* 0x0214000bfc38783b */ /* 0x000e640008000200 */
[----:B-1----:R-:W-:-:S02]  /*32c40*/  LOP3.LUT R3, R0, 0x20, RZ, 0x3c, !PT ;  /* 0x0000002000037812 */ /* 0x002fc400078e3cff */
[----:B------:R-:W1:Y:S04]  /*32c50*/  LDSM.16.M88.4 R52, [R252+UR11+0x21800] ;  /* 0x0218000bfc34783b */ /* 0x000e680008000200 */
[----:B------:R-:W-:Y:S04]  /*32c60*/  LDS R228, [R0+UR10] ;  /* 0x0000000a00e47984 */ /* 0x000fe80008000800 */
[----:B------:R-:W-:Y:S04]  /*32c70*/  LDS R230, [R0+UR10+0x2000] ;  /* 0x0020000a00e67984 */ /* 0x000fe80008000800 */
[----:B------:R-:W-:Y:S04]  /*32c80*/  LDS R229, [R3+UR10] ;  /* 0x0000000a03e57984 */ /* 0x000fe80008000800 */
[----:B------:R-:W-:Y:S04]  /*32c90*/  LDS R231, [R3+UR10+0x2000] ;  /* 0x0020000a03e77984 */ /* 0x000fe80008000800 */
[----:B------:R-:W1:Y:S04]  /*32ca0*/  LDSM.16.M88.4 R48, [R252+UR11+0x21c00] ;  /* 0x021c000bfc30783b */ /* 0x000e680008000200 */
        /* <DEDUP_REMOVED lines=8> */
[----:B------:R-:W-:Y:S04]  /*32d30*/  STL [R1+0x4600], R2 ;  /* 0x0046000201007387 */ /* 0x000fe80000100800 */
[----:B------:R4:W-:Y:S04]  /*32d40*/  STL.64 [R1+0x4450], R4 ;  /* 0x0044500401007387 */ /* 0x0009e80000100a00 */
        /* <DEDUP_REMOVED lines=12> */
[----:B-1----:R-:W-:Y:S04]  /*32e10*/  STL [R1+0x4dac], R54 ;  /* 0x004dac3601007387 */ /* 0x002fe80000100800 */
[----:B------:R-:W-:Y:S04]  /*32e20*/  STL [R1+0x4da8], R55 ;  /* 0x004da83701007387 */ /* 0x000fe80000100800 */
[----:B------:R-:W-:Y:S04]  /*32e30*/  STL [R1+0x4db4], R50 ;  /* 0x004db43201007387 */ /* 0x000fe80000100800 */
[----:B------:R-:W-:Y:S04]  /*32e40*/  STL [R1+0x4db0], R51 ;  /* 0x004db03301007387 */ /* 0x000fe80000100800 */
[----:B------:R-:W-:Y:S04]  /*32e50*/  STL [R1+0x4dbc], R46 ;  /* 0x004dbc2e01007387 */ /* 0x000fe80000100800 */
[----:B------:R-:W-:Y:S04]  /*32e60*/  STL [R1+0x4db8], R47 ;  /* 0x004db82f01007387 */ /* 0x000fe80000100800 */
[----:B------:R1:W-:Y:S04]  /*32e70*/  STL [R1+0x4dc4], R42 ;  /* 0x004dc42a01007387 */ /* 0x0003e80000100800 */
[----:B------:R1:W-:Y:S04]  /*32e80*/  STL [R1+0x4dc0], R43 ;  /* 0x004dc02b01007387 */ /* 0x0003e80000100800 */
[----:B------:R-:W-:Y:S01]  /*32e90*/  STL [R1+0x4dcc], R38 ;  /* 0x004dcc2601007387 */ /* 0x000fe20000100800 */
[----:B----4-:R-:W-:Y:S03]  /*32ea0*/  HMMA.1688.F32.TF32 R4, R228, R64, R164 ;  /* 0x00000040e404723c */ /* 0x010fe600000810a4 */
[----:B------:R-:W-:Y:S04]  /*32eb0*/  STL [R1+0x4dc8], R39 ;  /* 0x004dc82701007387 */ /* 0x000fe80000100800 */
[----:B------:R4:W-:Y:S04]  /*32ec0*/  STL [R1+0x4dd4], R34 ;  /* 0x004dd42201007387 */ /* 0x0009e80000100800 */
[----:B------:R2:W-:Y:S04]  /*32ed0*/  STL [R1+0x4dd0], R35 ;  /* 0x004dd02301007387 */ /* 0x0005e80000100800 */
[----:B------:R-:W-:Y:S04]  /*32ee0*/  STL [R1+0x4ddc], R30 ;  /* 0x004ddc1e01007387 */ /* 0x000fe80000100800 */
[----:B------:R-:W-:Y:S01]  /*32ef0*/  STL [R1+0x4dd8], R31 ;  /* 0x004dd81f01007387 */ /* 0x000fe20000100800 */
[----:B-1----:R-:W-:-:S03]  /*32f00*/  IMAD.MOV.U32 R42, RZ, RZ, R4 ;  /* 0x000000ffff2a7224 */ /* 0x002fc600078e0004 */
[----:B------:R1:W-:Y:S01]  /*32f10*/  STL [R1+0x4de4], R26 ;  /* 0x004de41a01007387 */ /* 0x0003e20000100800 */
[----:B------:R-:W-:Y:S01]  /*32f20*/  IMAD.MOV.U32 R43, RZ, RZ, R5 ;  /* 0x000000ffff2b7224 */ /* 0x000fe200078e0005 */
[C---:B--2---:R-:W-:Y:S02]  /*32f30*/  HMMA.1688.F32.TF32 R168, R228.reuse, R68, R168 ;  /* 0x00000044e4a8723c */ /* 0x044fe400000810a8 */
[----:B------:R2:W-:Y:S01]  /*32f40*/  STL [R1+0x4de0], R27 ;  /* 0x004de01b01007387 */ /* 0x0005e20000100800 */
[----:B------:R-:W-:Y:S02]  /*32f50*/  IMAD.MOV.U32 R46, RZ, RZ, R6 ;  /* 0x000000ffff2e7224 */ /* 0x000fe400078e0006 */
[----:B------:R-:W-:Y:S01]  /*32f60*/  IMAD.MOV.U32 R47, RZ, RZ, R7 ;  /* 0x000000ffff2f7224 */ /* 0x000fe200078e0007 */
[----:B------:R-:W-:Y:S04]  /*32f70*/  STL [R1+0x4d5c], R22 ;  /* 0x004d5c1601007387 */ /* 0x000fe80000100800 */
[----:B------:R-:W-:Y:S04]  /*32f80*/  STL [R1+0x4d58], R23 ;  /* 0x004d581701007387 */ /* 0x000fe80000100800 */
[----:B------:R-:W-:Y:S04]  /*32f90*/  STL [R1+0x4d64], R18 ;  /* 0x004d641201007387 */ /* 0x000fe80000100800 */
[----:B------:R-:W-:Y:S04]  /*32fa0*/  STL [R1+0x4d60], R19 ;  /* 0x004d601301007387 */ /* 0x000fe80000100800 */
[----:B------:R-:W-:Y:S04]  /*32fb0*/  STL [R1+0x4510], R252 ;  /* 0x004510fc01007387 */ /* 0x000fe80000100800 */
[----:B------:R1:W-:Y:S04]  /*32fc0*/  STL.64 [R1+0x1db0], R168 ;  /* 0x001db0a801007387 */ /* 0x0003e80000100a00 */
[----:B------:R1:W-:Y:S04]  /*32fd0*/  STL.64 [R1+0x1db8], R170 ;  /* 0x001db8aa01007387 */ /* 0x0003e80000100a00 */
[----:B------:R-:W2:Y:S04]  /*32fe0*/  LDL.LU.64 R4, [R1+0x1f60] ;  /* 0x001f600001047983 */ /* 0x000ea80000300a00 */
[----:B------:R-:W2:Y:S01]  /*32ff0*/  LDL.LU.64 R6, [R1+0x1f68] ;  /* 0x001f680001067983 */ /* 0x000ea20000300a00 */
[----:B---3--:R-:W-:Y:S03]  /*33000*/  HMMA.1688.F32.TF32 R160, R228, R12, R160 ;  /* 0x0000000ce4a0723c */ /* 0x008fe600000810a0 */
[----:B------:R-:W-:Y:S04]  /*33010*/  STL [R1+0x4df4], R47 ;  /* 0x004df42f01007387 */ /* 0x000fe80000100800 */
[----:B------:R-:W-:Y:S04]  /*33020*/  STL [R1+0x4df0], R46 ;  /* 0x004df02e01007387 */ /* 0x000fe80000100800 */
[----:B------:R-:W-:Y:S04]  /*33030*/  STL [R1+0x4dec], R43 ;  /* 0x004dec2b01007387 */ /* 0x000fe80000100800 */
[----:B------:R-:W-:Y:S04]  /*33040*/  LDS R232, [R0+UR10+0x80] ;  /* 0x0000800a00e87984 */ /* 0x000fe80008000800 */
[----:B------:R-:W-:Y:S01]  /*33050*/  IMAD.MOV.U32 R50, RZ, RZ, R160 ;  /* 0x000000ffff327224 */ /* 0x000fe200078e00a0 */
[----:B------:R-:W-:Y:S01]  /*33060*/  LDS R234, [R0+UR10+0x2080] ;  /* 0x0020800a00ea7984 */ /* 0x000fe20008000800 */
[----:B------:R-:W-:-:S02]  /*33070*/  IMAD.MOV.U32 R51, RZ, RZ, R161 ;  /* 0x000000ffff337224 */ /* 0x000fc400078e00a1 */
[----:B------:R-:W-:Y:S01]  /*33080*/  IMAD.MOV.U32 R54, RZ, RZ, R162 ;  /* 0x000000ffff367224 */ /* 0x000fe200078e00a2 */
[----:B------:R-:W-:Y:S01]  /*33090*/  LDS R233, [R3+UR10+0x80] ;  /* 0x0000800a03e97984 */ /* 0x000fe20008000800 */
[----:B------:R-:W-:Y:S02]  /*330a0*/  IMAD.MOV.U32 R55, RZ, RZ, R163 ;  /* 0x000000ffff377224 */ /* 0x000fe400078e00a3 */
[----:B------:R-:W-:Y:S01]  /*330b0*/  HMMA.1688.F32.TF32 R160, R228, R8, R220 ;  /* 0x00000008e4a0723c */ /* 0x000fe200000810dc */
[----:B------:R3:W-:Y:S04]  /*330c0*/  STL [R1+0x4de8], R42 ;  /* 0x004de82a01007387 */ /* 0x0007e80000100800 */
[----:B------:R-:W3:Y:S04]  /*330d0*/  LDL.LU.64 R164, [R1+0x1f50] ;  /* 0x001f500001a47983 */ /* 0x000ee80000300a00 */
[----:B------:R-:W3:Y:S04]  /*330e0*/  LDL.LU.64 R166, [R1+0x1f58] ;  /* 0x001f580001a67983 */ /* 0x000ee80000300a00 */
[----:B------:R1:W-:Y:S04]  /*330f0*/  STL [R1+0x4e04], R55 ;  /* 0x004e043701007387 */ /* 0x0003e80000100800 */
[----:B------:R1:W-:Y:S02]  /*33100*/  STL [R1+0x4e00], R54 ;  /* 0x004e003601007387 */ /* 0x0003e40000100800 */
[----:B----4-:R-:W-:-:S02]  /*33110*/  IMAD.MOV.U32 R34, RZ, RZ, R160 ;  /* 0x000000ffff227224 */ /* 0x010fc400078e00a0 */
[----:B------:R4:W-:Y:S01]  /*33120*/  STL [R1+0x4dfc], R51 ;  /* 0x004dfc3301007387 */ /* 0x0009e20000100800 */
[----:B------:R-:W-:Y:S02]  /*33130*/  IMAD.MOV.U32 R35, RZ, RZ, R161 ;  /* 0x000000ffff237224 */ /* 0x000fe400078e00a1 */
[----:B------:R-:W-:Y:S01]  /*33140*/  IMAD.MOV.U32 R39, RZ, RZ, R163 ;  /* 0x000000ffff277224 */ /* 0x000fe200078e00a3 */
[----:B------:R1:W-:Y:S01]  /*33150*/  STL [R1+0x4df8], R50 ;  /* 0x004df83201007387 */ /* 0x0003e20000100800 */
[----:B------:R-:W-:-:S03]  /*33160*/  IMAD.MOV.U32 R38, RZ, RZ, R162 ;  /* 0x000000ffff267224 */ /* 0x000fc600078e00a2 */
[----:B------:R-:W4:Y:S04]  /*33170*/  LDL.LU.64 R160, [R1+0x1f40] ;  /* 0x001f400001a07983 */ /* 0x000f280000300a00 */
[----:B------:R-:W4:Y:S04]  /*33180*/  LDL.LU.64 R162, [R1+0x1f48] ;  /* 0x001f480001a27983 */ /* 0x000f280000300a00 */
[----:B------:R1:W-:Y:S04]  /*33190*/  STL [R1+0x4e14], R39 ;  /* 0x004e142701007387 */ /* 0x0003e80000100800 */
[----:B------:R1:W-:Y:S04]  /*331a0*/  STL [R1+0x4e10], R38 ;  /* 0x004e102601007387 */ /* 0x0003e80000100800 */
[----:B------:R1:W-:Y:S04]  /*331b0*/  STL [R1+0x4e0c], R35 ;  /* 0x004e0c2301007387 */ /* 0x0003e80000100800 */
[----:B------:R1:W-:Y:S04]  /*331c0*/  STL [R1+0x4e08], R34 ;  /* 0x004e082201007387 */ /* 0x0003e80000100800 */
[----:B------:R-:W1:Y:S01]  /*331d0*/  LDS R235, [R3+UR10+0x2080] ;  /* 0x0020800a03eb7984 */ /* 0x000e620008000800 */
[----:B--2---:R-:W-:-:S15]  /*331e0*/  HMMA.1688.F32.TF32 R4, R228, R60, R4 ;  /* 0x0000003ce404723c */ /* 0x004fde0000081004 */
[----:B------:R-:W-:-:S04]  /*331f0*/  NOP ;  /* 0x0000000000007918 */ /* 0x000fc80000000000 */
[----:B-1----:R-:W-:Y:S02]  /*33200*/  IMAD.MOV.U32 R26, RZ, RZ, R4 ;  /* 0x000000ffff1a7224 */ /* 0x002fe400078e0004 */
[----:B------:R-:W-:Y:S02]  /*33210*/  IMAD.MOV.U32 R27, RZ, RZ, R5 ;  /* 0x000000ffff1b7224 */ /* 0x000fe400078e0005 */
[----:B------:R-:W-:Y:S01]  /*33220*/  IMAD.MOV.U32 R30, RZ, RZ, R6 ;  /* 0x000000ffff1e7224 */ /* 0x000fe200078e0006 */
[----:B------:R-:W2:Y:S01]  /*33230*/  LDL.LU.64 R4, [R1+0x1f30] ;  /* 0x001f300001047983 */ /* 0x000ea20000300a00 */
[----:B------:R-:W-:-:S03]  /*33240*/  IMAD.MOV.U32 R31, RZ, RZ, R7 ;  /* 0x000000ffff1f7224 */ /* 0x000fc600078e0007 */
[----:B------:R-:W2:Y:S04]  /*33250*/  LDL.LU.64 R6, [R1+0x1f38] ;  /* 0x001f380001067983 */ /* 0x000ea80000300a00 */
[----:B------:R-:W2:Y:S04]  /*33260*/  LDL.LU.64 R168, [R1+0x1f20] ;  /* 0x001f200001a87983 */ /* 0x000ea80000300a00 */
[----:B------:R-:W2:Y:S01]  /*33270*/  LDL.LU.64 R170, [R1+0x1f28] ;  /* 0x001f280001aa7983 */ /* 0x000ea20000300a00 */
[C---:B---3--:R-:W-:Y:S03]  /*33280*/  HMMA.1688.F32.TF32 R164, R228.reuse, R56, R164 ;  /* 0x00000038e4a4723c */ /* 0x048fe600000810a4 */
[----:B------:R1:W-:Y:S04]  /*33290*/  STL [R1+0x4e24], R31 ;  /* 0x004e241f01007387 */ /* 0x0003e80000100800 */
[----:B------:R3:W-:Y:S04]  /*332a0*/  STL [R1+0x4e20], R30 ;  /* 0x004e201e01007387 */ /* 0x0007e80000100800 */
[----:B------:R1:W-:Y:S04]  /*332b0*/  STL [R1+0x4e1c], R27 ;  /* 0x004e1c1b01007387 */ /* 0x0003e80000100800 */
[----:B------:R1:W-:Y:S04]  /*332c0*/  STL [R1+0x4e18], R26 ;  /* 0x004e181a01007387 */ /* 0x0003e80000100800 */
[----:B------:R-:W-:Y:S01]  /*332d0*/  IMAD.MOV.U32 R58, RZ, RZ, R164 ;  /* 0x000000ffff3a7224 */ /* 0x000fe200078e00a4 */
[----:B----4-:R-:W-:Y:S01]  /*332e0*/  HMMA.1688.F32.TF32 R160, R228, R52, R160 ;  /* 0x00000034e4a0723c */ /* 0x010fe200000810a0 */
[----:B------:R-:W-:-:S02]  /*332f0*/  IMAD.MOV.U32 R59, RZ, RZ, R165 ;  /* 0x000000ffff3b7224 */ /* 0x000fc400078e00a5 */
[----:B------:R-:W-:Y:S01]  /*33300*/  IMAD.MOV.U32 R62, RZ, RZ, R166 ;  /* 0x000000ffff3e7224 */ /* 0x000fe200078e00a6 */
[----:B------:R-:W4:Y:S01]  /*33310*/  LDL.LU.64 R164, [R1+0x1f10] ;  /* 0x001f100001a47983 */ /* 0x000f220000300a00 */
[----:B------:R-:W-:-:S03]  /*33320*/  IMAD.MOV.U32 R63, RZ, RZ, R167 ;  /* 0x000000ffff3f7224 */ /* 0x000fc600078e00a7 */
[----:B------:R-:W4:Y:S04]  /*33330*/  LDL.LU.64 R166, [R1+0x1f18] ;  /* 0x001f180001a67983 */ /* 0x000f280000300a00 */
[----:B------:R1:W-:Y:S04]  /*33340*/  STL [R1+0x4e34], R63 ;  /* 0x004e343f01007387 */ /* 0x0003e80000100800 */
[----:B------:R1:W-:Y:S03]  /*33350*/  STL [R1+0x4e30], R62 ;  /* 0x004e303e01007387 */ /* 0x0003e60000100800 */
[----:B------:R-:W-:Y:S01]  /*33360*/  IMAD.MOV.U32 R42, RZ, RZ, R163 ;  /* 0x000000ffff2a7224 */ /* 0x000fe200078e00a3 */
[----:B------:R1:W-:Y:S01]  /*33370*/  STL [R1+0x4e2c], R59 ;  /* 0x004e2c3b01007387 */ /* 0x0003e20000100800 */
[----:B------:R-:W-:-:S02]  /*33380*/  IMAD.MOV.U32 R43, RZ, RZ, R162 ;  /* 0x000000ffff2b7224 */ /* 0x000fc400078e00a2 */
[----:B------:R-:W-:Y:S01]  /*33390*/  IMAD.MOV.U32 R47, RZ, RZ, R160 ;  /* 0x000000ffff2f7224 */ /* 0x000fe200078e00a0 */
[----:B------:R1:W-:Y:S01]  /*333a0*/  STL [R1+0x4e28], R58 ;  /* 0x004e283a01007387 */ /* 0x0003e20000100800 */
[----:B------:R-:W-:-:S03]  /*333b0*/  IMAD.MOV.U32 R46, RZ, RZ, R161 ;  /* 0x000000ffff2e7224 */ /* 0x000fc600078e00a1 */
[----:B------:R-:W3:Y:S04]  /*333c0*/  LDL.LU.64 R160, [R1+0x1f00] ;  /* 0x001f000001a07983 */ /* 0x000ee80000300a00 */
[----:B------:R-:W3:Y:S04]  /*333d0*/  LDL.LU.64 R162, [R1+0x1f08] ;  /* 0x001f080001a27983 */ /* 0x000ee80000300a00 */
[----:B------:R-:W-:Y:S04]  /*333e0*/  STL [R1+0x4e44], R42 ;  /* 0x004e442a01007387 */ /* 0x000fe80000100800 */
[----:B------:R-:W-:Y:S04]  /*333f0*/  STL [R1+0x4e40], R43 ;  /* 0x004e402b01007387 */ /* 0x000fe80000100800 */
[----:B------:R-:W-:Y:S04]  /*33400*/  STL [R1+0x4e3c], R46 ;  /* 0x004e3c2e01007387 */ /* 0x000fe80000100800 */
[----:B------:R-:W-:Y:S01]  /*33410*/  STL [R1+0x4e38], R47 ;  /* 0x004e382f01007387 */ /* 0x000fe20000100800 */
[----:B--2---:R-:W-:-:S15]  /*33420*/  HMMA.1688.F32.TF32 R4, R228, R48, R4 ;  /* 0x00000030e404723c */ /* 0x004fde0000081004 */
[----:B------:R-:W-:-:S04]  /*33430*/  NOP ;  /* 0x0000000000007918 */ /* 0x000fc80000000000 */
[----:B------:R-:W-:Y:S02]  /*33440*/  IMAD.MOV.U32 R55, RZ, RZ, R4 ;  /* 0x000000ffff377224 */ /* 0x000fe400078e0004 */
[----:B------:R-:W-:Y:S02]  /*33450*/  IMAD.MOV.U32 R54, RZ, RZ, R5 ;  /* 0x000000ffff367224 */ /* 0x000fe400078e0005 */
[----:B------:R-:W-:Y:S01]  /*33460*/  IMAD.MOV.U32 R51, RZ, RZ, R6 ;  /* 0x000000ffff337224 */ /* 0x000fe200078e0006 */
[----:B------:R-:W2:Y:S01]  /*33470*/  LDL.LU.64 R4, [R1+0x1ef0] ;  /* 0x001ef00001047983 */ /* 0x000ea20000300a00 */
[----:B------:R-:W-:-:S03]  /*33480*/  IMAD.MOV.U32 R50, RZ, RZ, R7 ;  /* 0x000000ffff327224 */ /* 0x000fc600078e0007 */
[----:B------:R-:W2:Y:S01]  /*33490*/  LDL.LU.64 R6, [R1+0x1ef8] ;  /* 0x001ef80001067983 */ /* 0x000ea20000300a00 */
[C---:B------:R-:W-:Y:S03]  /*334a0*/  HMMA.1688.F32.TF32 R168, R228.reuse, R44, R168 ;  /* 0x0000002ce4a8723c */ /* 0x040fe600000810a8 */
[----:B------:R-:W2:Y:S04]  /*334b0*/  LDL.LU.64 R184, [R1+0x1ee0] ;  /* 0x001ee00001b87983 */ /* 0x000ea80000300a00 */
[----:B------:R-:W2:Y:S04]  /*334c0*/  LDL.LU.64 R186, [R1+0x1ee8] ;  /* 0x001ee80001ba7983 */ /* 0x000ea80000300a00 */
[----:B------:R-:W2:Y:S01]  /*334d0*/  LDL.LU.64 R180, [R1+0x1ed0] ;  /* 0x001ed00001b47983 */ /* 0x000ea20000300a00 */
[----:B----4-:R-:W-:Y:S03]  /*334e0*/  HMMA.1688.F32.TF32 R164, R228, R40, R164 ;  /* 0x00000028e4a4723c */ /* 0x010fe600000810a4 */
[----:B------:R-:W4:Y:S04]  /*334f0*/  LDL.LU.64 R182, [R1+0x1ed8] ;  /* 0x001ed80001b67983 */ /* 0x000f280000300a00 */
[----:B------:R-:W4:Y:S01]  /*33500*/  LDL.LU.64 R176, [R1+0x1ec0] ;  /* 0x001ec00001b07983 */ /* 0x000f220000300a00 */
[----:B------:R-:W-:-:S03]  /*33510*/  IMAD.MOV.U32 R39, RZ, RZ, R168 ;  /* 0x000000ffff277224 */ /* 0x000fc600078e00a8 */
[----:B------:R-:W4:Y:S01]  /*33520*/  LDL.LU.64 R178, [R1+0x1ec8] ;  /* 0x001ec80001b27983 */ /* 0x000f220000300a00 */
[----:B------:R-:W-:-:S03]  /*33530*/  IMAD.MOV.U32 R38, RZ, RZ, R169 ;  /* 0x000000ffff267224 */ /* 0x000fc600078e00a9 */
[----:B------:R-:W4:Y:S01]  /*33540*/  LDL.LU.64 R172, [R1+0x1eb0] ;  /* 0x001eb00001ac7983 */ /* 0x000f220000300a00 */
[----:B------:R-:W-:Y:S02]  /*33550*/  IMAD.MOV.U32 R35, RZ, RZ, R170 ;  /* 0x000000ffff237224 */ /* 0x000fe400078e00aa */
[----:B------:R-:W-:Y:S01]  /*33560*/  IMAD.MOV.U32 R34, RZ, RZ, R171 ;  /* 0x000000ffff227224 */ /* 0x000fe200078e00ab */
[----:B------:R-:W4:Y:S01]  /*33570*/  LDL.LU.64 R174, [R1+0x1eb8] ;  /* 0x001eb80001ae7983 */ /* 0x000f220000300a00 */
[----:B------:R-:W-:-:S03]  /*33580*/  IMAD.MOV.U32 R10, RZ, RZ, R164 ;  /* 0x000000ffff0a7224 */ /* 0x000fc600078e00a4 */
[----:B------:R-:W4:Y:S01]  /*33590*/  LDL.LU.64 R168, [R1+0x1b10] ;  /* 0x001b100001a87983 */ /* 0x000f220000300a00 */
[----:B------:R-:W-:Y:S01]  /*335a0*/  IMAD.MOV.U32 R11, RZ, RZ, R165 ;  /* 0x000000ffff0b7224 */ /* 0x000fe200078e00a5 */
[----:B---3--:R-:W-:Y:S02]  /*335b0*/  HMMA.1688.F32.TF32 R160, R228, R36, R160 ;  /* 0x00000024e4a0723c */ /* 0x008fe400000810a0 */
[----:B------:R-:W3:Y:S01]  /*335c0*/  LDL.LU.64 R170, [R1+0x1b18] ;  /* 0x001b180001aa7983 */ /* 0x000ee20000300a00 */
[----:B------:R-:W-:Y:S02]  /*335d0*/  IMAD.MOV.U32 R14, RZ, RZ, R166 ;  /* 0x000000ffff0e7224 */ /* 0x000fe400078e00a6 */
[----:B------:R-:W-:Y:S01]  /*335e0*/  IMAD.MOV.U32 R15, RZ, RZ, R167 ;  /* 0x000000ffff0f7224 */ /* 0x000fe200078e00a7 */
[----:B------:R-:W3:Y:S04]  /*335f0*/  LDL.LU.64 R164, [R1+0x1ae0] ;  /* 0x001ae00001a47983 */ /* 0x000ee80000300a00 */
[----:B------:R-:W3:Y:S09]  /*33600*/  LDL.LU.64 R166, [R1+0x1ae8] ;  /* 0x001ae80001a67983 */ /* 0x000ef20000300a00 */
[----:B-1----:R-:W-:-:S02]  /*33610*/  IMAD.MOV.U32 R31, RZ, RZ, R160 ;  /* 0x000000ffff1f7224 */ /* 0x002fc400078e00a0 */
[----:B------:R-:W-:Y:S02]  /*33620*/  IMAD.MOV.U32 R30, RZ, RZ, R161 ;  /* 0x000000ffff1e7224 */ /* 0x000fe400078e00a1 */
[----:B------:R-:W-:Y:S01]  /*33630*/  IMAD.MOV.U32 R27, RZ, RZ, R162 ;  /* 0x000000ffff1b7224 */ /* 0x000fe200078e00a2 */
[----:B------:R-:W3:Y:S01]  /*33640*/  LDL.LU.64 R160, [R1+0x1ab0] ;  /* 0x001ab00001a07983 */ /* 0x000ee20000300a00 */
[----:B------:R-:W-:-:S03]  /*33650*/  IMAD.MOV.U32 R26, RZ, RZ, R163 ;  /* 0x000000ffff1a7224 */ /* 0x000fc600078e00a3 */
[----:B------:R-:W3:Y:S01]  /*33660*/  LDL.LU.64 R162, [R1+0x1ab8] ;  /* 0x001ab80001a27983 */ /* 0x000ee20000300a00 */
        /* <DEDUP_REMOVED lines=8> */
[C---:B----4-:R-:W-:Y:S08]  /*336f0*/  HMMA.1688.F32.TF32 R176, R228.reuse, R20, R176 ;  /* 0x00000014e4b0723c */ /* 0x050ff000000810b0 */
[----:B------:R-:W-:Y:S08]  /*33700*/  HMMA.1688.F32.TF32 R172, R228, R16, R172 ;  /* 0x00000010e4ac723c */ /* 0x000ff000000810ac */
[C---:B---3--:R-:W-:Y:S08]  /*33710*/  HMMA.1688.F32.TF32 R168, R232.reuse, R68, R168 ;  /* 0x00000044e8a8723c */ /* 0x048ff000000810a8 */
[C---:B------:R-:W-:Y:S01]  /*33720*/  HMMA.1688.F32.TF32 R164, R232.reuse, R64, R164 ;  /* 0x00000040e8a4723c */ /* 0x040fe200000810a4 */
[----:B------:R-:W-:Y:S04]  /*33730*/  STL.64 [R1+0x1cd0], R176 ;  /* 0x001cd0b001007387 */ /* 0x000fe80000100a00 */
[----:B------:R-:W-:Y:S04]  /*33740*/  STL.64 [R1+0x1cd8], R178 ;  /* 0x001cd8b201007387 */ /* 0x000fe80000100a00 */
[----:B------:R-:W-:Y:S04]  /*33750*/  STL.64 [R1+0x1cc0], R172 ;  /* 0x001cc0ac01007387 */ /* 0x000fe80000100a00 */
[----:B------:R-:W-:Y:S01]  /*33760*/  STL.64 [R1+0x1cc8], R174 ;  /* 0x001cc8ae01007387 */ /* 0x000fe20000100a00 */
[----:B------:R-:W-:Y:S03]  /*33770*/  HMMA.1688.F32.TF32 R160, R232, R12, R160 ;  /* 0x0000000ce8a0723c */ /* 0x000fe600000810a0 */
[----:B------:R1:W-:Y:S04]  /*33780*/  STL.64 [R1+0x1cb0], R168 ;  /* 0x001cb0a801007387 */ /* 0x0003e80000100a00 */
[----:B------:R3:W-:Y:S04]  /*33790*/  STL.64 [R1+0x1cb8], R170 ;  /* 0x001cb8aa01007387 */ /* 0x0007e80000100a00 */
[----:B-1----:R-:W4:Y:S04]  /*337a0*/  LDL.LU.64 R168, [R1+0x1a70] ;  /* 0x001a700001a87983 */ /* 0x002f280000300a00 */
[----:B------:R1:W-:Y:S04]  /*337b0*/  STL.64 [R1+0x1ca0], R164 ;  /* 0x001ca0a401007387 */ /* 0x0003e80000100a00 */
[----:B------:R1:W-:Y:S04]  /*337c0*/  STL.64 [R1+0x1ca8], R166 ;  /* 0x001ca8a601007387 */ /* 0x0003e80000100a00 */
[----:B---3--:R-:W4:Y:S04]  /*337d0*/  LDL.LU.64 R170, [R1+0x1a78] ;  /* 0x001a780001aa7983 */ /* 0x008f280000300a00 */
[----:B------:R3:W-:Y:S04]  /*337e0*/  STL.64 [R1+0x1c90], R160 ;  /* 0x001c90a001007387 */ /* 0x0007e80000100a00 */
[----:B------:R1:W-:Y:S04]  /*337f0*/  STL.64 [R1+0x1c98], R162 ;  /* 0x001c98a201007387 */ /* 0x0003e80000100a00 */
[----:B------:R-:W4:Y:S04]  /*33800*/  LDL.LU.64 R196, [R1+0x1a60] ;  /* 0x001a600001c47983 */ /* 0x000f280000300a00 */
[----:B------:R-:W4:Y:S01]  /*33810*/  LDL.LU.64 R198, [R1+0x1a68] ;  /* 0x001a680001c67983 */ /* 0x000f220000300a00 */
[C---:B------:R-:W-:Y:S08]  /*33820*/  HMMA.1688.F32.TF32 R184, R228.reuse, R28, R184 ;  /* 0x0000001ce4b8723c */ /* 0x040ff000000810b8 */
[----:B------:R-:W-:Y:S01]  /*33830*/  HMMA.1688.F32.TF32 R180, R228, R24, R180 ;  /* 0x00000018e4b4723c */ /* 0x000fe200000810b4 */
[----:B------:R-:W-:Y:S04]  /*33840*/  LDS R228, [R0+UR10+0x100] ;  /* 0x0001000a00e47984 */ /* 0x000fe80008000800 */
[----:B------:R-:W-:Y:S04]  /*33850*/  LDS R230, [R0+UR10+0x2100] ;  /* 0x0021000a00e67984 */ /* 0x000fe80008000800 */
[----:B------:R-:W-:Y:S02]  /*33860*/  LDS R229, [R3+UR10+0x100] ;  /* 0x0001000a03e57984 */ /* 0x000fe40008000800 */
[----:B------:R-:W-:-:S02]  /*33870*/  IMAD.MOV.U32 R42, RZ, RZ, R184 ;  /* 0x000000ffff2a7224 */ /* 0x000fc400078e00b8 */
[----:B------:R-:W-:Y:S01]  /*33880*/  IMAD.MOV.U32 R43, RZ, RZ, R185 ;  /* 0x000000ffff2b7224 */ /* 0x000fe200078e00b9 */
[----:B------:R-:W1:Y:S01]  /*33890*/  LDS R231, [R3+UR10+0x2100] ;  /* 0x0021000a03e77984 */ /* 0x000e620008000800 */
[----:B------:R-:W-:Y:S02]  /*338a0*/  IMAD.MOV.U32 R46, RZ, RZ, R186 ;  /* 0x000000ffff2e7224 */ /* 0x000fe400078e00ba */
[----:B------:R-:W-:Y:S02]  /*338b0*/  IMAD.MOV.U32 R47, RZ, RZ, R187 ;  /* 0x000000ffff2f7224 */ /* 0x000fe400078e00bb */
[----:B------:R-:W-:Y:S02]  /*338c0*/  IMAD.MOV.U32 R66, RZ, RZ, R180 ;  /* 0x000000ffff427224 */ /* 0x000fe400078e00b4 */
[----:B------:R-:W-:Y:S02]  /*338d0*/  IMAD.MOV.U32 R70, RZ, RZ, R181 ;  /* 0x000000ffff467224 */ /* 0x000fe400078e00b5 */
[----:B------:R-:W-:-:S02]  /*338e0*/  IMAD.MOV.U32 R71, RZ, RZ, R182 ;  /* 0x000000ffff477224 */ /* 0x000fc400078e00b6 */
[----:B------:R-:W-:Y:S01]  /*338f0*/  IMAD.MOV.U32 R67, RZ, RZ, R183 ;  /* 0x000000ffff437224 */ /* 0x000fe200078e00b7 */
[----:B--2---:R-:W-:-:S15]  /*33900*/  HMMA.1688.F32.TF32 R4, R232, R8, R4 ;  /* 0x00000008e804723c */ /* 0x004fde0000081004 */
[----:B------:R-:W-:-:S04]  /*33910*/  NOP ;  /* 0x0000000000007918 */ /* 0x000fc80000000000 */
[----:B------:R2:W-:Y:S04]  /*33920*/  STL.64 [R1+0x1c80], R4 ;  /* 0x001c800401007387 */ /* 0x0005e80000100a00 */
[----:B------:R1:W-:Y:S04]  /*33930*/  STL.64 [R1+0x1c88], R6 ;  /* 0x001c880601007387 */ /* 0x0003e80000100a00 */
[----:B------:R-:W4:Y:S04]  /*33940*/  LDL.LU.64 R192, [R1+0x1a40] ;  /* 0x001a400001c07983 */ /* 0x000f280000300a00 */
[----:B------:R-:W4:Y:S04]  /*33950*/  LDL.LU.64 R194, [R1+0x1a48] ;  /* 0x001a480001c27983 */ /* 0x000f280000300a00 */
[----:B-1----:R-:W4:Y:S04]  /*33960*/  LDL.LU.64 R164, [R1+0x1a30] ;  /* 0x001a300001a47983 */ /* 0x002f280000300a00 */
        /* <DEDUP_REMOVED lines=9> */
[----:B---3--:R-:W3:Y:S04]  /*33a00*/  LDL.LU.64 R160, [R1+0xb80] ;  /* 0x000b800001a07983 */ /* 0x008ee80000300a00 */
[----:B------:R-:W3:Y:S04]  /*33a10*/  LDL.LU.64 R162, [R1+0xb88] ;  /* 0x000b880001a27983 */ /* 0x000ee80000300a00 */
[----:B------:R-:W3:Y:S04]  /*33a20*/  LDL.LU.64 R172, [R1+0xb70] ;  /* 0x000b700001ac7983 */ /* 0x000ee80000300a00 */
[----:B------:R-:W3:Y:S04]  /*33a30*/  LDL.LU.64 R174, [R1+0xb78] ;  /* 0x000b780001ae7983 */ /* 0x000ee80000300a00 */
[----:B--2---:R-:W2:Y:S04]  /*33a40*/  LDL.LU.64 R4, [R1+0xb60] ;  /* 0x000b600001047983 */ /* 0x004ea80000300a00 */
[----:B------:R-:W2:Y:S01]  /*33a50*/  LDL.LU.64 R6, [R1+0xb68] ;  /* 0x000b680001067983 */ /* 0x000ea20000300a00 */
[----:B----4-:R-:W-:Y:S03]  /*33a60*/  HMMA.1688.F32.TF32 R200, R232, R60, R168 ;  /* 0x0000003ce8c8723c */ /* 0x010fe600000810a8 */
[----:B------:R-:W4:Y:S04]  /*33a70*/  LDL.LU.64 R168, [R1+0xb50] ;  /* 0x000b500001a87983 */ /* 0x000f280000300a00 */
[----:B------:R-:W4:-:S12]  /*33a80*/  LDL.LU.64 R170, [R1+0xb58] ;  /* 0x000b580001aa7983 */ /* 0x000f180000300a00 */
[----:B------:R-:W-:Y:S04]  /*33a90*/  STL.64 [R1+0x1c00], R200 ;  /* 0x001c00c801007387 */ /* 0x000fe80000100a00 */
[----:B------:R1:W-:Y:S02]  /*33aa0*/  STL.64 [R1+0x1c08], R202 ;  /* 0x001c08ca01007387 */ /* 0x0003e40000100a00 */
[----:B-1----:R-:W-:-:S15]  /*33ab0*/  HMMA.1688.F32.TF32 R200, R232, R56, R196 ;  /* 0x00000038e8c8723c */ /* 0x002fde00000810c4 */
[----:B------:R-:W-:-:S04]  /*33ac0*/  NOP ;  /* 0x0000000000007918 */ /* 0x000fc80000000000 */
[----:B------:R-:W-:Y:S04]  /*33ad0*/  STL.64 [R1+0x1bf0], R200 ;  /* 0x001bf0c801007387 */ /* 0x000fe80000100a00 */
[----:B------:R-:W-:Y:S01]  /*33ae0*/  STL.64 [R1+0x1bf8], R202 ;  /* 0x001bf8ca01007387 */ /* 0x000fe20000100a00 */
[C---:B------:R-:W-:Y:S08]  /*33af0*/  HMMA.1688.F32.TF32 R196, R232.reuse, R52, R192 ;  /* 0x00000034e8c4723c */ /* 0x040ff000000810c0 */
[C---:B------:R-:W-:Y:S01]  /*33b00*/  HMMA.1688.F32.TF32 R192, R232.reuse, R48, R164 ;  /* 0x00000030e8c0723c */ /* 0x040fe200000810a4 */
[----:B------:R-:W4:Y:S10]  /*33b10*/  LDL.LU.64 R164, [R1+0xb40] ;  /* 0x000b400001a47983 */ /* 0x000f340000300a00 */
[----:B------:R-:W-:Y:S04]  /*33b20*/  STL.64 [R1+0x1be0], R196 ;  /* 0x001be0c401007387 */ /* 0x000fe80000100a00 */
[----:B------:R-:W-:Y:S04]  /*33b30*/  STL.64 [R1+0x1be8], R198 ;  /* 0x001be8c601007387 */ /* 0x000fe80000100a00 */
[----:B------:R-:W4:Y:S04]  /*33b40*/  LDL.LU.64 R166, [R1+0xb48] ;  /* 0x000b480001a67983 */ /* 0x000f280000300a00 */
[----:B------:R-:W-:Y:S04]  /*33b50*/  STL.64 [R1+0x1bd0], R192 ;  /* 0x001bd0c001007387 */ /* 0x000fe80000100a00 */
[----:B------:R1:W-:Y:S02]  /*33b60*/  STL.64 [R1+0x1bd8], R194 ;  /* 0x001bd8c201007387 */ /* 0x0003e40000100a00 */
[C---:B-1----:R-:W-:Y:S08]  /*33b70*/  HMMA.1688.F32.TF32 R192, R232.reuse, R44, R188 ;  /* 0x0000002ce8c0723c */ /* 0x042ff000000810bc */
[C---:B------:R-:W-:Y:S08]  /*33b80*/  HMMA.1688.F32.TF32 R188, R232.reuse, R40, R184 ;  /* 0x00000028e8bc723c */ /* 0x040ff000000810b8 */
[C---:B------:R-:W-:Y:S08]  /*33b90*/  HMMA.1688.F32.TF32 R184, R232.reuse, R36, R180 ;  /* 0x00000024e8b8723c */ /* 0x040ff000000810b4 */
[C---:B------:R-:W-:Y:S08]  /*33ba0*/  HMMA.1688.F32.TF32 R180, R232.reuse, R32, R176 ;  /* 0x00000020e8b4723c */ /* 0x040ff000000810b0 */
[C---:B---3--:R-:W-:Y:S01]  /*33bb0*/  HMMA.1688.F32.TF32 R176, R232.reuse, R28, R160 ;  /* 0x0000001ce8b0723c */ /* 0x048fe200000810a0 */
[----:B------:R-:W-:Y:S04]  /*33bc0*/  STL.64 [R1+0x1bc0], R192 ;  /* 0x001bc0c001007387 */ /* 0x000fe80000100a00 */
[----:B------:R-:W-:Y:S04]  /*33bd0*/  STL.64 [R1+0x1bc8], R194 ;  /* 0x001bc8c201007387 */ /* 0x000fe80000100a00 */
[----:B------:R-:W-:Y:S04]  /*33be0*/  STL.64 [R1+0x1bb0], R188 ;  /* 0x001bb0bc01007387 */ /* 0x000fe80000100a00 */
[----:B------:R-:W-:Y:S04]  /*33bf0*/  STL.64 [R1+0x1bb8], R190 ;  /* 0x001bb8be01007387 */ /* 0x000fe80000100a00 */
[----:B------:R-:W-:Y:S04]  /*33c00*/  STL.64 [R1+0x1ba0], R184 ;  /* 0x001ba0b801007387 */ /* 0x000fe80000100a00 */
[----:B------:R-:W-:Y:S04]  /*33c10*/  STL.64 [R1+0x1ba8], R186 ;  /* 0x001ba8ba01007387 */ /* 0x000fe80000100a00 */
[----:B------:R-:W3:Y:S04]  /*33c20*/  LDL.LU.64 R160, [R1+0xb30] ;  /* 0x000b300001a07983 */ /* 0x000ee80000300a00 */
[----:B------:R-:W-:Y:S04]  /*33c30*/  STL.64 [R1+0x1b90], R180 ;  /* 0x001b90b401007387 */ /* 0x000fe80000100a00 */
[----:B------:R-:W-:Y:S04]  /*33c40*/  STL.64 [R1+0x1b98], R182 ;  /* 0x001b98b601007387 */ /* 0x000fe80000100a00 */
[----:B------:R-:W3:Y:S04]  /*33c50*/  LDL.LU.64 R162, [R1+0xb38] ;  /* 0x000b380001a27983 */ /* 0x000ee80000300a00 */
[----:B------:R-:W-:Y:S04]  /*33c60*/  STL.64 [R1+0x1b80], R176 ;  /* 0x001b80b001007387 */ /* 0x000fe80000100a00 */
[----:B------:R1:W-:Y:S02]  /*33c70*/  STL.64 [R1+0x1b88], R178 ;  /* 0x001b88b201007387 */ /* 0x0003e40000100a00 */
[C---:B-1----:R-:W-:Y:S08]  /*33c80*/  HMMA.1688.F32.TF32 R176, R232.reuse, R24, R172 ;  /* 0x00000018e8b0723c */ /* 0x042ff000000810ac */
[C---:B--2---:R-:W-:Y:S01]  /*33c90*/  HMMA.1688.F32.TF32 R172, R232.reuse, R20, R4 ;  /* 0x00000014e8ac723c */ /* 0x044fe20000081004 */
[----:B------:R-:W2:Y:S10]  /*33ca0*/  LDL.LU.64 R4, [R1+0xb20] ;  /* 0x000b200001047983 */ /* 0x000eb40000300a00 */
[----:B------:R1:W-:Y:S04]  /*33cb0*/  STL.64 [R1+0x1b70], R176 ;  /* 0x001b70b001007387 */ /* 0x0003e80000100a00 */
[----:B------:R1:W-:Y:S04]  /*33cc0*/  STL.64 [R1+0x1b78], R178 ;  /* 0x001b78b201007387 */ /* 0x0003e80000100a00 */
[----:B------:R-:W2:Y:S01]  /*33cd0*/  LDL.LU.64 R6, [R1+0xb28] ;  /* 0x000b280001067983 */ /* 0x000ea20000300a00 */
[----:B----4-:R-:W-:Y:S03]  /*33ce0*/  HMMA.1688.F32.TF32 R168, R232, R16, R168 ;  /* 0x00000010e8a8723c */ /* 0x010fe600000810a8 */
[----:B------:R4:W-:Y:S04]  /*33cf0*/  STL.64 [R1+0x1b60], R172 ;  /* 0x001b60ac01007387 */ /* 0x0009e80000100a00 */
[----:B------:R1:W-:Y:S04]  /*33d00*/  STL.64 [R1+0x1b68], R174 ;  /* 0x001b68ae01007387 */ /* 0x0003e80000100a00 */
[----:B------:R-:W-:Y:S04]  /*33d10*/  LDS R232, [R0+UR10+0x180] ;  /* 0x0001800a00e87984 */ /* 0x000fe80008000800 */
[----:B------:R-:W-:Y:S04]  /*33d20*/  LDS R234, [R0+UR10+0x2180] ;  /* 0x0021800a00ea7984 */ /* 0x000fe80008000800 */
[----:B------:R1:W-:Y:S04]  /*33d30*/  STL.64 [R1+0x1b50], R168 ;  /* 0x001b50a801007387 */ /* 0x0003e80000100a00 */
[----:B------:R1:W-:Y:S04]  /*33d40*/  STL.64 [R1+0x1b58], R170 ;  /* 0x001b58aa01007387 */ /* 0x0003e80000100a00 */
[----:B------:R-:W-:Y:S04]  /*33d50*/  LDS R233, [R3+UR10+0x180] ;  /* 0x0001800a03e97984 */ /* 0x000fe80008000800 */
[----:B------:R-:W1:Y:S01]  /*33d60*/  LDS R235, [R3+UR10+0x2180] ;  /* 0x0021800a03eb7984 */ /* 0x000e620008000800 */
[----:B------:R-:W-:-:S15]  /*33d70*/  HMMA.1688.F32.TF32 R164, R228, R68, R164 ;  /* 0x00000044e4a4723c */ /* 0x000fde00000810a4 */
[----:B------:R-:W-:-:S04]  /*33d80*/  NOP ;  /* 0x0000000000007918 */ /* 0x000fc80000000000 */
[----:B------:R-:W-:Y:S02]  /*33d90*/  IMAD.MOV.U32 R23, RZ, RZ, R166 ;  /* 0x000000ffff177224 */ /* 0x000fe400078e00a6 */
[----:B------:R-:W-:Y:S02]  /*33da0*/  IMAD.MOV.U32 R22, RZ, RZ, R165 ;  /* 0x000000ffff167224 */ /* 0x000fe400078e00a5 */
[----:B------:R-:W-:Y:S01]  /*33db0*/  IMAD.MOV.U32 R19, RZ, RZ, R164 ;  /* 0x000000ffff137224 */ /* 0x000fe200078e00a4 */
[----:B------:R1:W-:Y:S04]  /*33dc0*/  STL [R1+0x1b4c], R167 ;  /* 0x001b4ca701007387 */ /* 0x0003e80000100800 */
[----:B------:R1:W-:Y:S04]  /*33dd0*/  STL [R1+0x4d70], R23 ;  /* 0x004d701701007387 */ /* 0x0003e80000100800 */
[----:B------:R-:W-:Y:S04]  /*33de0*/  STL [R1+0x4d6c], R22 ;  /* 0x004d6c1601007387 */ /* 0x000fe80000100800 */
[----:B------:R-:W-:Y:S01]  /*33df0*/  STL [R1+0x4d68], R19 ;  /* 0x004d681301007387 */ /* 0x000fe20000100800 */
[----:B---3--:R-:W-:-:S15]  /*33e00*/  HMMA.1688.F32.TF32 R160, R228, R64, R160 ;  /* 0x00000040e4a0723c */ /* 0x008fde00000810a0 */
[----:B------:R-:W-:-:S04]  /*33e10*/  NOP ;  /* 0x0000000000007918 */ /* 0x000fc80000000000 */
[----:B------:R3:W-:Y:S01]  /*33e20*/  STL.64 [R1+0x1b30], R160 ;  /* 0x001b30a001007387 */ /* 0x0007e20000100a00 */
[----:B------:R-:W-:-:S03]  /*33e30*/  IMAD.MOV.U32 R18, RZ, RZ, R163 ;  /* 0x000000ffff127224 */ /* 0x000fc600078e00a3 */
[----:B------:R1:W-:Y:S04]  /*33e40*/  STL [R1+0x1b38], R162 ;  /* 0x001b38a201007387 */ /* 0x0003e80000100800 */
[----:B------:R-:W3:Y:S04]  /*33e50*/  LDL.LU.64 R204, [R1+0xb10] ;  /* 0x000b100001cc7983 */ /* 0x000ee80000300a00 */
[----:B------:R-:W3:Y:S04]  /*33e60*/  LDL.LU.64 R206, [R1+0xb18] ;  /* 0x000b180001ce7983 */ /* 0x000ee80000300a00 */
[----:B------:R-:W3:Y:S04]  /*33e70*/  LDL.LU.64 R200, [R1+0xb00] ;  /* 0x000b000001c87983 */ /* 0x000ee80000300a00 */
[----:B------:R-:W3:Y:S01]  /*33e80*/  LDL.LU.64 R202, [R1+0xb08] ;  /* 0x000b080001ca7983 */ /* 0x000ee20000300a00 */
[----:B--2---:R-:W-:Y:S03]  /*33e90*/  HMMA.1688.F32.TF32 R4, R228, R12, R4 ;  /* 0x0000000ce404723c */ /* 0x004fe60000081004 */
[----:B------:R-:W-:-:S15]  /*33ea0*/  STL [R1+0x4d74], R18 ;  /* 0x004d741201007387 */ /* 0x000fde0000100800 */
[----:B------:R-:W-:Y:S01]  /*33eb0*/  NOP ;  /* 0x0000000000007918 */ /* 0x000fe20000000000 */
[----:B------:R2:W-:Y:S04]  /*33ec0*/  STL [R1+0x1b20], R4 ;  /* 0x001b200401007387 */ /* 0x0005e80000100800 */
[----:B------:R-:W3:Y:S04]  /*33ed0*/  LDL.LU.64 R196, [R1+0xaf0] ;  /* 0x000af00001c47983 */ /* 0x000ee80000300a00 */
        /* <DEDUP_REMOVED lines=9> */
[----:B-1----:R-:W3:Y:S04]  /*33f70*/  LDL.LU.64 R176, [R1+0xaa0] ;  /* 0x000aa00001b07983 */ /* 0x002ee80000300a00 */
[----:B------:R-:W3:Y:S04]  /*33f80*/  LDL.LU.64 R178, [R1+0xaa8] ;  /* 0x000aa80001b27983 */ /* 0x000ee80000300a00 */
[----:B----4-:R-:W4:Y:S04]  /*33f90*/  LDL.LU.64 R172, [R1+0xa90] ;  /* 0x000a900001ac7983 */ /* 0x010f280000300a00 */
[----:B------:R-:W4:Y:S04]  /*33fa0*/  LDL.LU.64 R174, [R1+0xa98] ;  /* 0x000a980001ae7983 */ /* 0x000f280000300a00 */
[----:B------:R-:W4:Y:S04]  /*33fb0*/  LDL.LU.64 R168, [R1+0xa80] ;  /* 0x000a800001a87983 */ /* 0x000f280000300a00 */
[----:B------:R-:W4:Y:S04]  /*33fc0*/  LDL.LU.64 R170, [R1+0xa88] ;  /* 0x000a880001aa7983 */ /* 0x000f280000300a00 */
[----:B------:R-:W4:Y:S04]  /*33fd0*/  LDL.LU.64 R164, [R1+0xa70] ;  /* 0x000a700001a47983 */ /* 0x000f280000300a00 */
[----:B------:R-:W4:Y:S01]  /*33fe0*/  LDL.LU.64 R166, [R1+0xa78] ;  /* 0x000a780001a67983 */ /* 0x000f220000300a00 */
[----:B------:R-:W-:-:S03]  /*33ff0*/  IMAD.MOV.U32 R23, RZ, RZ, R5 ;  /* 0x000000ffff177224 */ /* 0x000fc600078e0005 */
[----:B---3--:R-:W3:Y:S01]  /*34000*/  LDL.LU.64 R160, [R1+0xa60] ;  /* 0x000a600001a07983 */ /* 0x008ee20000300a00 */
[----:B------:R-:W-:-:S03]  /*34010*/  IMAD.MOV.U32 R22, RZ, RZ, R6 ;  /* 0x000000ffff167224 */ /* 0x000fc600078e0006 */
[----:B------:R-:W3:Y:S01]  /*34020*/  LDL.LU.64 R162, [R1+0xa68] ;  /* 0x000a680001a27983 */ /* 0x000ee20000300a00 */
[----:B------:R-:W-:-:S03]  /*34030*/  IMAD.MOV.U32 R19, RZ, RZ, R7 ;  /* 0x000000ffff137224 */ /* 0x000fc600078e0007 */
[----:B--2---:R-:W2:Y:S04]  /*34040*/  LDL.LU.64 R4, [R1+0xa50] ;  /* 0x000a500001047983 */ /* 0x004ea80000300a00 */
[----:B------:R-:W2:Y:S01]  /*34050*/  LDL.LU.64 R6, [R1+0xa58] ;  /* 0x000a580001067983 */ /* 0x000ea20000300a00 */
[C---:B------:R-:W-:Y:S08]  /*34060*/  HMMA.1688.F32.TF32 R204, R228.reuse, R8, R204 ;  /* 0x00000008e4cc723c */ /* 0x040ff000000810cc */
[C---:B------:R-:W-:Y:S11]  /*34070*/  HMMA.1688.F32.TF32 R200, R228.reuse, R60, R200 ;  /* 0x0000003ce4c8723c */ /* 0x040ff600000810c8 */
[----:B------:R1:W-:Y:S04]  /*34080*/  STL.64 [R1+0x1b10], R204 ;  /* 0x001b10cc01007387 */ /* 0x0003e80000100a00 */
[----:B------:R1:W-:Y:S01]  /*34090*/  STL [R1+0x1b18], R206 ;  /* 0x001b18ce01007387 */ /* 0x0003e20000100800 */
[C---:B------:R-:W-:Y:S08]  /*340a0*/  HMMA.1688.F32.TF32 R196, R228.reuse, R56, R196 ;  /* 0x00000038e4c4723c */ /* 0x040ff000000810c4 */
[C---:B------:R-:W-:Y:S08]  /*340b0*/  HMMA.1688.F32.TF32 R192, R228.reuse, R52, R192 ;  /* 0x00000034e4c0723c */ /* 0x040ff000000810c0 */
[C---:B------:R-:W-:Y:S08]  /*340c0*/  HMMA.1688.F32.TF32 R188, R228.reuse, R48, R188 ;  /* 0x00000030e4bc723c */ /* 0x040ff000000810bc */
[C---:B------:R-:W-:Y:S08]  /*340d0*/  HMMA.1688.F32.TF32 R184, R228.reuse, R44, R184 ;  /* 0x0000002ce4b8723c */ /* 0x040ff000000810b8 */
[C---:B------:R-:W-:Y:S01]  /*340e0*/  HMMA.1688.F32.TF32 R180, R228.reuse, R40, R180 ;  /* 0x00000028e4b4723c */ /* 0x040fe200000810b4 */
[----:B------:R1:W-:Y:S07]  /*340f0*/  STL.64 [R1+0x1b00], R200 ;  /* 0x001b00c801007387 */ /* 0x0003ee0000100a00 */
[C---:B------:R-:W-:Y:S01]  /*34100*/  HMMA.1688.F32.TF32 R176, R228.reuse, R36, R176 ;  /* 0x00000024e4b0723c */ /* 0x040fe200000810b0 */
[----:B------:R1:W-:Y:S07]  /*34110*/  STL.64 [R1+0x1b08], R202 ;  /* 0x001b08ca01007387 */ /* 0x0003ee0000100a00 */
[C---:B----4-:R-:W-:Y:S01]  /*34120*/  HMMA.1688.F32.TF32 R172, R228.reuse, R32, R172 ;  /* 0x00000020e4ac723c */ /* 0x050fe200000810ac */
[----:B------:R4:W-:Y:S07]  /*34130*/  STL.64 [R1+0x1af0], R196 ;  /* 0x001af0c401007387 */ /* 0x0009ee0000100a00 */
[C---:B------:R-:W-:Y:S01]  /*34140*/  HMMA.1688.F32.TF32 R168, R228.reuse, R28, R168 ;  /* 0x0000001ce4a8723c */ /* 0x040fe200000810a8 */
[----:B------:R1:W-:Y:S07]  /*34150*/  STL.64 [R1+0x1af8], R198 ;  /* 0x001af8c601007387 */ /* 0x0003ee0000100a00 */
[C---:B------:R-:W-:Y:S01]  /*34160*/  HMMA.1688.F32.TF32 R164, R228.reuse, R24, R164 ;  /* 0x00000018e4a4723c */ /* 0x040fe200000810a4 */
[----:B------:R1:W-:Y:S04]  /*34170*/  STL.64 [R1+0x1ae0], R192 ;  /* 0x001ae0c001007387 */ /* 0x0003e80000100a00 */
[----:B------:R1:W-:Y:S03]  /*34180*/  STL.64 [R1+0x1ae8], R194 ;  /* 0x001ae8c201007387 */ /* 0x0003e60000100a00 */
[C---:B---3--:R-:W-:Y:S01]  /*34190*/  HMMA.1688.F32.TF32 R160, R228.reuse, R20, R160 ;  /* 0x00000014e4a0723c */ /* 0x048fe200000810a0 */
[----:B------:R3:W-:Y:S04]  /*341a0*/  STL.64 [R1+0x1ad0], R188 ;  /* 0x001ad0bc01007387 */ /* 0x0007e80000100a00 */
[----:B------:R1:W-:Y:S03]  /*341b0*/  STL.64 [R1+0x1ad8], R190 ;  /* 0x001ad8be01007387 */ /* 0x0003e60000100a00 */
[----:B--2---:R-:W-:Y:S01]  /*341c0*/  HMMA.1688.F32.TF32 R4, R228, R16, R4 ;  /* 0x00000010e404723c */ /* 0x004fe20000081004 */
[----:B------:R2:W-:Y:S04]  /*341d0*/  STL.64 [R1+0x1ac0], R184 ;  /* 0x001ac0b801007387 */ /* 0x0005e80000100a00 */
        /* <DEDUP_REMOVED lines=11> */
[----:B------:R-:W2:Y:S04]  /*34290*/  LDL.LU.64 R244, [R1+0xa40] ;  /* 0x000a400001f47983 */ /* 0x000ea80000300a00 */
[----:B------:R1:W-:Y:S04]  /*342a0*/  STL.64 [R1+0x1a60], R160 ;  /* 0x001a60a001007387 */ /* 0x0003e80000100a00 */
[----:B------:R1:W-:Y:S04]  /*342b0*/  STL.64 [R1+0x1a68], R162 ;  /* 0x001a68a201007387 */ /* 0x0003e80000100a00 */
[----:B------:R-:W2:Y:S04]  /*342c0*/  LDL.LU.64 R246, [R1+0xa48] ;  /* 0x000a480001f67983 */ /* 0x000ea80000300a00 */
[----:B------:R1:W-:Y:S04]  /*342d0*/  STL.64 [R1+0x1a50], R4 ;  /* 0x001a500401007387 */ /* 0x0003e80000100a00 */
[----:B------:R1:W-:Y:S04]  /*342e0*/  STL.64 [R1+0x1a58], R6 ;  /* 0x001a580601007387 */ /* 0x0003e80000100a00 */
[----:B------:R-:W2:Y:S01]  /*342f0*/  LDL.LU.64 R224, [R1+0xa30] ;  /* 0x000a300001e07983 */ /* 0x000ea20000300a00 */
[----:B------:R-:W-:-:S03]  /*34300*/  IMAD.MOV.U32 R18, RZ, RZ, R207 ;  /* 0x000000ffff127224 */ /* 0x000fc600078e00cf */
[----:B------:R-:W2:Y:S04]  /*34310*/  LDL.LU.64 R226, [R1+0xa38] ;  /* 0x000a380001e27983 */ /* 0x000ea80000300a00 */
[----:B------:R-:W2:Y:S04]  /*34320*/  LDL.LU.64 R220, [R1+0xa20] ;  /* 0x000a200001dc7983 */ /* 0x000ea80000300a00 */
[----:B------:R-:W2:Y:S04]  /*34330*/  LDL.LU.64 R222, [R1+0xa28] ;  /* 0x000a280001de7983 */ /* 0x000ea80000300a00 */
[----:B-1----:R-:W2:Y:S04]  /*34340*/  LDL.LU.64 R204, [R1+0xa10] ;  /* 0x000a100001cc7983 */ /* 0x002ea80000300a00 */
[----:B------:R-:W2:Y:S04]  /*34350*/  LDL.LU.64 R206, [R1+0xa18] ;  /* 0x000a180001ce7983 */ /* 0x000ea80000300a00 */
[----:B------:R-:W2:Y:S04]  /*34360*/  LDL.LU.64 R200, [R1+0xa00] ;  /* 0x000a000001c87983 */ /* 0x000ea80000300a00 */
[----:B------:R-:W2:Y:S04]  /*34370*/  LDL.LU.64 R202, [R1+0xa08] ;  /* 0x000a080001ca7983 */ /* 0x000ea80000300a00 */
[----:B----4-:R-:W4:Y:S04]  /*34380*/  LDL.LU.64 R196, [R1+0x9f0] ;  /* 0x0009f00001c47983 */ /* 0x010f280000300a00 */
[----:B------:R-:W4:Y:S04]  /*34390*/  LDL.LU.64 R198, [R1+0x9f8] ;  /* 0x0009f80001c67983 */ /* 0x000f280000300a00 */
[----:B------:R-:W4:Y:S04]  /*343a0*/  LDL.LU.64 R192, [R1+0x9e0] ;  /* 0x0009e00001c07983 */ /* 0x000f280000300a00 */
[----:B------:R-:W4:Y:S04]  /*343b0*/  LDL.LU.64 R194, [R1+0x9e8] ;  /* 0x0009e80001c27983 */ /* 0x000f280000300a00 */
[----:B---3--:R-:W3:Y:S04]  /*343c0*/  LDL.LU.64 R188, [R1+0x9d0] ;  /* 0x0009d00001bc7983 */ /* 0x008ee80000300a00 */
[----:B------:R-:W3:Y:S04]  /*343d0*/  LDL.LU.64 R190, [R1+0x9d8] ;  /* 0x0009d80001be7983 */ /* 0x000ee80000300a00 */
[----:B--2---:R-:W2:Y:S04]  /*343e0*/  LDL.LU.64 R184, [R1+0x9c0] ;  /* 0x0009c00001b87983 */ /* 0x004ea80000300a00 */
[----:B------:R-:W2:Y:S04]  /*343f0*/  LDL.LU.64 R186, [R1+0x9c8] ;  /* 0x0009c80001ba7983 */ /* 0x000ea80000300a00 */
        /* <DEDUP_REMOVED lines=14> */
[----:B------:R-:W-:Y:S04]  /*344e0*/  LDS R228, [R0+UR10+0x200] ;  /* 0x0002000a00e47984 */ /* 0x000fe80008000800 */
[----:B------:R-:W-:Y:S04]  /*344f0*/  LDS R230, [R0+UR10+0x2200] ;  /* 0x0022000a00e67984 */ /* 0x000fe80008000800 */
[----:B------:R-:W-:Y:S04]  /*34500*/  LDS R229, [R3+UR10+0x200] ;  /* 0x0002000a03e57984 */ /* 0x000fe80008000800 */
[----:B------:R-:W1:Y:S01]  /*34510*/  LDS R231, [R3+UR10+0x2200] ;  /* 0x0022000a03e77984 */ /* 0x000e620008000800 */
[C---:B------:R-:W-:Y:S08]  /*34520*/  HMMA.1688.F32.TF32 R244, R232.reuse, R68, R244 ;  /* 0x00000044e8f4723c */ /* 0x040ff000000810f4 */
[C---:B------:R-:W-:Y:S08]  /*34530*/  HMMA.1688.F32.TF32 R224, R232.reuse, R64, R224 ;  /* 0x00000040e8e0723c */ /* 0x040ff000000810e0 */
[C---:B------:R-:W-:Y:S08]  /*34540*/  HMMA.1688.F32.TF32 R220, R232.reuse, R12, R220 ;  /* 0x0000000ce8dc723c */ /* 0x040ff000000810dc */
[C---:B------:R-:W-:Y:S08]  /*34550*/  HMMA.1688.F32.TF32 R204, R232.reuse, R8, R204 ;  /* 0x00000008e8cc723c */ /* 0x040ff000000810cc */
[C---:B------:R-:W-:Y:S08]  /*34560*/  HMMA.1688.F32.TF32 R200, R232.reuse, R60, R200 ;  /* 0x0000003ce8c8723c */ /* 0x040ff000000810c8 */
[C---:B----4-:R-:W-:Y:S01]  /*34570*/  HMMA.1688.F32.TF32 R196, R232.reuse, R56, R196 ;  /* 0x00000038e8c4723c */ /* 0x050fe200000810c4 */
[----:B------:R4:W-:Y:S07]  /*34580*/  STL.64 [R1+0x1a40], R244 ;  /* 0x001a40f401007387 */ /* 0x0009ee0000100a00 */
[C---:B------:R-:W-:Y:S01]  /*34590*/  HMMA.1688.F32.TF32 R192, R232.reuse, R52, R192 ;  /* 0x00000034e8c0723c */ /* 0x040fe200000810c0 */
[----:B------:R1:W-:Y:S07]  /*345a0*/  STL.64 [R1+0x1a48], R246 ;  /* 0x001a48f601007387 */ /* 0x0003ee0000100a00 */
[C---:B---3--:R-:W-:Y:S01]  /*345b0*/  HMMA.1688.F32.TF32 R188, R232.reuse, R48, R188 ;  /* 0x00000030e8bc723c */ /* 0x048fe200000810bc */
[----:B------:R3:W-:Y:S07]  /*345c0*/  STL.64 [R1+0x1a30], R224 ;  /* 0x001a30e001007387 */ /* 0x0007ee0000100a00 */
[C---:B--2---:R-:W-:Y:S01]  /*345d0*/  HMMA.1688.F32.TF32 R184, R232.reuse, R44, R184 ;  /* 0x0000002ce8b8723c */ /* 0x044fe200000810b8 */
[----:B------:R2:W-:Y:S07]  /*345e0*/  STL.64 [R1+0x1a38], R226 ;  /* 0x001a38e201007387 */ /* 0x0005ee0000100a00 */
[C---:B------:R-:W-:Y:S01]  /*345f0*/  HMMA.1688.F32.TF32 R180, R232.reuse, R40, R180 ;  /* 0x00000028e8b4723c */ /* 0x040fe200000810b4 */
[----:B------:R1:W-:Y:S07]  /*34600*/  STL.64 [R1+0x1a20], R220 ;  /* 0x001a20dc01007387 */ /* 0x0003ee0000100a00 */
[C---:B------:R-:W-:Y:S01]  /*34610*/  HMMA.1688.F32.TF32 R176, R232.reuse, R36, R176 ;  /* 0x00000024e8b0723c */ /* 0x040fe200000810b0 */
[----:B------:R1:W-:Y:S04]  /*34620*/  STL.64 [R1+0x1a28], R222 ;  /* 0x001a28de01007387 */ /* 0x0003e80000100a00 */
[----:B------:R1:W-:Y:S03]  /*34630*/  STL.64 [R1+0x1a10], R204 ;  /* 0x001a10cc01007387 */ /* 0x0003e60000100a00 */
        /* <DEDUP_REMOVED lines=12> */
[----:B------:R-:W-:Y:S01]  /*34700*/  HMMA.1688.F32.TF32 R4, R232, R16, R4 ;  /* 0x00000010e804723c */ /* 0x000fe20000081004 */
        /* <DEDUP_REMOVED lines=13> */
[----:B----4-:R-:W4:Y:S04]  /*347e0*/  LDL.LU.64 R244, [R1+0x940] ;  /* 0x0009400001f47983 */ /* 0x010f280000300a00 */
[----:B------:R2:W-:Y:S04]  /*347f0*/  STL.64 [R1+0x1960], R160 ;  /* 0x001960a001007387 */ /* 0x0005e80000100a00 */
[----:B------:R2:W-:Y:S04]  /*34800*/  STL.64 [R1+0x1968], R162 ;  /* 0x001968a201007387 */ /* 0x0005e80000100a00 */
[----:B-1----:R-:W4:Y:S04]  /*34810*/  LDL.LU.64 R246, [R1+0x948] ;  /* 0x0009480001f67983 */ /* 0x002f280000300a00 */
[----:B------:R1:W-:Y:S04]  /*34820*/  STL.64 [R1+0x1950], R4 ;  /* 0x0019500401007387 */ /* 0x0003e80000100a00 */
[----:B------:R1:W-:Y:S04]  /*34830*/  STL.64 [R1+0x1958], R6 ;  /* 0x0019580601007387 */ /* 0x0003e80000100a00 */
[----:B---3--:R-:W3:Y:S04]  /*34840*/  LDL.LU.64 R224, [R1+0x930] ;  /* 0x0009300001e07983 */ /* 0x008ee80000300a00 */
[----:B--2---:R-:W3:Y:S04]  /*34850*/  LDL.LU.64 R226, [R1+0x938] ;  /* 0x0009380001e27983 */ /* 0x004ee80000300a00 */
        /* <DEDUP_REMOVED lines=26> */
[----:B-1----:R-:W2:Y:S04]  /*34a00*/  LDL.LU.64 R4, [R1+0x850] ;  /* 0x0008500001047983 */ /* 0x002ea80000300a00 */
[----:B------:R-:W2:Y:S04]  /*34a10*/  LDL.LU.64 R6, [R1+0x858] ;  /* 0x0008580001067983 */ /* 0x000ea80000300a00 */
[----:B------:R-:W-:Y:S04]  /*34a20*/  LDS R232, [R0+UR10+0x280] ;  /* 0x0002800a00e87984 */ /* 0x000fe80008000800 */
[----:B------:R-:W-:Y:S04]  /*34a30*/  LDS R234, [R0+UR10+0x2280] ;  /* 0x0022800a00ea7984 */ /* 0x000fe80008000800 */
[----:B------:R-:W-:Y:S04]  /*34a40*/  LDS R233, [R3+UR10+0x280] ;  /* 0x0002800a03e97984 */ /* 0x000fe80008000800 */
[----:B------:R-:W1:Y:S01]  /*34a50*/  LDS R235, [R3+UR10+0x2280] ;  /* 0x0022800a03eb7984 */ /* 0x000e620008000800 */
[C---:B----4-:R-:W-:Y:S08]  /*34a60*/  HMMA.1688.F32.TF32 R244, R228.reuse, R68, R244 ;  /* 0x00000044e4f4723c */ /* 0x050ff000000810f4 */
[C---:B---3--:R-:W-:Y:S08]  /*34a70*/  HMMA.1688.F32.TF32 R224, R228.reuse, R64, R224 ;  /* 0x00000040e4e0723c */ /* 0x048ff000000810e0 */
[C---:B--2---:R-:W-:Y:S08]  /*34a80*/  HMMA.1688.F32.TF32 R220, R228.reuse, R12, R220 ;  /* 0x0000000ce4dc723c */ /* 0x044ff000000810dc */
[C---:B------:R-:W-:Y:S08]  /*34a90*/  HMMA.1688.F32.TF32 R204, R228.reuse, R8, R204 ;  /* 0x00000008e4cc723c */ /* 0x040ff000000810cc */
[C---:B------:R-:W-:Y:S08]  /*34aa0*/  HMMA.1688.F32.TF32 R200, R228.reuse, R60, R200 ;  /* 0x0000003ce4c8723c */ /* 0x040ff000000810c8 */
[C---:B------:R-:W-:Y:S01]  /*34ab0*/  HMMA.1688.F32.TF32 R196, R228.reuse, R56, R196 ;  /* 0x00000038e4c4723c */ /* 0x040fe200000810c4 */
[----:B------:R-:W-:Y:S07]  /*34ac0*/  STL.64 [R1+0x1940], R244 ;  /* 0x001940f401007387 */ /* 0x000fee0000100a00 */
[C---:B------:R-:W-:Y:S01]  /*34ad0*/  HMMA.1688.F32.TF32 R192, R228.reuse, R52, R192 ;  /* 0x00000034e4c0723c */ /* 0x040fe200000810c0 */
[----:B------:R-:W-:Y:S07]  /*34ae0*/  STL.64 [R1+0x1948], R246 ;  /* 0x001948f601007387 */ /* 0x000fee0000100a00 */
[C---:B------:R-:W-:Y:S01]  /*34af0*/  HMMA.1688.F32.TF32 R188, R228.reuse, R48, R188 ;  /* 0x00000030e4bc723c */ /* 0x040fe200000810bc */
[----:B------:R-:W-:Y:S07]  /*34b00*/  STL.64 [R1+0x1930], R224 ;  /* 0x001930e001007387 */ /* 0x000fee0000100a00 */
[C---:B------:R-:W-:Y:S01]  /*34b10*/  HMMA.1688.F32.TF32 R184, R228.reuse, R44, R184 ;  /* 0x0000002ce4b8723c */ /* 0x040fe200000810b8 */
[----:B------:R-:W-:Y:S07]  /*34b20*/  STL.64 [R1+0x1938], R226 ;  /* 0x001938e201007387 */ /* 0x000fee0000100a00 */
        /* <DEDUP_REMOVED lines=31> */
[----:B--2---:R-:W2:Y:S04]  /*34d20*/  LDL.LU.64 R220, [R1+0x840] ;  /* 0x0008400001dc7983 */ /* 0x004ea80000300a00 */
[----:B------:R1:W-:Y:S04]  /*34d30*/  STL.64 [R1+0x1860], R160 ;  /* 0x001860a001007387 */ /* 0x0003e80000100a00 */
[----:B------:R1:W-:Y:S04]  /*34d40*/  STL.64 [R1+0x1868], R162 ;  /* 0x001868a201007387 */ /* 0x0003e80000100a00 */
[----:B---3--:R-:W2:Y:S04]  /*34d50*/  LDL.LU.64 R222, [R1+0x848] ;  /* 0x0008480001de7983 */ /* 0x008ea80000300a00 */
[----:B------:R3:W-:Y:S04]  /*34d60*/  STL.64 [R1+0x1850], R4 ;  /* 0x0018500401007387 */ /* 0x0007e80000100a00 */
[----:B------:R1:W-:Y:S04]  /*34d70*/  STL.64 [R1+0x1858], R6 ;  /* 0x0018580601007387 */ /* 0x0003e80000100a00 */
[----:B------:R-:W2:Y:S04]  /*34d80*/  LDL.LU.64 R244, [R1+0x830] ;  /* 0x0008300001f47983 */ /* 0x000ea80000300a00 */
[----:B------:R-:W2:Y:S04]  /*34d90*/  LDL.LU.64 R246, [R1+0x838] ;  /* 0x0008380001f67983 */ /* 0x000ea80000300a00 */
[----:B------:R-:W2:Y:S04]  /*34da0*/  LDL.LU.64 R224, [R1+0x820] ;  /* 0x0008200001e07983 */ /* 0x000ea80000300a00 */
[----:B------:R-:W2:Y:S04]  /*34db0*/  LDL.LU.64 R226, [R1+0x828] ;  /* 0x0008280001e27983 */ /* 0x000ea80000300a00 */
[----:B----4-:R-:W4:Y:S04]  /*34dc0*/  LDL.LU.64 R204, [R1+0x810] ;  /* 0x0008100001cc7983 */ /* 0x010f280000300a00 */
        /* <DEDUP_REMOVED lines=25> */
[----:B------:R-:W-:Y:S04]  /*34f60*/  LDS R228, [R0+UR10+0x300] ;  /* 0x0003000a00e47984 */ /* 0x000fe80008000800 */
[----:B------:R-:W-:Y:S04]  /*34f70*/  LDS R230, [R0+UR10+0x2300] ;  /* 0x0023000a00e67984 */ /* 0x000fe80008000800 */
[----:B------:R-:W-:Y:S04]  /*34f80*/  LDS R229, [R3+UR10+0x300] ;  /* 0x0003000a03e57984 */ /* 0x000fe80008000800 */
[----:B------:R-:W1:Y:S01]  /*34f90*/  LDS R231, [R3+UR10+0x2300] ;  /* 0x0023000a03e77984 */ /* 0x000e620008000800 */
[C---:B--2---:R-:W-:Y:S08]  /*34fa0*/  HMMA.1688.F32.TF32 R220, R232.reuse, R68, R220 ;  /* 0x00000044e8dc723c */ /* 0x044ff000000810dc */
[C---:B------:R-:W-:Y:S11]  /*34fb0*/  HMMA.1688.F32.TF32 R244, R232.reuse, R64, R244 ;  /* 0x00000040e8f4723c */ /* 0x040ff600000810f4 */
[----:B------:R-:W-:Y:S04]  /*34fc0*/  STL.64 [R1+0x1840], R220 ;  /* 0x001840dc01007387 */ /* 0x000fe80000100a00 */
[----:B------:R2:W-:Y:S04]  /*34fd0*/  STL.64 [R1+0x1848], R222 ;  /* 0x001848de01007387 */ /* 0x0005e80000100a00 */
[----:B--2---:R-:W2:Y:S04]  /*34fe0*/  LDL.LU.64 R222, [R1+0x4f30] ;  /* 0x004f300001de7983 */ /* 0x004ea80000300a00 */
[----:B------:R-:W2:Y:S04]  /*34ff0*/  LDL.LU.64 R220, [R1+0x4f28] ;  /* 0x004f280001dc7983 */ /* 0x000ea80000300a00 */
[----:B------:R-:W-:Y:S04]  /*35000*/  STL.64 [R1+0x1830], R244 ;  /* 0x001830f401007387 */ /* 0x000fe80000100a00 */
[----:B------:R1:W-:Y:S02]  /*35010*/  STL.64 [R1+0x1838], R246 ;  /* 0x001838f601007387 */ /* 0x0003e40000100a00 */
[C---:B-1----:R-:W-:Y:S08]  /*35020*/  HMMA.1688.F32.TF32 R244, R232.reuse, R12, R224 ;  /* 0x0000000ce8f4723c */ /* 0x042ff000000810e0 */
[C---:B----4-:R-:W-:Y:S08]  /*35030*/  HMMA.1688.F32.TF32 R224, R232.reuse, R8, R204 ;  /* 0x00000008e8e0723c */ /* 0x050ff000000810cc */
[C---:B------:R-:W-:Y:S08]  /*35040*/  HMMA.1688.F32.TF32 R204, R232.reuse, R60, R200 ;  /* 0x0000003ce8cc723c */ /* 0x040ff000000810c8 */
        /* <DEDUP_REMOVED lines=13> */
[----:B------:R-:W-:Y:S04]  /*35120*/  STL.64 [R1+0x1808], R206 ;  /* 0x001808ce01007387 */ /* 0x000fe80000100a00 */
[----:B------:R-:W-:Y:S03]  /*35130*/  STL.64 [R1+0x17f0], R200 ;  /* 0x0017f0c801007387 */ /* 0x000fe60000100a00 */
[C---:B------:R-:W-:Y:S01]  /*35140*/  HMMA.1688.F32.TF32 R168, R232.reuse, R24, R164 ;  /* 0x00000018e8a8723c */ /* 0x040fe200000810a4 */
[----:B------:R-:W-:Y:S04]  /*35150*/  STL.64 [R1+0x17f8], R202 ;  /* 0x0017f8ca01007387 */ /* 0x000fe80000100a00 */
[----:B------:R-:W-:Y:S03]  /*35160*/  STL.64 [R1+0x17e0], R196 ;  /* 0x0017e0c401007387 */ /* 0x000fe60000100a00 */
[C---:B------:R-:W-:Y:S01]  /*35170*/  HMMA.1688.F32.TF32 R164, R232.reuse, R20, R160 ;  /* 0x00000014e8a4723c */ /* 0x040fe200000810a0 */
[----:B------:R-:W-:Y:S04]  /*35180*/  STL.64 [R1+0x17e8], R198 ;  /* 0x0017e8c601007387 */ /* 0x000fe80000100a00 */
[----:B------:R-:W-:Y:S03]  /*35190*/  STL.64 [R1+0x17d0], R192 ;  /* 0x0017d0c001007387 */ /* 0x000fe60000100a00 */
[----:B---3--:R-:W-:Y:S01]  /*351a0*/  HMMA.1688.F32.TF32 R4, R232, R16, R4 ;  /* 0x00000010e804723c */ /* 0x008fe20000081004 */
        /* <DEDUP_REMOVED lines=13> */
[----:B------:R-:W3:Y:S04]  /*35280*/  LDL.LU.64 R160, [R1+0x740] ;  /* 0x0007400001a07983 */ /* 0x000ee80000300a00 */
[----:B------:R1:W-:Y:S04]  /*35290*/  STL.64 [R1+0x1760], R164 ;  /* 0x001760a401007387 */ /* 0x0003e80000100a00 */
[----:B------:R4:W-:Y:S04]  /*352a0*/  STL.64 [R1+0x1768], R166 ;  /* 0x001768a601007387 */ /* 0x0009e80000100a00 */
[----:B------:R-:W3:Y:S04]  /*352b0*/  LDL.LU.64 R162, [R1+0x748] ;  /* 0x0007480001a27983 */ /* 0x000ee80000300a00 */
[----:B------:R2:W-:Y:S04]  /*352c0*/  STL.64 [R1+0x1750], R4 ;  /* 0x0017500401007387 */ /* 0x0005e80000100a00 */
[----:B------:R2:W-:Y:S04]  /*352d0*/  STL.64 [R1+0x1758], R6 ;  /* 0x0017580601007387 */ /* 0x0005e80000100a00 */
[----:B-1----:R-:W3:Y:S04]  /*352e0*/  LDL.LU.64 R164, [R1+0x730] ;  /* 0x0007300001a47983 */ /* 0x002ee80000300a00 */
[----:B----4-:R-:W4:Y:S04]  /*352f0*/  LDL.LU.64 R166, [R1+0x738] ;  /* 0x0007380001a67983 */ /* 0x010f280000300a00 */
        /* <DEDUP_REMOVED lines=24> */
[----:B--2---:R-:W2:Y:S04]  /*35480*/  LDL.LU.64 R4, [R1+0x660] ;  /* 0x0006600001047983 */ /* 0x004ea80000300a00 */
[----:B------:R-:W2:Y:S04]  /*35490*/  LDL.LU.64 R6, [R1+0x668] ;  /* 0x0006680001067983 */ /* 0x000ea80000300a00 */
[----:B------:R-:W-:Y:S04]  /*354a0*/  LDS R232, [R0+UR10+0x380] ;  /* 0x0003800a00e87984 */ /* 0x000fe80008000800 */
[----:B------:R-:W-:Y:S04]  /*354b0*/  LDS R234, [R0+UR10+0x2380] ;  /* 0x0023800a00ea7984 */ /* 0x000fe80008000800 */
[----:B------:R-:W-:Y:S04]  /*354c0*/  LDS R233, [R3+UR10+0x380] ;  /* 0x0003800a03e97984 */ /* 0x000fe80008000800 */
[----:B------:R-:W1:Y:S01]  /*354d0*/  LDS R235, [R3+UR10+0x2380] ;  /* 0x0023800a03eb7984 */ /* 0x000e620008000800 */
[C---:B---3--:R-:W-:Y:S08]  /*354e0*/  HMMA.1688.F32.TF32 R160, R228.reuse, R68, R160 ;  /* 0x00000044e4a0723c */ /* 0x048ff000000810a0 */
[C---:B----4-:R-:W-:Y:S08]  /*354f0*/  HMMA.1688.F32.TF32 R164, R228.reuse, R64, R164 ;  /* 0x00000040e4a4723c */ /* 0x050ff000000810a4 */
[C---:B------:R-:W-:Y:S03]  /*35500*/  HMMA.1688.F32.TF32 R244, R228.reuse, R12, R244 ;  /* 0x0000000ce4f4723c */ /* 0x040fe600000810f4 */
[----:B------:R-:W-:Y:S04]  /*35510*/  STL.64 [R1+0x1740], R160 ;  /* 0x001740a001007387 */ /* 0x000fe80000100a00 */
[----:B------:R3:W-:Y:S04]  /*35520*/  STL.64 [R1+0x1748], R162 ;  /* 0x001748a201007387 */ /* 0x0007e80000100a00 */
[----:B---3--:R-:W3:Y:S04]  /*35530*/  LDL.LU.64 R162, [R1+0x4f20] ;  /* 0x004f200001a27983 */ /* 0x008ee80000300a00 */
[----:B------:R-:W3:Y:S04]  /*35540*/  LDL.LU.64 R160, [R1+0x4f18] ;  /* 0x004f180001a07983 */ /* 0x000ee80000300a00 */
[----:B------:R-:W-:Y:S04]  /*35550*/  STL.64 [R1+0x1730], R164 ;  /* 0x001730a401007387 */ /* 0x000fe80000100a00 */
[----:B------:R4:W-:Y:S04]  /*35560*/  STL.64 [R1+0x1738], R166 ;  /* 0x001738a601007387 */ /* 0x0009e80000100a00 */
[----:B----4-:R-:W4:Y:S04]  /*35570*/  LDL.LU.64 R166, [R1+0x4f10] ;  /* 0x004f100001a67983 */ /* 0x010f280000300a00 */
[----:B------:R-:W4:Y:S04]  /*35580*/  LDL.LU.64 R164, [R1+0x4f08] ;  /* 0x004f080001a47983 */ /* 0x000f280000300a00 */
[----:B------:R-:W-:Y:S04]  /*35590*/  STL.64 [R1+0x1720], R244 ;  /* 0x001720f401007387 */ /* 0x000fe80000100a00 */
[----:B------:R1:W-:Y:S02]  /*355a0*/  STL.64 [R1+0x1728], R246 ;  /* 0x001728f601007387 */ /* 0x0003e40000100a00 */
[C---:B-1----:R-:W-:Y:S08]  /*355b0*/  HMMA.1688.F32.TF32 R244, R228.reuse, R8, R224 ;  /* 0x00000008e4f4723c */ /* 0x042ff000000810e0 */
[C---:B------:R-:W-:Y:S08]  /*355c0*/  HMMA.1688.F32.TF32 R224, R228.reuse, R60, R204 ;  /* 0x0000003ce4e0723c */ /* 0x040ff000000810cc */
        /* <DEDUP_REMOVED lines=17> */
[C---:B--2---:R-:W-:Y:S01]  /*356e0*/  HMMA.1688.F32.TF32 R4, R228.reuse, R20, R4 ;  /* 0x00000014e404723c */ /* 0x044fe20000081004 */
        /* <DEDUP_REMOVED lines=12> */
[----:B------:R-:W2:Y:S04]  /*357b0*/  LDL.LU.64 R168, [R1+0x650] ;  /* 0x0006500001a87983 */ /* 0x000ea80000300a00 */
[----:B------:R1:W-:Y:S04]  /*357c0*/  STL.64 [R1+0x1670], R172 ;  /* 0x001670ac01007387 */ /* 0x0003e80000100a00 */
[----:B------:R1:W-:Y:S04]  /*357d0*/  STL.64 [R1+0x1678], R174 ;  /* 0x001678ae01007387 */ /* 0x0003e80000100a00 */
[----:B------:R-:W2:Y:S04]  /*357e0*/  LDL.LU.64 R170, [R1+0x658] ;  /* 0x0006580001aa7983 */ /* 0x000ea80000300a00 */
[----:B------:R1:W-:Y:S04]  /*357f0*/  STL.64 [R1+0x1660], R4 ;  /* 0x0016600401007387 */ /* 0x0003e80000100a00 */
[----:B------:R3:W-:Y:S04]  /*35800*/  STL.64 [R1+0x1668], R6 ;  /* 0x0016680601007387 */ /* 0x0007e80000100a00 */
        /* <DEDUP_REMOVED lines=22> */
[----:B------:R-:W4:Y:S04]  /*35970*/  LDL.LU.64 R4, [R1] ;  /* 0x0000000001047983 */ /* 0x000f280000300a00 */
[----:B---3--:R-:W3:Y:S01]  /*35980*/  LDL.LU.64 R6, [R1+0x8] ;  /* 0x0000080001067983 */ /* 0x008ee20000300a00 */
[----:B--2---:R-:W-:Y:S03]  /*35990*/  HMMA.1688.F32.TF32 R228, R228, R16, R168 ;  /* 0x00000010e4e4723c */ /* 0x004fe600000810a8 */
[----:B------:R-:W2:Y:S04]  /*359a0*/  LDL.LU.64 R170, [R1+0x4f00] ;  /* 0x004f000001aa7983 */ /* 0x000ea80000300a00 */
[----:B------:R-:W2:Y:S01]  /*359b0*/  LDL.LU.64 R168, [R1+0x4ef8] ;  /* 0x004ef80001a87983 */ /* 0x000ea20000300a00 */
[C---:B----4-:R-:W-:Y:S08]  /*359c0*/  HMMA.1688.F32.TF32 R172, R232.reuse, R68, R172 ;  /* 0x00000044e8ac723c */ /* 0x050ff000000810ac */
[C---:B------:R-:W-:Y:S08]  /*359d0*/  HMMA.1688.F32.TF32 R176, R232.reuse, R64, R176 ;  /* 0x00000040e8b0723c */ /* 0x040ff000000810b0 */
[C---:B------:R-:W-:Y:S01]  /*359e0*/  HMMA.1688.F32.TF32 R244, R232.reuse, R12, R244 ;  /* 0x0000000ce8f4723c */ /* 0x040fe200000810f4 */
[----:B------:R-:W-:Y:S04]  /*359f0*/  STL.64 [R1+0x1650], R228 ;  /* 0x001650e401007387 */ /* 0x000fe80000100a00 */
[----:B------:R-:W-:Y:S04]  /*35a00*/  STL.64 [R1+0x1658], R230 ;  /* 0x001658e601007387 */ /* 0x000fe80000100a00 */
[----:B------:R-:W-:Y:S04]  /*35a10*/  STL.64 [R1+0x1640], R172 ;  /* 0x001640ac01007387 */ /* 0x000fe80000100a00 */
[----:B------:R1:W-:Y:S04]  /*35a20*/  STL.64 [R1+0x1648], R174 ;  /* 0x001648ae01007387 */ /* 0x0003e80000100a00 */
[----:B------:R-:W-:Y:S04]  /*35a30*/  LDS R228, [R0+UR10+0x400] ;  /* 0x0004000a00e47984 */ /* 0x000fe80008000800 */
[----:B------:R-:W-:Y:S04]  /*35a40*/  LDS R230, [R0+UR10+0x2400] ;  /* 0x0024000a00e67984 */ /* 0x000fe80008000800 */
[----:B-1----:R-:W4:Y:S04]  /*35a50*/  LDL.LU.64 R174, [R1+0x4ef0] ;  /* 0x004ef00001ae7983 */ /* 0x002f280000300a00 */
[----:B------:R-:W4:Y:S04]  /*35a60*/  LDL.LU.64 R172, [R1+0x4ee8] ;  /* 0x004ee80001ac7983 */ /* 0x000f280000300a00 */
[----:B------:R-:W-:Y:S04]  /*35a70*/  STL.64 [R1+0x1630], R176 ;  /* 0x001630b001007387 */ /* 0x000fe80000100a00 */
[----:B------:R1:W-:Y:S04]  /*35a80*/  STL.64 [R1+0x1638], R178 ;  /* 0x001638b201007387 */ /* 0x0003e80000100a00 */
[----:B------:R-:W-:Y:S04]  /*35a90*/  LDS R229, [R3+UR10+0x400] ;  /* 0x0004000a03e57984 */ /* 0x000fe80008000800 */
[----:B------:R-:W3:Y:S04]  /*35aa0*/  LDS R231, [R3+UR10+0x2400] ;  /* 0x0024000a03e77984 */ /* 0x000ee80008000800 */
[----:B-1----:R-:W2:Y:S04]  /*35ab0*/  LDL.LU.64 R178, [R1+0x4ee0] ;  /* 0x004ee00001b27983 */ /* 0x002ea80000300a00 */
[----:B------:R-:W2:Y:S04]  /*35ac0*/  LDL.LU.64 R176, [R1+0x4ed8] ;  /* 0x004ed80001b07983 */ /* 0x000ea80000300a00 */
        /* <DEDUP_REMOVED lines=13> */
[C---:B---3--:R-:W-:Y:S01]  /*35ba0*/  HMMA.1688.F32.TF32 R184, R232.reuse, R32, R4 ;  /* 0x00000020e8b8723c */ /* 0x048fe20000081004 */
[----:B------:R-:W-:Y:S04]  /*35bb0*/  STL.64 [R1+0x1608], R226 ;  /* 0x001608e201007387 */ /* 0x000fe80000100a00 */
[----:B------:R-:W-:Y:S03]  /*35bc0*/  STL.64 [R1+0x15f0], R204 ;  /* 0x0015f0cc01007387 */ /* 0x000fe60000100a00 */
[C---:B------:R-:W-:Y:S01]  /*35bd0*/  HMMA.1688.F32.TF32 R4, R232.reuse, R28, R248 ;  /* 0x0000001ce804723c */ /* 0x040fe200000810f8 */
        /* <DEDUP_REMOVED lines=10> */
[----:B------:R1:W-:Y:S04]  /*35c80*/  STL.64 [R1+0x15a8], R182 ;  /* 0x0015a8b601007387 */ /* 0x0003e80000100a00 */
[----:B------:R-:W-:Y:S04]  /*35c90*/  STL.64 [R1+0x1590], R184 ;  /* 0x001590b801007387 */ /* 0x000fe80000100a00 */
[----:B------:R3:W-:Y:S01]  /*35ca0*/  STL.64 [R1+0x1598], R186 ;  /* 0x001598ba01007387 */ /* 0x0007e20000100a00 */
[C---:B-1----:R-:W-:Y:S03]  /*35cb0*/  HMMA.1688.F32.TF32 R180, R232.reuse, R24, R240 ;  /* 0x00000018e8b4723c */ /* 0x042fe600000810f0 */
[----:B------:R-:W-:Y:S04]  /*35cc0*/  STL.64 [R1+0x1580], R4 ;  /* 0x0015800401007387 */ /* 0x000fe80000100a00 */
[----:B------:R1:W-:Y:S01]  /*35cd0*/  STL.64 [R1+0x1588], R6 ;  /* 0x0015880601007387 */ /* 0x0003e20000100a00 */
[C---:B---3--:R-:W-:Y:S08]  /*35ce0*/  HMMA.1688.F32.TF32 R184, R232.reuse, R20, R236 ;  /* 0x00000014e8b8723c */ /* 0x048ff000000810ec */
[----:B-1----:R-:W-:Y:S01]  /*35cf0*/  HMMA.1688.F32.TF32 R4, R232, R16, R72 ;  /* 0x00000010e804723c */ /* 0x002fe20000081048 */
[----:B------:R-:W-:Y:S04]  /*35d00*/  LDS R72, [R0+UR10+0x480] ;  /* 0x0004800a00487984 */ /* 0x000fe80008000800 */
[----:B------:R1:W-:Y:S04]  /*35d10*/  STL.64 [R1+0x1570], R180 ;  /* 0x001570b401007387 */ /* 0x0003e80000100a00 */
[----:B------:R3:W-:Y:S01]  /*35d20*/  STL.64 [R1+0x1578], R182 ;  /* 0x001578b601007387 */ /* 0x0007e20000100a00 */
[C---:B------:R-:W-:Y:S03]  /*35d30*/  HMMA.1688.F32.TF32 R76, R228.reuse, R20, R76 ;  /* 0x00000014e44c723c */ /* 0x040fe6000008104c */
[----:B------:R-:W-:Y:S04]  /*35d40*/  LDS R74, [R0+UR10+0x2480] ;  /* 0x0024800a004a7984 */ /* 0x000fe80008000800 */
[----:B-1----:R-:W2:Y:S04]  /*35d50*/  LDL.LU.64 R180, [R1+0x190] ;  /* 0x0001900001b47983 */ /* 0x002ea80000300a00 */
[----:B------:R1:W-:Y:S04]  /*35d60*/  STL.64 [R1+0x1560], R184 ;  /* 0x001560b801007387 */ /* 0x0003e80000100a00 */
[----:B------:R1:W-:Y:S04]  /*35d70*/  STL.64 [R1+0x1568], R186 ;  /* 0x001568ba01007387 */ /* 0x0003e80000100a00 */
[----:B---3--:R-:W2:Y:S04]  /*35d80*/  LDL.LU.64 R182, [R1+0x198] ;  /* 0x0001980001b67983 */ /* 0x008ea80000300a00 */
        /* <DEDUP_REMOVED lines=29> */
[----:B------:R-:W1:Y:S01]  /*35f60*/  LDS R75, [R3+UR10+0x2480] ;  /* 0x0024800a034b7984 */ /* 0x000e620008000800 */
[C---:B--2---:R-:W-:Y:S08]  /*35f70*/  HMMA.1688.F32.TF32 R180, R228.reuse, R68, R180 ;  /* 0x00000044e4b4723c */ /* 0x044ff000000810b4 */
[C---:B----4-:R-:W-:Y:S08]  /*35f80*/  HMMA.1688.F32.TF32 R184, R228.reuse, R64, R184 ;  /* 0x00000040e4b8723c */ /* 0x050ff000000810b8 */
[C---:B------:R-:W-:Y:S03]  /*35f90*/  HMMA.1688.F32.TF32 R232, R228.reuse, R12, R232 ;  /* 0x0000000ce4e8723c */ /* 0x040fe600000810e8 */
[----:B------:R-:W-:Y:S04]  /*35fa0*/  STL.64 [R1+0x1540], R180 ;  /* 0x001540b401007387 */ /* 0x000fe80000100a00 */
[----:B------:R2:W-:Y:S01]  /*35fb0*/  STL.64 [R1+0x1548], R182 ;  /* 0x001548b601007387 */ /* 0x0005e20000100a00 */
[C---:B------:R-:W-:Y:S03]  /*35fc0*/  HMMA.1688.F32.TF32 R248, R228.reuse, R8, R248 ;  /* 0x00000008e4f8723c */ /* 0x040fe600000810f8 */
[----:B--2---:R-:W2:Y:S04]  /*35fd0*/  LDL.LU.64 R182, [R1+0x4ed0] ;  /* 0x004ed00001b67983 */ /* 0x004ea80000300a00 */
[----:B------:R-:W2:Y:S04]  /*35fe0*/  LDL.LU.64 R180, [R1+0x4ec8] ;  /* 0x004ec80001b47983 */ /* 0x000ea80000300a00 */
[----:B------:R-:W-:Y:S04]  /*35ff0*/  STL.64 [R1+0x1530], R184 ;  /* 0x001530b801007387 */ /* 0x000fe80000100a00 */
[----:B------:R4:W-:Y:S04]  /*36000*/  STL.64 [R1+0x1538], R186 ;  /* 0x001538ba01007387 */ /* 0x0009e80000100a00 */
[----:B----4-:R-:W4:Y:S04]  /*36010*/  LDL.LU.64 R186, [R1+0x4ec0] ;  /* 0x004ec00001ba7983 */ /* 0x010f280000300a00 */
[----:B------:R-:W4:Y:S04]  /*36020*/  LDL.LU.64 R184, [R1+0x4eb8] ;  /* 0x004eb80001b87983 */ /* 0x000f280000300a00 */
[----:B------:R-:W-:Y:S04]  /*36030*/  STL.64 [R1+0x1520], R232 ;  /* 0x001520e801007387 */ /* 0x000fe80000100a00 */
[----:B------:R1:W-:Y:S02]  /*36040*/  STL.64 [R1+0x1528], R234 ;  /* 0x001528ea01007387 */ /* 0x0003e40000100a00 */
[C---:B-1----:R-:W-:Y:S02]  /*36050*/  HMMA.1688.F32.TF32 R232, R228.reuse, R60, R244 ;  /* 0x0000003ce4e8723c */ /* 0x042fe400000810f4 */
[----:B------:R-:W-:Y:S04]  /*36060*/  STL.64 [R1+0x1510], R248 ;  /* 0x001510f801007387 */ /* 0x000fe80000100a00 */
[----:B------:R-:W-:Y:S02]  /*36070*/  STL.64 [R1+0x1518], R250 ;  /* 0x001518fa01007387 */ /* 0x000fe40000100a00 */
[C---:B------:R-:W-:Y:S08]  /*36080*/  HMMA.1688.F32.TF32 R240, R228.reuse, R56, R240 ;  /* 0x00000038e4f0723c */ /* 0x040ff000000810f0 */
[C---:B------:R-:W-:Y:S03]  /*36090*/  HMMA.1688.F32.TF32 R236, R228.reuse, R52, R236 ;  /* 0x00000034e4ec723c */ /* 0x040fe600000810ec */
[----:B------:R-:W-:Y:S04]  /*360a0*/  STL.64 [R1+0x1500], R232 ;  /* 0x001500e801007387 */ /* 0x000fe80000100a00 */
[----:B------:R1:W-:Y:S02]  /*360b0*/  STL.64 [R1+0x1508], R234 ;  /* 0x001508ea01007387 */ /* 0x0003e40000100a00 */
[C---:B-1----:R-:W-:Y:S08]  /*360c0*/  HMMA.1688.F32.TF32 R232, R228.reuse, R48, R224 ;  /* 0x00000030e4e8723c */ /* 0x042ff000000810e0 */
[C---:B------:R-:W-:Y:S08]  /*360d0*/  HMMA.1688.F32.TF32 R224, R228.reuse, R44, R204 ;  /* 0x0000002ce4e0723c */ /* 0x040ff000000810cc */
[C---:B------:R-:W-:Y:S08]  /*360e0*/  HMMA.1688.F32.TF32 R204, R228.reuse, R40, R200 ;  /* 0x00000028e4cc723c */ /* 0x040ff000000810c8 */
[C---:B------:R-:W-:Y:S01]  /*360f0*/  HMMA.1688.F32.TF32 R200, R228.reuse, R36, R196 ;  /* 0x00000024e4c8723c */ /* 0x040fe200000810c4 */
[----:B------:R1:W-:Y:S07]  /*36100*/  STL.64 [R1+0x14f0], R240 ;  /* 0x0014f0f001007387 */ /* 0x0003ee0000100a00 */
[C---:B------:R-:W-:Y:S01]  /*36110*/  HMMA.1688.F32.TF32 R196, R228.reuse, R32, R192 ;  /* 0x00000020e4c4723c */ /* 0x040fe200000810c0 */
[----:B------:R1:W-:Y:S07]  /*36120*/  STL.64 [R1+0x14f8], R242 ;  /* 0x0014f8f201007387 */ /* 0x0003ee0000100a00 */
[C---:B------:R-:W-:Y:S01]  /*36130*/  HMMA.1688.F32.TF32 R192, R228.reuse, R28, R188 ;  /* 0x0000001ce4c0723c */ /* 0x040fe200000810bc */
[----:B------:R1:W-:Y:S07]  /*36140*/  STL.64 [R1+0x14e0], R236 ;  /* 0x0014e0ec01007387 */ /* 0x0003ee0000100a00 */
[C---:B---3--:R-:W-:Y:S01]  /*36150*/  HMMA.1688.F32.TF32 R188, R228.reuse, R24, R4 ;  /* 0x00000018e4bc723c */ /* 0x048fe20000081004 */
        /* <DEDUP_REMOVED lines=10> */
[----:B------:R1:W-:Y:S01]  /*36200*/  STL.64 [R1+0x1498], R198 ;  /* 0x001498c601007387 */ /* 0x0003e20000100a00 */
[----:B------:R-:W-:Y:S03]  /*36210*/  HMMA.1688.F32.TF32 R4, R228, R16, R80 ;  /* 0x00000010e404723c */ /* 0x000fe60000081050 */
[----:B------:R1:W-:Y:S04]  /*36220*/  STL.64 [R1+0x1480], R192 ;  /* 0x001480c001007387 */ /* 0x0003e80000100a00 */
[----:B------:R1:W-:Y:S04]  /*36230*/  STL.64 [R1+0x1488], R194 ;  /* 0x001488c201007387 */ /* 0x0003e80000100a00 */
[----:B------:R1:W-:Y:S04]  /*36240*/  STL.64 [R1+0x1470], R188 ;  /* 0x001470bc01007387 */ /* 0x0003e80000100a00 */
[----:B------:R1:W-:Y:S04]  /*36250*/  STL.64 [R1+0x1478], R190 ;  /* 0x001478be01007387 */ /* 0x0003e80000100a00 */
[----:B------:R-:W2:Y:S04]  /*36260*/  LDL.LU.64 R228, [R1+0x5a0] ;  /* 0x0005a00001e47983 */ /* 0x000ea80000300a00 */
[----:B------:R-:W-:Y:S04]  /*36270*/  STL.64 [R1+0x1460], R76 ;  /* 0x0014604c01007387 */ /* 0x000fe80000100a00 */
[----:B------:R-:W-:Y:S04]  /*36280*/  STL.64 [R1+0x1468], R78 ;  /* 0x0014684e01007387 */ /* 0x000fe80000100a00 */
[----:B------:R-:W2:Y:S04]  /*36290*/  LDL.LU.64 R230, [R1+0x5a8] ;  /* 0x0005a80001e67983 */ /* 0x000ea80000300a00 */
[----:B------:R1:W-:Y:S04]  /*362a0*/  STL.64 [R1+0x1450], R4 ;  /* 0x0014500401007387 */ /* 0x0003e80000100a00 */
[----:B------:R1:W-:Y:S04]  /*362b0*/  STL.64 [R1+0x1458], R6 ;  /* 0x0014580601007387 */ /* 0x0003e80000100a00 */
[----:B------:R-:W4:Y:S04]  /*362c0*/  LDL.LU.64 R80, [R1+0x590] ;  /* 0x0005900001507983 */ /* 0x000f280000300a00 */
[----:B------:R-:W4:Y:S04]  /*362d0*/  LDL.LU.64 R82, [R1+0x598] ;  /* 0x0005980001527983 */ /* 0x000f280000300a00 */
[----:B------:R-:W4:Y:S04]  /*362e0*/  LDL.LU.64 R248, [R1+0x580] ;  /* 0x0005800001f87983 */ /* 0x000f280000300a00 */
[----:B------:R-:W4:Y:S04]  /*362f0*/  LDL.LU.64 R250, [R1+0x588] ;  /* 0x0005880001fa7983 */ /* 0x000f280000300a00 */
[----:B------:R-:W4:Y:S04]  /*36300*/  LDL.LU.64 R244, [R1+0x570] ;  /* 0x0005700001f47983 */ /* 0x000f280000300a00 */
[----:B------:R-:W4:Y:S04]  /*36310*/  LDL.LU.64 R246, [R1+0x578] ;  /* 0x0005780001f67983 */ /* 0x000f280000300a00 */
[----:B-1----:R-:W4:Y:S04]  /*36320*/  LDL.LU.64 R240, [R1+0x560] ;  /* 0x0005600001f07983 */ /* 0x002f280000300a00 */
[----:B------:R-:W4:Y:S04]  /*36330*/  LDL.LU.64 R242, [R1+0x568] ;  /* 0x0005680001f27983 */ /* 0x000f280000300a00 */
[----:B------:R-:W4:Y:S04]  /*36340*/  LDL.LU.64 R236, [R1+0x550] ;  /* 0x0005500001ec7983 */ /* 0x000f280000300a00 */
[----:B---3--:R-:W3:Y:S04]  /*36350*/  LDL.LU.64 R238, [R1+0x558] ;  /* 0x0005580001ee7983 */ /* 0x008ee80000300a00 */
        /* <DEDUP_REMOVED lines=16> */
[----:B------:R-:W-:Y:S04]  /*36460*/  LDS R76, [R0+UR10+0x500] ;  /* 0x0005000a004c7984 */ /* 0x000fe80008000800 */
[----:B------:R-:W-:Y:S04]  /*36470*/  LDS R78, [R0+UR10+0x2500] ;  /* 0x0025000a004e7984 */ /* 0x000fe80008000800 */
[----:B------:R-:W-:Y:S04]  /*36480*/  LDS R77, [R3+UR10+0x500] ;  /* 0x0005000a034d7984 */ /* 0x000fe80008000800 */
[----:B------:R-:W1:Y:S01]  /*36490*/  LDS R79, [R3+UR10+0x2500] ;  /* 0x0025000a034f7984 */ /* 0x000e620008000800 */
[----:B--2---:R-:W-:-:S15]  /*364a0*/  HMMA.1688.F32.TF32 R228, R72, R68, R228 ;  /* 0x0000004448e4723c */ /* 0x004fde00000810e4 */
[----:B------:R-:W-:-:S04]  /*364b0*/  NOP ;  /* 0x0000000000007918 */ /* 0x000fc80000000000 */
[----:B------:R-:W-:Y:S04]  /*364c0*/  STL.64 [R1+0x1440], R228 ;  /* 0x001440e401007387 */ /* 0x000fe80000100a00 */
[----:B------:R4:W-:Y:S02]  /*364d0*/  STL.64 [R1+0x1448], R230 ;  /* 0x001448e601007387 */ /* 0x0009e40000100a00 */
[C---:B----4-:R-:W-:Y:S08]  /*364e0*/  HMMA.1688.F32.TF32 R228, R72.reuse, R64, R80 ;  /* 0x0000004048e4723c */ /* 0x050ff00000081050 */
[C---:B------:R-:W-:Y:S11]  /*364f0*/  HMMA.1688.F32.TF32 R80, R72.reuse, R12, R248 ;  /* 0x0000000c4850723c */ /* 0x040ff600000810f8 */
[----:B------:R-:W-:Y:S01]  /*36500*/  STL.64 [R1+0x1430], R228 ;  /* 0x001430e401007387 */ /* 0x000fe20000100a00 */
[C---:B------:R-:W-:Y:S03]  /*36510*/  HMMA.1688.F32.TF32 R240, R72.reuse, R60, R240 ;  /* 0x0000003c48f0723c */ /* 0x040fe600000810f0 */
[----:B------:R2:W-:Y:S04]  /*36520*/  STL.64 [R1+0x1438], R230 ;  /* 0x001438e601007387 */ /* 0x0005e80000100a00 */
[----:B------:R-:W-:Y:S04]  /*36530*/  STL.64 [R1+0x1420], R80 ;  /* 0x0014205001007387 */ /* 0x000fe80000100a00 */
[----:B------:R3:W-:Y:S01]  /*36540*/  STL.64 [R1+0x1428], R82 ;  /* 0x0014285201007387 */ /* 0x0007e20000100a00 */
[C---:B--2---:R-:W-:Y:S08]  /*36550*/  HMMA.1688.F32.TF32 R228, R72.reuse, R8, R244 ;  /* 0x0000000848e4723c */ /* 0x044ff000000810f4 */
[C---:B---3--:R-:W-:Y:S11]  /*36560*/  HMMA.1688.F32.TF32 R80, R72.reuse, R56, R236 ;  /* 0x000000384850723c */ /* 0x048ff600000810ec */
[----:B------:R-:W-:Y:S01]  /*36570*/  STL.64 [R1+0x1410], R228 ;  /* 0x001410e401007387 */ /* 0x000fe20000100a00 */
[C---:B------:R-:W-:Y:S03]  /*36580*/  HMMA.1688.F32.TF32 R224, R72.reuse, R48, R224 ;  /* 0x0000003048e0723c */ /* 0x040fe600000810e0 */
[----:B------:R2:W-:Y:S04]  /*36590*/  STL.64 [R1+0x1418], R230 ;  /* 0x001418e601007387 */ /* 0x0005e80000100a00 */
[----:B------:R-:W-:Y:S04]  /*365a0*/  STL.64 [R1+0x1400], R240 ;  /* 0x001400f001007387 */ /* 0x000fe80000100a00 */
[----:B------:R-:W-:Y:S01]  /*365b0*/  STL.64 [R1+0x1408], R242 ;  /* 0x001408f201007387 */ /* 0x000fe20000100a00 */
[C---:B--2---:R-:W-:Y:S03]  /*365c0*/  HMMA.1688.F32.TF32 R228, R72.reuse, R52, R232 ;  /* 0x0000003448e4723c */ /* 0x044fe600000810e8 */
[----:B------:R-:W-:Y:S04]  /*365d0*/  STL.64 [R1+0x13f0], R80 ;  /* 0x0013f05001007387 */ /* 0x000fe80000100a00 */
[----:B------:R2:W-:Y:S02]  /*365e0*/  STL.64 [R1+0x13f8], R82 ;  /* 0x0013f85201007387 */ /* 0x0005e40000100a00 */
[C---:B--2---:R-:W-:Y:S10]  /*365f0*/  HMMA.1688.F32.TF32 R80, R72.reuse, R44, R204 ;  /* 0x0000002c4850723c */ /* 0x044ff400000810cc */
[----:B------:R-:W-:Y:S04]  /*36600*/  STL.64 [R1+0x13e0], R228 ;  /* 0x0013e0e401007387 */ /* 0x000fe80000100a00 */
[----:B------:R-:W-:Y:S01]  /*36610*/  STL.64 [R1+0x13e8], R230 ;  /* 0x0013e8e601007387 */ /* 0x000fe20000100a00 */
[C---:B------:R-:W-:Y:S03]  /*36620*/  HMMA.1688.F32.TF32 R200, R72.reuse, R40, R200 ;  /* 0x0000002848c8723c */ /* 0x040fe600000810c8 */
[----:B------:R-:W-:Y:S04]  /*36630*/  STL.64 [R1+0x13d0], R224 ;  /* 0x0013d0e001007387 */ /* 0x000fe80000100a00 */
[----:B------:R-:W-:Y:S01]  /*36640*/  STL.64 [R1+0x13d8], R226 ;  /* 0x0013d8e201007387 */ /* 0x000fe20000100a00 */
[C---:B------:R-:W-:Y:S03]  /*36650*/  HMMA.1688.F32.TF32 R196, R72.reuse, R36, R196 ;  /* 0x0000002448c4723c */ /* 0x040fe600000810c4 */
[----:B------:R-:W-:Y:S04]  /*36660*/  STL.64 [R1+0x13c0], R80 ;  /* 0x0013c05001007387 */ /* 0x000fe80000100a00 */
[----:B------:R2:W-:Y:S02]  /*36670*/  STL.64 [R1+0x13c8], R82 ;  /* 0x0013c85201007387 */ /* 0x0005e40000100a00 */
[C---:B--2---:R-:W-:Y:S02]  /*36680*/  HMMA.1688.F32.TF32 R80, R72.reuse, R32, R192 ;  /* 0x000000204850723c */ /* 0x044fe400000810c0 */
[----:B------:R-:W-:Y:S04]  /*36690*/  STL.64 [R1+0x13b0], R200 ;  /* 0x0013b0c801007387 */ /* 0x000fe80000100a00 */
[----:B------:R-:W-:Y:S02]  /*366a0*/  STL.64 [R1+0x13b8], R202 ;  /* 0x0013b8ca01007387 */ /* 0x000fe40000100a00 */
[C---:B------:R-:W-:Y:S02]  /*366b0*/  HMMA.1688.F32.TF32 R192, R72.reuse, R28, R188 ;  /* 0x0000001c48c0723c */ /* 0x040fe400000810bc */
[----:B------:R-:W-:Y:S04]  /*366c0*/  STL.64 [R1+0x13a0], R196 ;  /* 0x0013a0c401007387 */ /* 0x000fe80000100a00 */
[----:B------:R-:W-:Y:S02]  /*366d0*/  STL.64 [R1+0x13a8], R198 ;  /* 0x0013a8c601007387 */ /* 0x000fe40000100a00 */
[C---:B------:R-:W-:Y:S03]  /*366e0*/  HMMA.1688.F32.TF32 R188, R72.reuse, R24, R4 ;  /* 0x0000001848bc723c */ /* 0x040fe60000081004 */
[----:B------:R-:W-:Y:S04]  /*366f0*/  STL.64 [R1+0x1390], R80 ;  /* 0x0013905001007387 */ /* 0x000fe80000100a00 */
[----:B------:R2:W-:Y:S02]  /*36700*/  STL.64 [R1+0x1398], R82 ;  /* 0x0013985201007387 */ /* 0x0005e40000100a00 */
[C---:B--2---:R-:W-:Y:S02]  /*36710*/  HMMA.1688.F32.TF32 R80, R72.reuse, R20, R84 ;  /* 0x000000144850723c */ /* 0x044fe40000081054 */
[----:B------:R2:W-:Y:S04]  /*36720*/  STL.64 [R1+0x1380], R192 ;  /* 0x001380c001007387 */ /* 0x0005e80000100a00 */
[----:B------:R3:W-:Y:S02]  /*36730*/  STL.64 [R1+0x1388], R194 ;  /* 0x001388c201007387 */ /* 0x0007e40000100a00 */
[----:B------:R-:W-:Y:S02]  /*36740*/  HMMA.1688.F32.TF32 R4, R72, R16, R88 ;  /* 0x000000104804723c */ /* 0x000fe40000081058 */
[----:B------:R4:W-:Y:S04]  /*36750*/  STL.64 [R1+0x1370], R188 ;  /* 0x001370bc01007387 */ /* 0x0009e80000100a00 */
[----:B------:R1:W-:Y:S04]  /*36760*/  STL.64 [R1+0x1378], R190 ;  /* 0x001378be01007387 */ /* 0x0003e80000100a00 */
[----:B------:R-:W4:Y:S04]  /*36770*/  LDL.LU.64 R88, [R1+0x520] ;  /* 0x0005200001587983 */ /* 0x000f280000300a00 */
[----:B------:R1:W-:Y:S04]  /*36780*/  STL.64 [R1+0x1360], R80 ;  /* 0x0013605001007387 */ /* 0x0003e80000100a00 */
[----:B------:R1:W-:Y:S04]  /*36790*/  STL.64 [R1+0x1368], R82 ;  /* 0x0013685201007387 */ /* 0x0003e80000100a00 */
[----:B------:R-:W4:Y:S04]  /*367a0*/  LDL.LU.64 R90, [R1+0x528] ;  /* 0x00052800015a7983 */ /* 0x000f280000300a00 */
        /* <DEDUP_REMOVED lines=23> */
[----:B---3--:R-:W2:Y:S04]  /*36920*/  LDL.LU.64 R194, [R1+0x478] ;  /* 0x0004780001c27983 */ /* 0x008ea80000300a00 */
[----:B----4-:R-:W3:Y:S04]  /*36930*/  LDL.LU.64 R188, [R1+0x460] ;  /* 0x0004600001bc7983 */ /* 0x010ee80000300a00 */
[----:B-1----:R-:W3:Y:S04]  /*36940*/  LDL.LU.64 R190, [R1+0x468] ;  /* 0x0004680001be7983 */ /* 0x002ee80000300a00 */
[----:B------:R-:W4:Y:S04]  /*36950*/  LDL.LU.64 R84, [R1+0x450] ;  /* 0x0004500001547983 */ /* 0x000f280000300a00 */
[----:B------:R-:W4:Y:S04]  /*36960*/  LDL.LU.64 R86, [R1+0x458] ;  /* 0x0004580001567983 */ /* 0x000f280000300a00 */
[----:B------:R-:W2:Y:S04]  /*36970*/  LDL.LU.64 R80, [R1+0x440] ;  /* 0x0004400001507983 */ /* 0x000ea80000300a00 */
[----:B------:R-:W2:Y:S04]  /*36980*/  LDL.LU.64 R82, [R1+0x448] ;  /* 0x0004480001527983 */ /* 0x000ea80000300a00 */
[----:B------:R-:W3:Y:S04]  /*36990*/  LDL.LU.64 R4, [R1+0x430] ;  /* 0x0004300001047983 */ /* 0x000ee80000300a00 */
[----:B------:R-:W3:Y:S04]  /*369a0*/  LDL.LU.64 R6, [R1+0x438] ;  /* 0x0004380001067983 */ /* 0x000ee80000300a00 */
[----:B------:R-:W-:Y:S04]  /*369b0*/  LDS R72, [R0+UR10+0x580] ;  /* 0x0005800a00487984 */ /* 0x000fe80008000800 */
[----:B------:R-:W-:Y:S04]  /*369c0*/  LDS R74, [R0+UR10+0x2580] ;  /* 0x0025800a004a7984 */ /* 0x000fe80008000800 */
[----:B------:R-:W-:Y:S04]  /*369d0*/  LDS R73, [R3+UR10+0x580] ;  /* 0x0005800a03497984 */ /* 0x000fe80008000800 */
[----:B------:R-:W1:Y:S01]  /*369e0*/  LDS R75, [R3+UR10+0x2580] ;  /* 0x0025800a034b7984 */ /* 0x000e620008000800 */
[C---:B------:R-:W-:Y:S08]  /*369f0*/  HMMA.1688.F32.TF32 R88, R76.reuse, R68, R88 ;  /* 0x000000444c58723c */ /* 0x040ff00000081058 */
[C---:B------:R-:W-:Y:S11]  /*36a00*/  HMMA.1688.F32.TF32 R248, R76.reuse, R64, R248 ;  /* 0x000000404cf8723c */ /* 0x040ff600000810f8 */
[----:B------:R-:W-:Y:S04]  /*36a10*/  STL.64 [R1+0x1340], R88 ;  /* 0x0013405801007387 */ /* 0x000fe80000100a00 */
[----:B------:R1:W-:Y:S01]  /*36a20*/  STL.64 [R1+0x1348], R90 ;  /* 0x0013485a01007387 */ /* 0x0003e20000100a00 */
[C---:B------:R-:W-:Y:S08]  /*36a30*/  HMMA.1688.F32.TF32 R244, R76.reuse, R12, R244 ;  /* 0x0000000c4cf4723c */ /* 0x040ff000000810f4 */
[C---:B-1----:R-:W-:Y:S01]  /*36a40*/  HMMA.1688.F32.TF32 R88, R76.reuse, R8, R240 ;  /* 0x000000084c58723c */ /* 0x042fe200000810f0 */
[----:B------:R-:W-:Y:S04]  /*36a50*/  STL.64 [R1+0x1330], R248 ;  /* 0x001330f801007387 */ /* 0x000fe80000100a00 */
[----:B------:R-:W-:Y:S03]  /*36a60*/  STL.64 [R1+0x1338], R250 ;  /* 0x001338fa01007387 */ /* 0x000fe60000100a00 */
[C---:B------:R-:W-:Y:S03]  /*36a70*/  HMMA.1688.F32.TF32 R236, R76.reuse, R60, R236 ;  /* 0x0000003c4cec723c */ /* 0x040fe600000810ec */
[----:B------:R-:W-:Y:S04]  /*36a80*/  STL.64 [R1+0x1320], R244 ;  /* 0x001320f401007387 */ /* 0x000fe80000100a00 */
[----:B------:R-:W-:Y:S01]  /*36a90*/  STL.64 [R1+0x1328], R246 ;  /* 0x001328f601007387 */ /* 0x000fe20000100a00 */
[C---:B------:R-:W-:Y:S03]  /*36aa0*/  HMMA.1688.F32.TF32 R232, R76.reuse, R56, R232 ;  /* 0x000000384ce8723c */ /* 0x040fe600000810e8 */
[----:B------:R-:W-:Y:S04]  /*36ab0*/  STL.64 [R1+0x1310], R88 ;  /* 0x0013105801007387 */ /* 0x000fe80000100a00 */
[----:B------:R1:W-:Y:S02]  /*36ac0*/  STL.64 [R1+0x1318], R90 ;  /* 0x0013185a01007387 */ /* 0x0003e40000100a00 */
[C---:B-1----:R-:W-:Y:S02]  /*36ad0*/  HMMA.1688.F32.TF32 R88, R76.reuse, R52, R228 ;  /* 0x000000344c58723c */ /* 0x042fe400000810e4 */
        /* <DEDUP_REMOVED lines=14> */
[C---:B--2---:R-:W-:Y:S03]  /*36bc0*/  HMMA.1688.F32.TF32 R192, R76.reuse, R32, R192 ;  /* 0x000000204cc0723c */ /* 0x044fe600000810c0 */
[----:B------:R-:W-:Y:S04]  /*36bd0*/  STL.64 [R1+0x12b0], R88 ;  /* 0x0012b05801007387 */ /* 0x000fe80000100a00 */
[----:B------:R3:W-:Y:S01]  /*36be0*/  STL.64 [R1+0x12b8], R90 ;  /* 0x0012b85a01007387 */ /* 0x0007e20000100a00 */
[C---:B----4-:R-:W-:Y:S08]  /*36bf0*/  HMMA.1688.F32.TF32 R84, R76.reuse, R24, R84 ;  /* 0x000000184c54723c */ /* 0x050ff00000081054 */
[C---:B---3--:R-:W-:Y:S08]  /*36c00*/  HMMA.1688.F32.TF32 R88, R76.reuse, R28, R188 ;  /* 0x0000001c4c58723c */ /* 0x048ff000000810bc */
[C---:B------:R-:W-:Y:S01]  /*36c10*/  HMMA.1688.F32.TF32 R80, R76.reuse, R20, R80 ;  /* 0x000000144c50723c */ /* 0x040fe20000081050 */
[----:B------:R1:W-:Y:S07]  /*36c20*/  STL.64 [R1+0x12a0], R196 ;  /* 0x0012a0c401007387 */ /* 0x0003ee0000100a00 */
        /* <DEDUP_REMOVED lines=32> */
[----:B-1----:R-:W4:Y:S04]  /*36e30*/  LDL.LU.64 R196, [R1+0x380] ;  /* 0x0003800001c47983 */ /* 0x002f280000300a00 */
[----:B--2---:R-:W2:Y:S04]  /*36e40*/  LDL.LU.64 R198, [R1+0x388] ;  /* 0x0003880001c67983 */ /* 0x004ea80000300a00 */
[----:B---3--:R-:W3:Y:S04]  /*36e50*/  LDL.LU.64 R192, [R1+0x370] ;  /* 0x0003700001c07983 */ /* 0x008ee80000300a00 */
[----:B----4-:R-:W3:Y:S04]  /*36e60*/  LDL.LU.64 R194, [R1+0x378] ;  /* 0x0003780001c27983 */ /* 0x010ee80000300a00 */
        /* <DEDUP_REMOVED lines=16> */
[C---:B------:R-:W-:Y:S01]  /*36f70*/  HMMA.1688.F32.TF32 R236, R72.reuse, R60, R236 ;  /* 0x0000003c48ec723c */ /* 0x040fe200000810ec */
[----:B------:R-:W-:Y:S07]  /*36f80*/  STL.64 [R1+0x1240], R188 ;  /* 0x001240bc01007387 */ /* 0x000fee0000100a00 */
[C---:B------:R-:W-:Y:S01]  /*36f90*/  HMMA.1688.F32.TF32 R232, R72.reuse, R56, R232 ;  /* 0x0000003848e8723c */ /* 0x040fe200000810e8 */
[----:B------:R1:W-:Y:S07]  /*36fa0*/  STL.64 [R1+0x1248], R190 ;  /* 0x001248be01007387 */ /* 0x0003ee0000100a00 */
[C---:B------:R-:W-:Y:S01]  /*36fb0*/  HMMA.1688.F32.TF32 R228, R72.reuse, R52, R228 ;  /* 0x0000003448e4723c */ /* 0x040fe200000810e4 */
[----:B-1----:R-:W4:Y:S07]  /*36fc0*/  LDL.LU.64 R190, [R1+0x4eb0] ;  /* 0x004eb00001be7983 */ /* 0x002f2e0000300a00 */
[C---:B------:R-:W-:Y:S01]  /*36fd0*/  HMMA.1688.F32.TF32 R224, R72.reuse, R48, R224 ;  /* 0x0000003048e0723c */ /* 0x040fe200000810e0 */
[----:B------:R-:W4:Y:S07]  /*36fe0*/  LDL.LU.64 R188, [R1+0x4ea8] ;  /* 0x004ea80001bc7983 */ /* 0x000f2e0000300a00 */
[C---:B------:R-:W-:Y:S01]  /*36ff0*/  HMMA.1688.F32.TF32 R204, R72.reuse, R44, R204 ;  /* 0x0000002c48cc723c */ /* 0x040fe200000810cc */
[----:B------:R-:W-:Y:S07]  /*37000*/  STL.64 [R1+0x1230], R248 ;  /* 0x001230f801007387 */ /* 0x000fee0000100a00 */
[C---:B------:R-:W-:Y:S01]  /*37010*/  HMMA.1688.F32.TF32 R200, R72.reuse, R40, R200 ;  /* 0x0000002848c8723c */ /* 0x040fe200000810c8 */
[----:B------:R-:W-:Y:S04]  /*37020*/  STL.64 [R1+0x1238], R250 ;  /* 0x001238fa01007387 */ /* 0x000fe80000100a00 */
[----:B------:R-:W-:Y:S03]  /*37030*/  STL.64 [R1+0x1220], R244 ;  /* 0x001220f401007387 */ /* 0x000fe60000100a00 */
[C---:B--2---:R-:W-:Y:S01]  /*37040*/  HMMA.1688.F32.TF32 R196, R72.reuse, R36, R196 ;  /* 0x0000002448c4723c */ /* 0x044fe200000810c4 */
[----:B------:R-:W-:Y:S04]  /*37050*/  STL.64 [R1+0x1228], R246 ;  /* 0x001228f601007387 */ /* 0x000fe80000100a00 */
[----:B------:R-:W-:Y:S03]  /*37060*/  STL.64 [R1+0x1210], R240 ;  /* 0x001210f001007387 */ /* 0x000fe60000100a00 */
[C---:B---3--:R-:W-:Y:S01]  /*37070*/  HMMA.1688.F32.TF32 R192, R72.reuse, R32, R192 ;  /* 0x0000002048c0723c */ /* 0x048fe200000810c0 */
[----:B------:R-:W-:Y:S04]  /*37080*/  STL.64 [R1+0x1218], R242 ;  /* 0x001218f201007387 */ /* 0x000fe80000100a00 */
[----:B------:R-:W-:Y:S03]  /*37090*/  STL.64 [R1+0x1200], R236 ;  /* 0x001200ec01007387 */ /* 0x000fe60000100a00 */
[C---:B----4-:R-:W-:Y:S01]  /*370a0*/  HMMA.1688.F32.TF32 R88, R72.reuse, R28, R88 ;  /* 0x0000001c4858723c */ /* 0x050fe20000081058 */
        /* <DEDUP_REMOVED lines=8> */
[----:B------:R-:W-:Y:S01]  /*37130*/  HMMA.1688.F32.TF32 R4, R72, R16, R4 ;  /* 0x000000104804723c */ /* 0x000fe20000081004 */
        /* <DEDUP_REMOVED lines=8> */
[----:B------:R2:W-:Y:S04]  /*371c0*/  STL.64 [R1+0x1198], R194 ;  /* 0x001198c201007387 */ /* 0x0005e80000100a00 */
[----:B------:R3:W-:Y:S04]  /*371d0*/  STL.64 [R1+0x1180], R88 ;  /* 0x0011805801007387 */ /* 0x0007e80000100a00 */
[----:B------:R4:W-:Y:S04]  /*371e0*/  STL.64 [R1+0x1188], R90 ;  /* 0x0011885a01007387 */ /* 0x0009e80000100a00 */
[----:B------:R2:W-:Y:S04]  /*371f0*/  STL.64 [R1+0x1170], R84 ;  /* 0x0011705401007387 */ /* 0x0005e80000100a00 */
[----:B------:R2:W-:Y:S04]  /*37200*/  STL.64 [R1+0x1178], R86 ;  /* 0x0011785601007387 */ /* 0x0005e80000100a00 */
[----:B-1----:R-:W4:Y:S04]  /*37210*/  LDL.LU.64 R192, [R1+0x310] ;  /* 0x0003100001c07983 */ /* 0x002f280000300a00 */
[----:B------:R1:W-:Y:S04]  /*37220*/  STL.64 [R1+0x1160], R80 ;  /* 0x0011605001007387 */ /* 0x0003e80000100a00 */
[----:B------:R1:W-:Y:S04]  /*37230*/  STL.64 [R1+0x1168], R82 ;  /* 0x0011685201007387 */ /* 0x0003e80000100a00 */
[----:B--2---:R-:W2:Y:S04]  /*37240*/  LDL.LU.64 R194, [R1+0x318] ;  /* 0x0003180001c27983 */ /* 0x004ea80000300a00 */
[----:B------:R1:W-:Y:S04]  /*37250*/  STL.64 [R1+0x1150], R4 ;  /* 0x0011500401007387 */ /* 0x0003e80000100a00 */
[----:B------:R1:W-:Y:S04]  /*37260*/  STL.64 [R1+0x1158], R6 ;  /* 0x0011580601007387 */ /* 0x0003e80000100a00 */
        /* <DEDUP_REMOVED lines=20> */
[----:B---3--:R-:W3:Y:S04]  /*373b0*/  LDL.LU.64 R88, [R1+0x260] ;  /* 0x0002600001587983 */ /* 0x008ee80000300a00 */
[----:B----4-:R-:W3:Y:S04]  /*373c0*/  LDL.LU.64 R90, [R1+0x268] ;  /* 0x00026800015a7983 */ /* 0x010ee80000300a00 */
[----:B------:R-:W4:Y:S04]  /*373d0*/  LDL.LU.64 R84, [R1+0x250] ;  /* 0x0002500001547983 */ /* 0x000f280000300a00 */
[----:B------:R-:W4:Y:S04]  /*373e0*/  LDL.LU.64 R86, [R1+0x258] ;  /* 0x0002580001567983 */ /* 0x000f280000300a00 */
[----:B-1----:R-:W3:Y:S04]  /*373f0*/  LDL.LU.64 R80, [R1+0x240] ;  /* 0x0002400001507983 */ /* 0x002ee80000300a00 */
[----:B------:R-:W3:Y:S04]  /*37400*/  LDL.LU.64 R82, [R1+0x248] ;  /* 0x0002480001527983 */ /* 0x000ee80000300a00 */
[----:B------:R-:W3:Y:S04]  /*37410*/  LDL.LU.64 R4, [R1+0x230] ;  /* 0x0002300001047983 */ /* 0x000ee80000300a00 */
[----:B------:R-:W3:Y:S04]  /*37420*/  LDL.LU.64 R6, [R1+0x238] ;  /* 0x0002380001067983 */ /* 0x000ee80000300a00 */
[----:B------:R-:W-:Y:S04]  /*37430*/  LDS R72, [R0+UR10+0x680] ;  /* 0x0006800a00487984 */ /* 0x000fe80008000800 */
[----:B------:R-:W-:Y:S04]  /*37440*/  LDS R74, [R0+UR10+0x2680] ;  /* 0x0026800a004a7984 */ /* 0x000fe80008000800 */
[----:B------:R-:W-:Y:S04]  /*37450*/  LDS R73, [R3+UR10+0x680] ;  /* 0x0006800a03497984 */ /* 0x000fe80008000800 */
[----:B------:R-:W1:Y:S01]  /*37460*/  LDS R75, [R3+UR10+0x2680] ;  /* 0x0026800a034b7984 */ /* 0x000e620008000800 */
[C---:B--2---:R-:W-:Y:S08]  /*37470*/  HMMA.1688.F32.TF32 R192, R76.reuse, R68, R192 ;  /* 0x000000444cc0723c */ /* 0x044ff000000810c0 */
[C---:B------:R-:W-:Y:S08]  /*37480*/  HMMA.1688.F32.TF32 R196, R76.reuse, R64, R196 ;  /* 0x000000404cc4723c */ /* 0x040ff000000810c4 */
[C---:B------:R-:W-:Y:S03]  /*37490*/  HMMA.1688.F32.TF32 R200, R76.reuse, R12, R200 ;  /* 0x0000000c4cc8723c */ /* 0x040fe600000810c8 */
[----:B------:R-:W-:Y:S05]  /*374a0*/  STL.64 [R1+0x1140], R192 ;  /* 0x001140c001007387 */ /* 0x000fea0000100a00 */
[C---:B------:R-:W-:Y:S01]  /*374b0*/  HMMA.1688.F32.TF32 R204, R76.reuse, R8, R204 ;  /* 0x000000084ccc723c */ /* 0x040fe200000810cc */
[----:B------:R2:W-:Y:S07]  /*374c0*/  STL.64 [R1+0x1148], R194 ;  /* 0x001148c201007387 */ /* 0x0005ee0000100a00 */
[C---:B------:R-:W-:Y:S01]  /*374d0*/  HMMA.1688.F32.TF32 R224, R76.reuse, R60, R224 ;  /* 0x0000003c4ce0723c */ /* 0x040fe200000810e0 */
[----:B--2---:R-:W2:Y:S07]  /*374e0*/  LDL.LU.64 R194, [R1+0x4ea0] ;  /* 0x004ea00001c27983 */ /* 0x004eae0000300a00 */
[C---:B------:R-:W-:Y:S01]  /*374f0*/  HMMA.1688.F32.TF32 R244, R76.reuse, R56, R244 ;  /* 0x000000384cf4723c */ /* 0x040fe200000810f4 */
[----:B------:R-:W2:Y:S04]  /*37500*/  LDL.LU.64 R192, [R1+0x4e98] ;  /* 0x004e980001c07983 */ /* 0x000ea80000300a00 */
[----:B------:R-:W-:Y:S03]  /*37510*/  STL.64 [R1+0x1130], R196 ;  /* 0x001130c401007387 */ /* 0x000fe60000100a00 */
[C---:B------:R-:W-:Y:S01]  /*37520*/  HMMA.1688.F32.TF32 R248, R76.reuse, R52, R248 ;  /* 0x000000344cf8723c */ /* 0x040fe200000810f8 */
[----:B------:R1:W-:Y:S04]  /*37530*/  STL.64 [R1+0x1138], R198 ;  /* 0x001138c601007387 */ /* 0x0003e80000100a00 */
[----:B-1----:R-:W2:Y:S04]  /*37540*/  LDL.LU.64 R198, [R1+0x4e90] ;  /* 0x004e900001c67983 */ /* 0x002ea80000300a00 */
[----:B------:R-:W2:Y:S04]  /*37550*/  LDL.LU.64 R196, [R1+0x4e88] ;  /* 0x004e880001c47983 */ /* 0x000ea80000300a00 */
[----:B------:R-:W-:Y:S04]  /*37560*/  STL.64 [R1+0x1120], R200 ;  /* 0x001120c801007387 */ /* 0x000fe80000100a00 */
        /* <DEDUP_REMOVED lines=21> */
[C---:B---3--:R-:W-:Y:S08]  /*376c0*/  HMMA.1688.F32.TF32 R228, R76.reuse, R32, R88 ;  /* 0x000000204ce4723c */ /* 0x048ff00000081058 */
[C---:B----4-:R-:W-:Y:S01]  /*376d0*/  HMMA.1688.F32.TF32 R88, R76.reuse, R28, R84 ;  /* 0x0000001c4c58723c */ /* 0x050fe20000081054 */
[----:B------:R-:W-:Y:S07]  /*376e0*/  STL.64 [R1+0x10d0], R248 ;  /* 0x0010d0f801007387 */ /* 0x000fee0000100a00 */
[C---:B------:R-:W-:Y:S01]  /*376f0*/  HMMA.1688.F32.TF32 R84, R76.reuse, R24, R80 ;  /* 0x000000184c54723c */ /* 0x040fe20000081050 */
[----:B------:R-:W-:Y:S07]  /*37700*/  STL.64 [R1+0x10d8], R250 ;  /* 0x0010d8fa01007387 */ /* 0x000fee0000100a00 */
[C---:B------:R-:W-:Y:S01]  /*37710*/  HMMA.1688.F32.TF32 R80, R76.reuse, R20, R4 ;  /* 0x000000144c50723c */ /* 0x040fe20000081004 */
[----:B------:R-:W-:Y:S07]  /*37720*/  STL.64 [R1+0x10c0], R240 ;  /* 0x0010c0f001007387 */ /* 0x000fee0000100a00 */
        /* <DEDUP_REMOVED lines=15> */
[----:B------:R1:W-:Y:S01]  /*37820*/  STL.64 [R1+0x1058], R6 ;  /* 0x0010580601007387 */ /* 0x0003e20000100a00 */
[C---:B------:R-:W-:Y:S03]  /*37830*/  HMMA.1688.F32.TF32 R76, R72.reuse, R12, R152 ;  /* 0x0000000c484c723c */ /* 0x040fe60000081098 */
[----:B------:R-:W-:Y:S04]  /*37840*/  LDS R236, [R0+UR10+0x700] ;  /* 0x0007000a00ec7984 */ /* 0x000fe80008000800 */
[----:B------:R-:W-:Y:S01]  /*37850*/  LDS R238, [R0+UR10+0x2700] ;  /* 0x0027000a00ee7984 */ /* 0x000fe20008000800 */
[C---:B-1----:R-:W-:Y:S03]  /*37860*/  HMMA.1688.F32.TF32 R4, R72.reuse, R68, R144 ;  /* 0x000000444804723c */ /* 0x042fe60000081090 */
[----:B------:R-:W-:Y:S04]  /*37870*/  LDS R237, [R3+UR10+0x700] ;  /* 0x0007000a03ed7984 */ /* 0x000fe80008000800 */
[----:B------:R-:W2:Y:S01]  /*37880*/  LDS R239, [R3+UR10+0x2700] ;  /* 0x0027000a03ef7984 */ /* 0x000ea20008000800 */
[----:B------:R-:W-:Y:S01]  /*37890*/  HMMA.1688.F32.TF32 R80, R72, R64, R148 ;  /* 0x000000404850723c */ /* 0x000fe20000081094 */
[----:B------:R-:W-:-:S02]  /*378a0*/  LOP3.LUT R2, R0, 0x60, RZ, 0x3c, !PT ;  /* 0x0000006000027812 */ /* 0x000fc400078e3cff */
[----:B------:R-:W-:Y:S04]  /*378b0*/  LDS R232, [R0+UR10+0x4000] ;  /* 0x0040000a00e87984 */ /* 0x000fe80008000800 */
[----:B------:R-:W-:Y:S04]  /*378c0*/  LDS R234, [R0+UR10+0x6000] ;  /* 0x0060000a00ea7984 */ /* 0x000fe80008000800 */
[----:B------:R-:W-:Y:S04]  /*378d0*/  LDS R233, [R3+UR10+0x4000] ;  /* 0x0040000a03e97984 */ /* 0x000fe80008000800 */
[----:B------:R-:W-:Y:S04]  /*378e0*/  STL.64 [R1+0x1040], R4 ;  /* 0x0010400401007387 */ /* 0x000fe80000100a00 */
[----:B------:R1:W-:Y:S04]  /*378f0*/  STL.64 [R1+0x1048], R6 ;  /* 0x0010480601007387 */ /* 0x0003e80000100a00 */
[----:B------:R-:W-:Y:S04]  /*37900*/  LDS R235, [R3+UR10+0x6000] ;  /* 0x0060000a03eb7984 */ /* 0x000fe80008000800 */
[----:B------:R-:W-:Y:S01]  /*37910*/  LDS R228, [R0+UR10+0x4080] ;  /* 0x0040800a00e47984 */ /* 0x000fe20008000800 */
[C---:B-1----:R-:W-:Y:S03]  /*37920*/  HMMA.1688.F32.TF32 R4, R72.reuse, R8, R156 ;  /* 0x000000084804723c */ /* 0x042fe6000008109c */
[----:B------:R-:W-:Y:S04]  /*37930*/  STL.64 [R1+0x1030], R80 ;  /* 0x0010305001007387 */ /* 0x000fe80000100a00 */
[----:B------:R1:W-:Y:S04]  /*37940*/  STL.64 [R1+0x1038], R82 ;  /* 0x0010385201007387 */ /* 0x0003e80000100a00 */
[----:B------:R-:W-:Y:S04]  /*37950*/  STL.64 [R1+0x1020], R76 ;  /* 0x0010204c01007387 */ /* 0x000fe80000100a00 */
[----:B------:R3:W-:Y:S01]  /*37960*/  STL.64 [R1+0x1028], R78 ;  /* 0x0010284e01007387 */ /* 0x0007e20000100a00 */
[C---:B-1----:R-:W-:Y:S03]  /*37970*/  HMMA.1688.F32.TF32 R80, R72.reuse, R60, R96 ;  /* 0x0000003c4850723c */ /* 0x042fe60000081060 */
[----:B------:R-:W-:Y:S04]  /*37980*/  LDS R230, [R0+UR10+0x6080] ;  /* 0x0060800a00e67984 */ /* 0x000fe80008000800 */
[----:B------:R-:W-:Y:S01]  /*37990*/  STL.64 [R1+0x1010], R4 ;  /* 0x0010100401007387 */ /* 0x000fe20000100a00 */
[C---:B---3--:R-:W-:Y:S03]  /*379a0*/  HMMA.1688.F32.TF32 R76, R72.reuse, R56, R100 ;  /* 0x00000038484c723c */ /* 0x048fe60000081064 */
        /* <DEDUP_REMOVED lines=12> */
[C---:B-1----:R-:W-:Y:S03]  /*37a70*/  HMMA.1688.F32.TF32 R4, R72.reuse, R40, R116 ;  /* 0x000000284804723c */ /* 0x042fe60000081074 */
[----:B------:R-:W-:Y:S04]  /*37a80*/  STL.64 [R1+0xfd0], R80 ;  /* 0x000fd05001007387 */ /* 0x000fe80000100a00 */
[----:B------:R1:W-:Y:S04]  /*37a90*/  STL.64 [R1+0xfd8], R82 ;  /* 0x000fd85201007387 */ /* 0x0003e80000100a00 */
[----:B------:R-:W-:Y:S04]  /*37aa0*/  STL.64 [R1+0xfc0], R76 ;  /* 0x000fc04c01007387 */ /* 0x000fe80000100a00 */
[----:B------:R3:W-:Y:S01]  /*37ab0*/  STL.64 [R1+0xfc8], R78 ;  /* 0x000fc84e01007387 */ /* 0x0007e20000100a00 */
[C---:B-1----:R-:W-:Y:S03]  /*37ac0*/  HMMA.1688.F32.TF32 R80, R72.reuse, R36, R120 ;  /* 0x000000244850723c */ /* 0x042fe60000081078 */
[----:B------:R-:W-:Y:S04]  /*37ad0*/  LDS R121, [R2+UR10] ;  /* 0x0000000a02797984 */ /* 0x000fe80008000800 */
[----:B------:R-:W-:Y:S01]  /*37ae0*/  STL.64 [R1+0xfb0], R4 ;  /* 0x000fb00401007387 */ /* 0x000fe20000100a00 */
[C---:B---3--:R-:W-:Y:S03]  /*37af0*/  HMMA.1688.F32.TF32 R76, R72.reuse, R32, R124 ;  /* 0x00000020484c723c */ /* 0x048fe6000008107c */
[----:B------:R1:W-:Y:S04]  /*37b00*/  STL.64 [R1+0xfb8], R6 ;  /* 0x000fb80601007387 */ /* 0x0003e80000100a00 */
        /* <DEDUP_REMOVED lines=10> */
[----:B-1----:R-:W-:Y:S03]  /*37bb0*/  HMMA.1688.F32.TF32 R4, R72, R16, R140 ;  /* 0x000000104804723c */ /* 0x002fe6000008108c */
[----:B------:R-:W-:Y:S04]  /*37bc0*/  STL.64 [R1+0xf70], R80 ;  /* 0x000f705001007387 */ /* 0x000fe80000100a00 */
[----:B------:R-:W-:Y:S04]  /*37bd0*/  STL.64 [R1+0xf78], R82 ;  /* 0x000f785201007387 */ /* 0x000fe80000100a00 */
[----:B------:R-:W-:Y:S04]  /*37be0*/  STL.64 [R1+0xf60], R76 ;  /* 0x000f604c01007387 */ /* 0x000fe80000100a00 */
[----:B------:R1:W-:Y:S01]  /*37bf0*/  STL.64 [R1+0xf68], R78 ;  /* 0x000f684e01007387 */ /* 0x0003e20000100a00 */
[C---:B--2---:R-:W-:Y:S03]  /*37c00*/  HMMA.1688.F32.TF32 R84, R236.reuse, R28, R192 ;  /* 0x0000001cec54723c */ /* 0x044fe600000810c0 */
[----:B------:R-:W-:Y:S04]  /*37c10*/  LDS R72, [R0+UR10+0x780] ;  /* 0x0007800a00487984 */ /* 0x000fe80008000800 */
[----:B------:R-:W-:Y:S01]  /*37c20*/  STL.64 [R1+0xf50], R4 ;  /* 0x000f500401007387 */ /* 0x000fe20000100a00 */
[C---:B-1----:R-:W-:Y:S03]  /*37c30*/  HMMA.1688.F32.TF32 R76, R236.reuse, R68, R208 ;  /* 0x00000044ec4c723c */ /* 0x042fe600000810d0 */
[----:B------:R1:W-:Y:S04]  /*37c40*/  STL.64 [R1+0xf58], R6 ;  /* 0x000f580601007387 */ /* 0x0003e80000100a00 */
[----:B------:R-:W-:Y:S01]  /*37c50*/  LDS R74, [R0+UR10+0x2780] ;  /* 0x0027800a004a7984 */ /* 0x000fe20008000800 */
[C---:B------:R-:W-:Y:S03]  /*37c60*/  HMMA.1688.F32.TF32 R80, R236.reuse, R12, R216 ;  /* 0x0000000cec50723c */ /* 0x040fe600000810d8 */
[----:B------:R-:W-:Y:S04]  /*37c70*/  LDS R73, [R3+UR10+0x780] ;  /* 0x0007800a03497984 */ /* 0x000fe80008000800 */
[----:B------:R-:W2:Y:S01]  /*37c80*/  LDS R75, [R3+UR10+0x2780] ;  /* 0x0027800a034b7984 */ /* 0x000ea20008000800 */
[C---:B-1----:R-:W-:Y:S03]  /*37c90*/  HMMA.1688.F32.TF32 R4, R236.reuse, R64, R212 ;  /* 0x00000040ec04723c */ /* 0x042fe600000810d4 */
[----:B------:R-:W-:Y:S04]  /*37ca0*/  LDS R193, [R2+UR10+0x100] ;  /* 0x0001000a02c17984 */ /* 0x000fe80008000800 */
[----:B------:R-:W-:Y:S04]  /*37cb0*/  STL.64 [R1+0xf40], R76 ;  /* 0x000f404c01007387 */ /* 0x000fe80000100a00 */
[----:B------:R1:W-:Y:S04]  /*37cc0*/  STL.64 [R1+0xf48], R78 ;  /* 0x000f484e01007387 */ /* 0x0003e80000100a00 */
[----:B------:R-:W-:Y:S04]  /*37cd0*/  LDS R195, [R2+UR10+0x2100] ;  /* 0x0021000a02c37984 */ /* 0x000fe80008000800 */
[----:B------:R-:W-:Y:S01]  /*37ce0*/  STL.64 [R1+0xf30], R4 ;  /* 0x000f300401007387 */ /* 0x000fe20000100a00 */
[C---:B-1----:R-:W-:Y:S03]  /*37cf0*/  HMMA.1688.F32.TF32 R76, R236.reuse, R8, R220 ;  /* 0x00000008ec4c723c */ /* 0x042fe600000810dc */
[----:B------:R1:W-:Y:S04]  /*37d00*/  STL.64 [R1+0xf38], R6 ;  /* 0x000f380601007387 */ /* 0x0003e80000100a00 */
[----:B------:R-:W-:Y:S04]  /*37d10*/  STL.64 [R1+0xf20], R80 ;  /* 0x000f205001007387 */ /* 0x000fe80000100a00 */
[----:B------:R3:W-:Y:S01]  /*37d20*/  STL.64 [R1+0xf28], R82 ;  /* 0x000f285201007387 */ /* 0x0007e20000100a00 */
[----:B-1----:R-:W-:Y:S01]  /*37d30*/  HMMA.1688.F32.TF32 R4, R236, R60, R160 ;  /* 0x0000003cec04723c */ /* 0x002fe200000810a0 */
[----:B------:R-:W-:-:S02]  /*37d40*/  LOP3.LUT R208, R0, 0x40, RZ, 0x3c, !PT ;  /* 0x0000004000d07812 */ /* 0x000fc400078e3cff */
[----:B------:R-:W-:Y:S04]  /*37d50*/  LDS R221, [R2+UR10+0x780] ;  /* 0x0007800a02dd7984 */ /* 0x000fe80008000800 */
[----:B------:R-:W-:Y:S01]  /*37d60*/  LDS R223, [R2+UR10+0x2780] ;  /* 0x0027800a02df7984 */ /* 0x000fe20008000800 */
[----:B---3--:R-:W-:Y:S03]  /*37d70*/  HMMA.1688.F32.TF32 R80, R236, R56, R164 ;  /* 0x00000038ec50723c */ /* 0x008fe600000810a4 */
[----:B------:R-:W-:Y:S04]  /*37d80*/  STL.64 [R1+0xf10], R76 ;  /* 0x000f104c01007387 */ /* 0x000fe80000100a00 */
[----:B------:R1:W-:Y:S01]  /*37d90*/  STL.64 [R1+0xf18], R78 ;  /* 0x000f184e01007387 */ /* 0x0003e20000100a00 */
[----:B--2---:R-:W-:Y:S03]  /*37da0*/  HMMA.1688.F32.TF32 R224, R72, R68, R224 ;  /* 0x0000004448e0723c */ /* 0x004fe600000810e0 */
[----:B------:R-:W-:Y:S04]  /*37db0*/  LDS R120, [R208+UR10] ;  /* 0x0000000ad0787984 */ /* 0x000fe80008000800 */
[----:B------:R-:W-:Y:S01]  /*37dc0*/  STL.64 [R1+0xf00], R4 ;  /* 0x000f000401007387 */ /* 0x000fe20000100a00 */
[C---:B-1----:R-:W-:Y:S03]  /*37dd0*/  HMMA.1688.F32.TF32 R76, R236.reuse, R52, R168 ;  /* 0x00000034ec4c723c */ /* 0x042fe600000810a8 */
[----:B------:R1:W-:Y:S04]  /*37de0*/  STL.64 [R1+0xf08], R6 ;  /* 0x000f080601007387 */ /* 0x0003e80000100a00 */
[----:B------:R-:W-:Y:S04]  /*37df0*/  STL.64 [R1+0xef0], R80 ;  /* 0x000ef05001007387 */ /* 0x000fe80000100a00 */
[----:B------:R2:W-:Y:S01]  /*37e00*/  STL.64 [R1+0xef8], R82 ;  /* 0x000ef85201007387 */ /* 0x0005e20000100a00 */
[C---:B-1----:R-:W-:Y:S03]  /*37e10*/  HMMA.1688.F32.TF32 R4, R236.reuse, R48, R172 ;  /* 0x00000030ec04723c */ /* 0x042fe600000810ac */
[----:B------:R-:W1:Y:S04]  /*37e20*/  LDS R122, [R208+UR10+0x2000] ;  /* 0x0020000ad07a7984 */ /* 0x000e680008000800 */
[----:B------:R-:W-:Y:S01]  /*37e30*/  LDS R192, [R208+UR10+0x100] ;  /* 0x0001000ad0c07984 */ /* 0x000fe20008000800 */
[----:B--2---:R-:W-:Y:S03]  /*37e40*/  HMMA.1688.F32.TF32 R80, R236, R44, R176 ;  /* 0x0000002cec50723c */ /* 0x004fe600000810b0 */
[----:B------:R-:W-:Y:S04]  /*37e50*/  STL.64 [R1+0xee0], R76 ;  /* 0x000ee04c01007387 */ /* 0x000fe80000100a00 */
[----:B------:R-:W-:Y:S01]  /*37e60*/  STL.64 [R1+0xee8], R78 ;  /* 0x000ee84e01007387 */ /* 0x000fe20000100a00 */
[----:B------:R-:W-:Y:S03]  /*37e70*/  HMMA.1688.F32.TF32 R132, R72, R64, R244 ;  /* 0x000000404884723c */ /* 0x000fe600000810f4 */
[----:B------:R-:W-:Y:S04]  /*37e80*/  LDS R194, [R208+UR10+0x2100] ;  /* 0x0021000ad0c27984 */ /* 0x000fe80008000800 */
[----:B------:R2:W-:Y:S04]  /*37e90*/  STL.64 [R1+0xed0], R4 ;  /* 0x000ed00401007387 */ /* 0x0005e80000100a00 */
[----:B------:R3:W-:Y:S04]  /*37ea0*/  STL.64 [R1+0xed8], R6 ;  /* 0x000ed80601007387 */ /* 0x0007e80000100a00 */
[----:B------:R-:W-:Y:S04]  /*37eb0*/  LDS R220, [R208+UR10+0x780] ;  /* 0x0007800ad0dc7984 */ /* 0x000fe80008000800 */
[----:B--2---:R-:W2:Y:S04]  /*37ec0*/  LDL.LU.64 R4, [R1+0xe0] ;  /* 0x0000e00001047983 */ /* 0x004ea80000300a00 */
[----:B------:R-:W-:Y:S04]  /*37ed0*/  STL.64 [R1+0xec0], R80 ;  /* 0x000ec05001007387 */ /* 0x000fe80000100a00 */
[----:B------:R4:W-:Y:S04]  /*37ee0*/  STL.64 [R1+0xec8], R82 ;  /* 0x000ec85201007387 */ /* 0x0009e80000100a00 */
[----:B---3--:R-:W2:Y:S01]  /*37ef0*/  LDL.LU.64 R6, [R1+0xe8] ;  /* 0x0000e80001067983 */ /* 0x008ea20000300a00 */
[C---:B------:R-:W-:Y:S03]  /*37f00*/  HMMA.1688.F32.TF32 R76, R236.reuse, R40, R180 ;  /* 0x00000028ec4c723c */ /* 0x040fe600000810b4 */
[----:B------:R-:W-:Y:S05]  /*37f10*/  LDS R222, [R208+UR10+0x2780] ;  /* 0x0027800ad0de7984 */ /* 0x000fea0008000800 */
[C---:B----4-:R-:W-:Y:S11]  /*37f20*/  HMMA.1688.F32.TF32 R80, R236.reuse, R36, R184 ;  /* 0x00000024ec50723c */ /* 0x050ff600000810b8 */
[----:B------:R-:W-:Y:S04]  /*37f30*/  STL.64 [R1+0xeb0], R76 ;  /* 0x000eb04c01007387 */ /* 0x000fe80000100a00 */
[----:B------:R3:W-:Y:S04]  /*37f40*/  STL.64 [R1+0xeb8], R78 ;  /* 0x000eb84e01007387 */ /* 0x0007e80000100a00 */
[----:B------:R-:W-:Y:S04]  /*37f50*/  STL.64 [R1+0xea0], R80 ;  /* 0x000ea05001007387 */ /* 0x000fe80000100a00 */
[----:B------:R4:W-:Y:S01]  /*37f60*/  STL.64 [R1+0xea8], R82 ;  /* 0x000ea85201007387 */ /* 0x0009e20000100a00 */
[C---:B---3--:R-:W-:Y:S08]  /*37f70*/  HMMA.1688.F32.TF32 R76, R236.reuse, R32, R188 ;  /* 0x00000020ec4c723c */ /* 0x048ff000000810bc */
[C---:B----4-:R-:W-:Y:S01]  /*37f80*/  HMMA.1688.F32.TF32 R80, R236.reuse, R24, R196 ;  /* 0x00000018ec50723c */ /* 0x050fe200000810c4 */
[----:B------:R-:W-:Y:S04]  /*37f90*/  LDS R196, [R208+UR10+0x80] ;  /* 0x0000800ad0c47984 */ /* 0x000fe80008000800 */
[----:B------:R-:W-:Y:S04]  /*37fa0*/  LDS R198, [R208+UR10+0x2080] ;  /* 0x0020800ad0c67984 */ /* 0x000fe80008000800 */
[----:B------:R-:W-:Y:S04]  /*37fb0*/  LDS R197, [R2+UR10+0x80] ;  /* 0x0000800a02c57984 */ /* 0x000fe80008000800 */
[----:B------:R-:W-:Y:S04]  /*37fc0*/  STL.64 [R1+0xe90], R76 ;  /* 0x000e904c01007387 */ /* 0x000fe80000100a00 */
[----:B------:R3:W-:Y:S04]  /*37fd0*/  STL.64 [R1+0xe98], R78 ;  /* 0x000e984e01007387 */ /* 0x0007e80000100a00 */
[----:B------:R4:W-:Y:S04]  /*37fe0*/  STL.64 [R1+0xe80], R84 ;  /* 0x000e805401007387 */ /* 0x0009e80000100a00 */
[----:B------:R1:W-:Y:S01]  /*37ff0*/  STL.64 [R1+0xe88], R86 ;  /* 0x000e885601007387 */ /* 0x0003e20000100a00 */
[C---:B---3--:R-:W-:Y:S03]  /*38000*/  HMMA.1688.F32.TF32 R76, R236.reuse, R20, R200 ;  /* 0x00000014ec4c723c */ /* 0x048fe600000810c8 */
[----:B------:R-:W3:Y:S04]  /*38010*/  LDS R199, [R2+UR10+0x2080] ;  /* 0x0020800a02c77984 */ /* 0x000ee80008000800 */
[----:B----4-:R-:W4:Y:S04]  /*38020*/  LDL.LU.64 R84, [R1+0x100] ;  /* 0x0001000001547983 */ /* 0x010f280000300a00 */
[----:B------:R3:W-:Y:S04]  /*38030*/  STL.64 [R1+0xe70], R80 ;  /* 0x000e705001007387 */ /* 0x0007e80000100a00 */
[----:B------:R3:W-:Y:S04]  /*38040*/  STL.64 [R1+0xe78], R82 ;  /* 0x000e785201007387 */ /* 0x0007e80000100a00 */
[----:B-1----:R-:W4:Y:S04]  /*38050*/  LDL.LU.64 R86, [R1+0x108] ;  /* 0x0001080001567983 */ /* 0x002f280000300a00 */
[----:B------:R1:W-:Y:S04]  /*38060*/  STL.64 [R1+0xd80], R76 ;  /* 0x000d804c01007387 */ /* 0x0003e80000100a00 */
[----:B------:R1:W-:Y:S04]  /*38070*/  STL.64 [R1+0xd88], R78 ;  /* 0x000d884e01007387 */ /* 0x0003e80000100a00 */
[----:B------:R-:W4:Y:S04]  /*38080*/  LDL.LU.64 R92, [R1+0x200] ;  /* 0x00020000015c7983 */ /* 0x000f280000300a00 */
[----:B------:R-:W4:Y:S04]  /*38090*/  LDL.LU.64 R94, [R1+0x208] ;  /* 0x00020800015e7983 */ /* 0x000f280000300a00 */
[----:B------:R-:W4:Y:S04]  /*380a0*/  LDL.LU.64 R88, [R1+0x220] ;  /* 0x0002200001587983 */ /* 0x000f280000300a00 */
[----:B------:R-:W4:Y:S01]  /*380b0*/  LDL.LU.64 R90, [R1+0x228] ;  /* 0x00022800015a7983 */ /* 0x000f220000300a00 */
[----:B------:R-:W-:Y:S03]  /*380c0*/  HMMA.1688.F32.TF32 R236, R236, R16, R204 ;  /* 0x00000010ecec723c */ /* 0x000fe600000810cc */
[----:B---3--:R-:W3:Y:S04]  /*380d0*/  LDL.LU.64 R80, [R1+0x330] ;  /* 0x0003300001507983 */ /* 0x008ee80000300a00 */
[----:B------:R-:W3:Y:S04]  /*380e0*/  LDL.LU.64 R82, [R1+0x338] ;  /* 0x0003380001527983 */ /* 0x000ee80000300a00 */
[----:B-1----:R-:W3:Y:S04]  /*380f0*/  LDL.LU.64 R76, [R1+0x5c0] ;  /* 0x0005c000014c7983 */ /* 0x002ee80000300a00 */
[----:B------:R-:W3:Y:S04]  /*38100*/  LDL.LU.64 R78, [R1+0x5c8] ;  /* 0x0005c800014e7983 */ /* 0x000ee80000300a00 */
[----:B------:R-:W-:Y:S04]  /*38110*/  STL.64 [R1+0x4c60], R238 ;  /* 0x004c60ee01007387 */ /* 0x000fe80000100a00 */
[----:B------:R-:W-:Y:S04]  /*38120*/  STL.64 [R1+0x4c58], R236 ;  /* 0x004c58ec01007387 */ /* 0x000fe80000100a00 */
[----:B------:R-:W-:Y:S04]  /*38130*/  STL.64 [R1+0x4c70], R226 ;  /* 0x004c70e201007387 */ /* 0x000fe80000100a00 */
[----:B------:R-:W-:Y:S04]  /*38140*/  STL.64 [R1+0x4c68], R224 ;  /* 0x004c68e001007387 */ /* 0x000fe80000100a00 */
[----:B------:R-:W-:Y:S04]  /*38150*/  STL.64 [R1+0x4c80], R134 ;  /* 0x004c808601007387 */ /* 0x000fe80000100a00 */
[----:B------:R-:W-:Y:S04]  /*38160*/  STL.64 [R1+0x4c78], R132 ;  /* 0x004c788401007387 */ /* 0x000fe80000100a00 */
[----:B------:R-:W3:Y:S04]  /*38170*/  LDL.LU.64 R100, [R1+0x5d0] ;  /* 0x0005d00001647983 */ /* 0x000ee80000300a00 */
[----:B------:R-:W3:Y:S01]  /*38180*/  LDL.LU.64 R102, [R1+0x5d8] ;  /* 0x0005d80001667983 */ /* 0x000ee20000300a00 */
[----:B--2---:R-:W-:Y:S03]  /*38190*/  HMMA.1688.F32.TF32 R136, R72, R12, R4 ;  /* 0x0000000c4888723c */ /* 0x004fe60000081004 */
[----:B------:R-:W2:Y:S04]  /*381a0*/  LDL.LU.64 R4, [R1+0x5e0] ;  /* 0x0005e00001047983 */ /* 0x000ea80000300a00 */
[----:B------:R-:W2:-:S12]  /*381b0*/  LDL.LU.64 R6, [R1+0x5e8] ;  /* 0x0005e80001067983 */ /* 0x000e980000300a00 */
[----:B------:R-:W-:Y:S04]  /*381c0*/  STL.64 [R1+0x4c90], R138 ;  /* 0x004c908a01007387 */ /* 0x000fe80000100a00 */
[----:B------:R-:W-:Y:S01]  /*381d0*/  STL.64 [R1+0x4c88], R136 ;  /* 0x004c888801007387 */ /* 0x000fe20000100a00 */
[C---:B----4-:R-:W-:Y:S03]  /*381e0*/  HMMA.1688.F32.TF32 R140, R72.reuse, R8, R84 ;  /* 0x00000008488c723c */ /* 0x050fe60000081054 */
[----:B------:R-:W4:Y:S04]  /*381f0*/  LDL.LU.64 R84, [R1+0x5f0] ;  /* 0x0005f00001547983 */ /* 0x000f280000300a00 */
[----:B------:R-:W4:Y:S01]  /*38200*/  LDL.LU.64 R86, [R1+0x5f8] ;  /* 0x0005f80001567983 */ /* 0x000f220000300a00 */
[C---:B------:R-:W-:Y:S11]  /*38210*/  HMMA.1688.F32.TF32 R144, R72.reuse, R60, R92 ;  /* 0x0000003c4890723c */ /* 0x040ff6000008105c */
[----:B------:R-:W-:Y:S04]  /*38220*/  STL.64 [R1+0x4ca0], R142 ;  /* 0x004ca08e01007387 */ /* 0x000fe80000100a00 */
[----:B------:R-:W-:Y:S01]  /*38230*/  STL.64 [R1+0x4c98], R140 ;  /* 0x004c988c01007387 */ /* 0x000fe20000100a00 */
[C---:B------:R-:W-:Y:S03]  /*38240*/  HMMA.1688.F32.TF32 R148, R72.reuse, R56, R88 ;  /* 0x000000384894723c */ /* 0x040fe60000081058 */
[----:B------:R-:W4:Y:S04]  /*38250*/  LDL.LU.64 R96, [R1+0x600] ;  /* 0x0006000001607983 */ /* 0x000f280000300a00 */
[----:B------:R-:W4:Y:S04]  /*38260*/  LDL.LU.64 R98, [R1+0x608] ;  /* 0x0006080001627983 */ /* 0x000f280000300a00 */
[----:B------:R-:W-:Y:S04]  /*38270*/  STL.64 [R1+0x4cb0], R146 ;  /* 0x004cb09201007387 */ /* 0x000fe80000100a00 */
[----:B------:R-:W-:Y:S04]  /*38280*/  STL.64 [R1+0x4ca8], R144 ;  /* 0x004ca89001007387 */ /* 0x000fe80000100a00 */
[----:B------:R-:W4:Y:S04]  /*38290*/  LDL.LU.64 R88, [R1+0x610] ;  /* 0x0006100001587983 */ /* 0x000f280000300a00 */
[----:B------:R-:W4:Y:S04]  /*382a0*/  LDL.LU.64 R90, [R1+0x618] ;  /* 0x00061800015a7983 */ /* 0x000f280000300a00 */
[----:B------:R-:W-:Y:S04]  /*382b0*/  STL.64 [R1+0x4cc0], R150 ;  /* 0x004cc09601007387 */ /* 0x000fe80000100a00 */
[----:B------:R-:W-:Y:S04]  /*382c0*/  STL.64 [R1+0x4cb8], R148 ;  /* 0x004cb89401007387 */ /* 0x000fe80000100a00 */
[----:B------:R-:W4:Y:S04]  /*382d0*/  LDL.LU.64 R92, [R1+0x620] ;  /* 0x00062000015c7983 */ /* 0x000f280000300a00 */
[----:B------:R-:W4:Y:S01]  /*382e0*/  LDL.LU.64 R94, [R1+0x628] ;  /* 0x00062800015e7983 */ /* 0x000f220000300a00 */
[C---:B---3--:R-:W-:Y:S03]  /*382f0*/  HMMA.1688.F32.TF32 R152, R72.reuse, R52, R80 ;  /* 0x000000344898723c */ /* 0x048fe60000081050 */
[----:B------:R-:W3:Y:S04]  /*38300*/  LDL.LU.64 R80, [R1+0x640] ;  /* 0x0006400001507983 */ /* 0x000ee80000300a00 */
[----:B------:R-:W3:Y:S01]  /*38310*/  LDL.LU.64 R82, [R1+0x648] ;  /* 0x0006480001527983 */ /* 0x000ee20000300a00 */
[C---:B------:R-:W-:Y:S08]  /*38320*/  HMMA.1688.F32.TF32 R156, R72.reuse, R48, R76 ;  /* 0x00000030489c723c */ /* 0x040ff0000008104c */
[C---:B------:R-:W-:Y:S03]  /*38330*/  HMMA.1688.F32.TF32 R160, R72.reuse, R44, R100 ;  /* 0x0000002c48a0723c */ /* 0x040fe60000081064 */
[----:B------:R-:W-:Y:S04]  /*38340*/  STL.64 [R1+0x4cd0], R154 ;  /* 0x004cd09a01007387 */ /* 0x000fe80000100a00 */
[----:B------:R-:W-:Y:S04]  /*38350*/  STL.64 [R1+0x4cc8], R152 ;  /* 0x004cc89801007387 */ /* 0x000fe80000100a00 */
[----:B------:R-:W3:Y:S04]  /*38360*/  LDL.LU.64 R76, [R1+0x630] ;  /* 0x00063000014c7983 */ /* 0x000ee80000300a00 */
[----:B------:R-:W3:Y:S04]  /*38370*/  LDL.LU.64 R78, [R1+0x638] ;  /* 0x00063800014e7983 */ /* 0x000ee80000300a00 */
[----:B------:R-:W-:Y:S04]  /*38380*/  STL.64 [R1+0x4ce0], R158 ;  /* 0x004ce09e01007387 */ /* 0x000fe80000100a00 */
[----:B------:R-:W-:Y:S04]  /*38390*/  STL.64 [R1+0x4cd8], R156 ;  /* 0x004cd89c01007387 */ /* 0x000fe80000100a00 */
[----:B------:R-:W-:Y:S04]  /*383a0*/  STL.64 [R1+0x4cf0], R162 ;  /* 0x004cf0a201007387 */ /* 0x000fe80000100a00 */
[----:B------:R-:W-:Y:S01]  /*383b0*/  STL.64 [R1+0x4ce8], R160 ;  /* 0x004ce8a001007387 */ /* 0x000fe20000100a00 */
        /* <DEDUP_REMOVED lines=12> */
[----:B------:R-:W-:Y:S04]  /*38480*/  STL.64 [R1+0x4d20], R174 ;  /* 0x004d20ae01007387 */ /* 0x000fe80000100a00 */
[----:B------:R-:W-:Y:S04]  /*38490*/  STL.64 [R1+0x4d18], R172 ;  /* 0x004d18ac01007387 */ /* 0x000fe80000100a00 */
[----:B------:R-:W4:Y:S04]  /*384a0*/  LDL.LU.64 R88, [R1+0x2d80] ;  /* 0x002d800001587983 */ /* 0x000f280000300a00 */
[----:B------:R-:W4:Y:S01]  /*384b0*/  LDL.LU.64 R90, [R1+0x2d88] ;  /* 0x002d8800015a7983 */ /* 0x000f220000300a00 */
[C---:B------:R-:W-:Y:S03]  /*384c0*/  HMMA.1688.F32.TF32 R180, R72.reuse, R24, R92 ;  /* 0x0000001848b4723c */ /* 0x040fe6000008105c */
[----:B------:R-:W-:Y:S04]  /*384d0*/  STL.64 [R1+0x4d30], R178 ;  /* 0x004d30b201007387 */ /* 0x000fe80000100a00 */
[----:B------:R-:W-:Y:S01]  /*384e0*/  STL.64 [R1+0x4d28], R176 ;  /* 0x004d28b001007387 */ /* 0x000fe20000100a00 */
[C---:B---3--:R-:W-:Y:S11]  /*384f0*/  HMMA.1688.F32.TF32 R184, R72.reuse, R20, R80 ;  /* 0x0000001448b8723c */ /* 0x048ff60000081050 */
[----:B------:R-:W-:Y:S04]  /*38500*/  STL.64 [R1+0x4d40], R182 ;  /* 0x004d40b601007387 */ /* 0x000fe80000100a00 */
[----:B------:R-:W-:Y:S04]  /*38510*/  STL.64 [R1+0x4d38], R180 ;  /* 0x004d38b401007387 */ /* 0x000fe80000100a00 */
[----:B------:R-:W3:Y:S04]  /*38520*/  LDL.LU.64 R80, [R1+0x2d70] ;  /* 0x002d700001507983 */ /* 0x000ee80000300a00 */
[----:B------:R-:W3:Y:S01]  /*38530*/  LDL.LU.64 R82, [R1+0x2d78] ;  /* 0x002d780001527983 */ /* 0x000ee20000300a00 */
[----:B------:R-:W-:Y:S03]  /*38540*/  HMMA.1688.F32.TF32 R188, R72, R16, R76 ;  /* 0x0000001048bc723c */ /* 0x000fe6000008104c */
[----:B------:R-:W-:Y:S04]  /*38550*/  STL.64 [R1+0x4d50], R186 ;  /* 0x004d50ba01007387 */ /* 0x000fe80000100a00 */
[----:B------:R-:W-:Y:S04]  /*38560*/  STL.64 [R1+0x4d48], R184 ;  /* 0x004d48b801007387 */ /* 0x000fe80000100a00 */
[----:B------:R-:W3:Y:S04]  /*38570*/  LDL.LU.64 R76, [R1+0x2d60] ;  /* 0x002d6000014c7983 */ /* 0x000ee80000300a00 */
[----:B------:R-:W3:Y:S01]  /*38580*/  LDL.LU.64 R78, [R1+0x2d68] ;  /* 0x002d6800014e7983 */ /* 0x000ee20000300a00 */
[----:B--2---:R-:W-:Y:S03]  /*38590*/  HMMA.1688.F32.TF32 R240, R120, R68, R4 ;  /* 0x0000004478f0723c */ /* 0x004fe60000081004 */
[----:B------:R-:W2:Y:S04]  /*385a0*/  LDL.LU.64 R4, [R1+0x2d50] ;  /* 0x002d500001047983 */ /* 0x000ea80000300a00 */
[----:B------:R-:W2:-:S12]  /*385b0*/  LDL.LU.64 R6, [R1+0x2d58] ;  /* 0x002d580001067983 */ /* 0x000e980000300a00 */
[----:B------:R-:W-:Y:S04]  /*385c0*/  STL [R1+0x4b70], R240 ;  /* 0x004b70f001007387 */ /* 0x000fe80000100800 */
[----:B------:R-:W-:Y:S04]  /*385d0*/  STL [R1+0x4b6c], R241 ;  /* 0x004b6cf101007387 */ /* 0x000fe80000100800 */
[----:B------:R-:W-:Y:S04]  /*385e0*/  STL [R1+0x4b68], R242 ;  /* 0x004b68f201007387 */ /* 0x000fe80000100800 */
[----:B------:R-:W-:Y:S01]  /*385f0*/  STL [R1+0x4b64], R243 ;  /* 0x004b64f301007387 */ /* 0x000fe20000100800 */
[----:B----4-:R-:W-:Y:S03]  /*38600*/  HMMA.1688.F32.TF32 R124, R120, R64, R84 ;  /* 0x00000040787c723c */ /* 0x010fe60000081054 */
[----:B------:R-:W4:Y:S04]  /*38610*/  LDL.LU.64 R84, [R1+0x2d40] ;  /* 0x002d400001547983 */ /* 0x000f280000300a00 */
[----:B------:R-:W4:-:S12]  /*38620*/  LDL.LU.64 R86, [R1+0x2d48] ;  /* 0x002d480001567983 */ /* 0x000f180000300a00 */
[----:B------:R-:W-:Y:S04]  /*38630*/  STL [R1+0x4b7c], R124 ;  /* 0x004b7c7c01007387 */ /* 0x000fe80000100800 */
[----:B------:R-:W-:Y:S04]  /*38640*/  STL [R1+0x4b78], R125 ;  /* 0x004b787d01007387 */ /* 0x000fe80000100800 */
[----:B------:R-:W-:Y:S04]  /*38650*/  STL [R1+0x4b74], R126 ;  /* 0x004b747e01007387 */ /* 0x000fe80000100800 */
[----:B------:R-:W-:Y:S01]  /*38660*/  STL [R1+0x4b60], R127 ;  /* 0x004b607f01007387 */ /* 0x000fe20000100800 */
[----:B------:R-:W-:Y:S03]  /*38670*/  HMMA.1688.F32.TF32 R128, R120, R12, R88 ;  /* 0x0000000c7880723c */ /* 0x000fe60000081058 */
[----:B------:R-:W4:Y:S04]  /*38680*/  LDL.LU.64 R88, [R1+0x2d30] ;  /* 0x002d300001587983 */ /* 0x000f280000300a00 */
[----:B------:R-:W4:-:S12]  /*38690*/  LDL.LU.64 R90, [R1+0x2d38] ;  /* 0x002d3800015a7983 */ /* 0x000f180000300a00 */
[----:B------:R-:W-:Y:S04]  /*386a0*/  STL [R1+0x4b84], R128 ;  /* 0x004b848001007387 */ /* 0x000fe80000100800 */
[----:B------:R-:W-:Y:S04]  /*386b0*/  STL [R1+0x4b80], R129 ;  /* 0x004b808101007387 */ /* 0x000fe80000100800 */
[----:B------:R-:W-:Y:S04]  /*386c0*/  STL [R1+0x4b5c], R130 ;  /* 0x004b5c8201007387 */ /* 0x000fe80000100800 */
[----:B------:R-:W-:Y:S01]  /*386d0*/  STL [R1+0x4b58], R131 ;  /* 0x004b588301007387 */ /* 0x000fe20000100800 */
[----:B---3--:R-:W-:Y:S03]  /*386e0*/  HMMA.1688.F32.TF32 R72, R120, R8, R80 ;  /* 0x000000087848723c */ /* 0x008fe60000081050 */
[----:B------:R-:W3:Y:S04]  /*386f0*/  LDL.LU.64 R92, [R1+0x2d20] ;  /* 0x002d2000015c7983 */ /* 0x000ee80000300a00 */
[----:B------:R-:W3:-:S12]  /*38700*/  LDL.LU.64 R94, [R1+0x2d28] ;  /* 0x002d2800015e7983 */ /* 0x000ed80000300a00 */
[----:B------:R-:W-:Y:S04]  /*38710*/  STL [R1+0x4b94], R72 ;  /* 0x004b944801007387 */ /* 0x000fe80000100800 */
[----:B------:R1:W-:Y:S01]  /*38720*/  STL [R1+0x4b90], R73 ;  /* 0x004b904901007387 */ /* 0x0003e20000100800 */
[C---:B------:R-:W-:Y:S03]  /*38730*/  HMMA.1688.F32.TF32 R76, R120.reuse, R60, R76 ;  /* 0x0000003c784c723c */ /* 0x040fe6000008104c */
[----:B------:R-:W-:Y:S04]  /*38740*/  STL [R1+0x4b8c], R74 ;  /* 0x004b8c4a01007387 */ /* 0x000fe80000100800 */
[----:B------:R1:W-:Y:S04]  /*38750*/  STL [R1+0x4b88], R75 ;  /* 0x004b884b01007387 */ /* 0x0003e80000100800 */
[----:B-1----:R-:W3:Y:S04]  /*38760*/  LDL.LU.64 R72, [R1+0x2d10] ;  /* 0x002d100001487983 */ /* 0x002ee80000300a00 */
[----:B------:R-:W3:Y:S04]  /*38770*/  LDL.LU.64 R74, [R1+0x2d18] ;  /* 0x002d1800014a7983 */ /* 0x000ee80000300a00 */
[----:B------:R-:W-:Y:S04]  /*38780*/  STL [R1+0x4ba4], R76 ;  /* 0x004ba44c01007387 */ /* 0x000fe80000100800 */
[----:B------:R-:W-:Y:S04]  /*38790*/  STL [R1+0x4ba0], R77 ;  /* 0x004ba04d01007387 */ /* 0x000fe80000100800 */
[----:B------:R-:W-:Y:S04]  /*387a0*/  STL [R1+0x4b9c], R78 ;  /* 0x004b9c4e01007387 */ /* 0x000fe80000100800 */
[----:B------:R-:W-:Y:S01]  /*387b0*/  STL [R1+0x4b98], R79 ;  /* 0x004b984f01007387 */ /* 0x000fe20000100800 */
[----:B--2---:R-:W-:Y:S03]  /*387c0*/  HMMA.1688.F32.TF32 R80, R120, R56, R4 ;  /* 0x000000387850723c */ /* 0x004fe60000081004 */
[----:B------:R-:W2:Y:S04]  /*387d0*/  LDL.LU.64 R4, [R1+0x2d00] ;  /* 0x002d000001047983 */ /* 0x000ea80000300a00 */
[----:B------:R-:W2:-:S12]  /*387e0*/  LDL.LU.64 R6, [R1+0x2d08] ;  /* 0x002d080001067983 */ /* 0x000e980000300a00 */
[----:B------:R-:W-:Y:S04]  /*387f0*/  STL [R1+0x4bb4], R80 ;  /* 0x004bb45001007387 */ /* 0x000fe80000100800 */
[----:B------:R1:W-:Y:S04]  /*38800*/  STL [R1+0x4bb0], R81 ;  /* 0x004bb05101007387 */ /* 0x0003e80000100800 */
[----:B------:R-:W-:Y:S04]  /*38810*/  STL [R1+0x4bac], R82 ;  /* 0x004bac5201007387 */ /* 0x000fe80000100800 */
[----:B------:R1:W-:Y:S04]  /*38820*/  STL [R1+0x4ba8], R83 ;  /* 0x004ba85301007387 */ /* 0x0003e80000100800 */
[----:B------:R-:W2:Y:S04]  /*38830*/  LDL.LU.64 R104, [R1+0x2cf0] ;  /* 0x002cf00001687983 */ /* 0x000ea80000300a00 */
[----:B------:R-:W2:Y:S01]  /*38840*/  LDL.LU.64 R106, [R1+0x2cf8] ;  /* 0x002cf800016a7983 */ /* 0x000ea20000300a00 */
[----:B----4-:R-:W-:-:S15]  /*38850*/  HMMA.1688.F32.TF32 R84, R120, R52, R84 ;  /* 0x000000347854723c */ /* 0x010fde0000081054 */
[----:B------:R-:W-:-:S04]  /*38860*/  NOP ;  /* 0x0000000000007918 */ /* 0x000fc80000000000 */
[----:B------:R-:W-:Y:S04]  /*38870*/  STL [R1+0x4bc4], R84 ;  /* 0x004bc45401007387 */ /* 0x000fe80000100800 */
[----:B------:R4:W-:Y:S04]  /*38880*/  STL [R1+0x4bc0], R85 ;  /* 0x004bc05501007387 */ /* 0x0009e80000100800 */
[----:B------:R-:W-:Y:S04]  /*38890*/  STL [R1+0x4bbc], R86 ;  /* 0x004bbc5601007387 */ /* 0x000fe80000100800 */
[----:B------:R2:W-:Y:S04]  /*388a0*/  STL [R1+0x4bb8], R87 ;  /* 0x004bb85701007387 */ /* 0x0005e80000100800 */
[----:B-1----:R-:W4:Y:S04]  /*388b0*/  LDL.LU.64 R80, [R1+0x2ce0] ;  /* 0x002ce00001507983 */ /* 0x002f280000300a00 */
[----:B------:R-:W4:Y:S01]  /*388c0*/  LDL.LU.64 R82, [R1+0x2ce8] ;  /* 0x002ce80001527983 */ /* 0x000f220000300a00 */
[----:B------:R-:W-:-:S15]  /*388d0*/  HMMA.1688.F32.TF32 R88, R120, R48, R88 ;  /* 0x000000307858723c */ /* 0x000fde0000081058 */
[----:B------:R-:W-:-:S04]  /*388e0*/  NOP ;  /* 0x0000000000007918 */ /* 0x000fc80000000000 */
[----:B------:R-:W-:Y:S04]  /*388f0*/  STL [R1+0x4bd4], R88 ;  /* 0x004bd45801007387 */ /* 0x000fe80000100800 */
[----:B------:R1:W-:Y:S04]  /*38900*/  STL [R1+0x4bd0], R89 ;  /* 0x004bd05901007387 */ /* 0x0003e80000100800 */
[----:B------:R-:W-:Y:S04]  /*38910*/  STL [R1+0x4bcc], R90 ;  /* 0x004bcc5a01007387 */ /* 0x000fe80000100800 */
[----:B------:R1:W-:Y:S01]  /*38920*/  STL [R1+0x4bc8], R91 ;  /* 0x004bc85b01007387 */ /* 0x0003e20000100800 */
[----:B---3--:R-:W-:Y:S03]  /*38930*/  HMMA.1688.F32.TF32 R92, R120, R44, R92 ;  /* 0x0000002c785c723c */ /* 0x008fe6000008105c */
[----:B------:R-:W3:Y:S04]  /*38940*/  LDL.LU.64 R76, [R1+0x2cd0] ;  /* 0x002cd000014c7983 */ /* 0x000ee80000300a00 */
[----:B------:R-:W3:-:S12]  /*38950*/  LDL.LU.64 R78, [R1+0x2cd8] ;  /* 0x002cd800014e7983 */ /* 0x000ed80000300a00 */
[----:B------:R-:W-:Y:S04]  /*38960*/  STL [R1+0x4be4], R92 ;  /* 0x004be45c01007387 */ /* 0x000fe80000100800 */
[----:B------:R1:W-:Y:S04]  /*38970*/  STL [R1+0x4be0], R93 ;  /* 0x004be05d01007387 */ /* 0x0003e80000100800 */
[----:B------:R-:W-:Y:S04]  /*38980*/  STL [R1+0x4bdc], R94 ;  /* 0x004bdc5e01007387 */ /* 0x000fe80000100800 */
[----:B------:R1:W-:Y:S01]  /*38990*/  STL [R1+0x4bd8], R95 ;  /* 0x004bd85f01007387 */ /* 0x0003e20000100800 */
[----:B------:R-:W-:Y:S03]  /*389a0*/  HMMA.1688.F32.TF32 R96, R120, R40, R72 ;  /* 0x000000287860723c */ /* 0x000fe60000081048 */
[----:B------:R-:W3:Y:S04]  /*389b0*/  LDL.LU.64 R72, [R1+0x2dc0] ;  /* 0x002dc00001487983 */ /* 0x000ee80000300a00 */
[----:B------:R-:W3:-:S12]  /*389c0*/  LDL.LU.64 R74, [R1+0x2dc8] ;  /* 0x002dc800014a7983 */ /* 0x000ed80000300a00 */
[----:B------:R-:W-:Y:S04]  /*389d0*/  STL [R1+0x4bf4], R96 ;  /* 0x004bf46001007387 */ /* 0x000fe80000100800 */
[----:B------:R-:W-:Y:S04]  /*389e0*/  STL [R1+0x4bf0], R97 ;  /* 0x004bf06101007387 */ /* 0x000fe80000100800 */
[----:B------:R-:W-:Y:S04]  /*389f0*/  STL [R1+0x4bec], R98 ;  /* 0x004bec6201007387 */ /* 0x000fe80000100800 */
[----:B------:R-:W-:Y:S01]  /*38a00*/  STL [R1+0x4be8], R99 ;  /* 0x004be86301007387 */ /* 0x000fe20000100800 */
[----:B--2---:R-:W-:Y:S03]  /*38a10*/  HMMA.1688.F32.TF32 R100, R120, R36, R4 ;  /* 0x000000247864723c */ /* 0x004fe60000081004 */
[----:B------:R-:W2:Y:S04]  /*38a20*/  LDL.LU.64 R4, [R1+0x2db0] ;  /* 0x002db00001047983 */ /* 0x000ea80000300a00 */
[----:B------:R-:W2:-:S12]  /*38a30*/  LDL.LU.64 R6, [R1+0x2db8] ;  /* 0x002db80001067983 */ /* 0x000e980000300a00 */
[----:B------:R-:W-:Y:S01]  /*38a40*/  STL [R1+0x4c04], R100 ;  /* 0x004c046401007387 */ /* 0x000fe20000100800 */
[C---:B------:R-:W-:Y:S03]  /*38a50*/  HMMA.1688.F32.TF32 R104, R120.reuse, R32, R104 ;  /* 0x000000207868723c */ /* 0x040fe60000081068 */
[----:B------:R1:W-:Y:S04]  /*38a60*/  STL [R1+0x4c00], R101 ;  /* 0x004c006501007387 */ /* 0x0003e80000100800 */
[----:B------:R-:W-:Y:S04]  /*38a70*/  STL [R1+0x4bfc], R102 ;  /* 0x004bfc6601007387 */ /* 0x000fe80000100800 */
[----:B------:R1:W-:Y:S08]  /*38a80*/  STL [R1+0x4bf8], R103 ;  /* 0x004bf86701007387 */ /* 0x0003f00000100800 */
[----:B------:R-:W-:Y:S04]  /*38a90*/  STL [R1+0x4c14], R104 ;  /* 0x004c146801007387 */ /* 0x000fe80000100800 */
[----:B------:R1:W-:Y:S04]  /*38aa0*/  STL [R1+0x4c10], R105 ;  /* 0x004c106901007387 */ /* 0x0003e80000100800 */
[----:B------:R-:W-:Y:S04]  /*38ab0*/  STL [R1+0x4c0c], R106 ;  /* 0x004c0c6a01007387 */ /* 0x000fe80000100800 */
[----:B------:R1:W-:Y:S01]  /*38ac0*/  STL [R1+0x4c08], R107 ;  /* 0x004c086b01007387 */ /* 0x0003e20000100800 */
[----:B----4-:R-:W-:Y:S03]  /*38ad0*/  HMMA.1688.F32.TF32 R108, R120, R28, R80 ;  /* 0x0000001c786c723c */ /* 0x010fe60000081050 */
[----:B------:R-:W4:Y:S04]  /*38ae0*/  LDL.LU.64 R80, [R1+0x2ca0] ;  /* 0x002ca00001507983 */ /* 0x000f280000300a00 */
[----:B------:R-:W4:-:S12]  /*38af0*/  LDL.LU.64 R82, [R1+0x2ca8] ;  /* 0x002ca80001527983 */ /* 0x000f180000300a00 */
[----:B------:R-:W-:Y:S04]  /*38b00*/  STL [R1+0x4c24], R108 ;  /* 0x004c246c01007387 */ /* 0x000fe80000100800 */
[----:B------:R1:W-:Y:S04]  /*38b10*/  STL [R1+0x4c20], R109 ;  /* 0x004c206d01007387 */ /* 0x0003e80000100800 */
[----:B------:R-:W-:Y:S04]  /*38b20*/  STL [R1+0x4c1c], R110 ;  /* 0x004c1c6e01007387 */ /* 0x000fe80000100800 */
[----:B------:R1:W-:Y:S04]  /*38b30*/  STL [R1+0x4c18], R111 ;  /* 0x004c186f01007387 */ /* 0x0003e80000100800 */
[----:B------:R-:W4:Y:S04]  /*38b40*/  LDL.LU.64 R84, [R1+0x2c90] ;  /* 0x002c900001547983 */ /* 0x000f280000300a00 */
[----:B------:R-:W4:Y:S01]  /*38b50*/  LDL.LU.64 R86, [R1+0x2c98] ;  /* 0x002c980001567983 */ /* 0x000f220000300a00 */
[----:B---3--:R-:W-:-:S15]  /*38b60*/  HMMA.1688.F32.TF32 R112, R120, R24, R76 ;  /* 0x000000187870723c */ /* 0x008fde000008104c */
[----:B------:R-:W-:-:S04]  /*38b70*/  NOP ;  /* 0x0000000000007918 */ /* 0x000fc80000000000 */
[----:B------:R-:W-:Y:S04]  /*38b80*/  STL [R1+0x4c34], R112 ;  /* 0x004c347001007387 */ /* 0x000fe80000100800 */
[----:B------:R-:W-:Y:S04]  /*38b90*/  STL [R1+0x4c30], R113 ;  /* 0x004c307101007387 */ /* 0x000fe80000100800 */
[----:B------:R-:W-:Y:S04]  /*38ba0*/  STL [R1+0x4c2c], R114 ;  /* 0x004c2c7201007387 */ /* 0x000fe80000100800 */
[----:B------:R-:W-:Y:S01]  /*38bb0*/  STL [R1+0x4c28], R115 ;  /* 0x004c287301007387 */ /* 0x000fe20000100800 */
[----:B------:R-:W-:Y:S03]  /*38bc0*/  HMMA.1688.F32.TF32 R116, R120, R20, R72 ;  /* 0x000000147874723c */ /* 0x000fe60000081048 */
[----:B------:R-:W3:Y:S04]  /*38bd0*/  LDL.LU.64 R76, [R1+0x2c80] ;  /* 0x002c8000014c7983 */ /* 0x000ee80000300a00 */
[----:B------:R-:W3:-:S12]  /*38be0*/  LDL.LU.64 R78, [R1+0x2c88] ;  /* 0x002c8800014e7983 */ /* 0x000ed80000300a00 */
[----:B------:R-:W-:Y:S04]  /*38bf0*/  STL [R1+0x4c44], R116 ;  /* 0x004c447401007387 */ /* 0x000fe80000100800 */
[----:B------:R1:W-:Y:S04]  /*38c00*/  STL [R1+0x4c40], R117 ;  /* 0x004c407501007387 */ /* 0x0003e80000100800 */
[----:B------:R-:W-:Y:S04]  /*38c10*/  STL [R1+0x4c3c], R118 ;  /* 0x004c3c7601007387 */ /* 0x000fe80000100800 */
[----:B------:R1:W-:Y:S04]  /*38c20*/  STL [R1+0x4c38], R119 ;  /* 0x004c387701007387 */ /* 0x0003e80000100800 */
[----:B------:R-:W3:Y:S04]  /*38c30*/  LDL.LU.64 R72, [R1+0x2c70] ;  /* 0x002c700001487983 */ /* 0x000ee80000300a00 */
[----:B------:R-:W3:Y:S01]  /*38c40*/  LDL.LU.64 R74, [R1+0x2c78] ;  /* 0x002c7800014a7983 */ /* 0x000ee20000300a00 */
[----:B--2---:R-:W-:Y:S03]  /*38c50*/  HMMA.1688.F32.TF32 R120, R120, R16, R4 ;  /* 0x000000107878723c */ /* 0x004fe60000081004 */
[----:B------:R-:W2:Y:S04]  /*38c60*/  LDL.LU.64 R4, [R1+0x2c60] ;  /* 0x002c600001047983 */ /* 0x000ea80000300a00 */
[----:B------:R-:W2:-:S12]  /*38c70*/  LDL.LU.64 R6, [R1+0x2c68] ;  /* 0x002c680001067983 */ /* 0x000e980000300a00 */
[----:B------:R-:W-:Y:S04]  /*38c80*/  STL [R1+0x4c54], R120 ;  /* 0x004c547801007387 */ /* 0x000fe80000100800 */
[----:B------:R1:W-:Y:S04]  /*38c90*/  STL [R1+0x4c50], R121 ;  /* 0x004c507901007387 */ /* 0x0003e80000100800 */
[----:B------:R-:W-:Y:S04]  /*38ca0*/  STL [R1+0x4c4c], R122 ;  /* 0x004c4c7a01007387 */ /* 0x000fe80000100800 */
[----:B------:R1:W-:Y:S01]  /*38cb0*/  STL [R1+0x4c48], R123 ;  /* 0x004c487b01007387 */ /* 0x0003e20000100800 */
[----:B----4-:R-:W-:-:S15]  /*38cc0*/  HMMA.1688.F32.TF32 R80, R196, R68, R80 ;  /* 0x00000044c450723c */ /* 0x010fde0000081050 */
[----:B------:R-:W-:-:S04]  /*38cd0*/  NOP ;  /* 0x0000000000007918 */ /* 0x000fc80000000000 */
[----:B------:R-:W-:Y:S02]  /*38ce0*/  IMAD.MOV.U32 R243, RZ, RZ, R80 ;  /* 0x000000fffff37224 */ /* 0x000fe400078e0050 */
[----:B------:R-:W-:Y:S02]  /*38cf0*/  IMAD.MOV.U32 R127, RZ, RZ, R81 ;  /* 0x000000ffff7f7224 */ /* 0x000fe400078e0051 */
[----:B------:R-:W-:Y:S01]  /*38d00*/  IMAD.MOV.U32 R130, RZ, RZ, R82 ;  /* 0x000000ffff827224 */ /* 0x000fe200078e0052 */
[----:B------:R-:W4:Y:S01]  /*38d10*/  LDL.LU.64 R80, [R1+0x2c50] ;  /* 0x002c500001507983 */ /* 0x000f220000300a00 */
[----:B------:R-:W-:-:S03]  /*38d20*/  IMAD.MOV.U32 R131, RZ, RZ, R83 ;  /* 0x000000ffff837224 */ /* 0x000fc600078e0053 */
[----:B------:R-:W4:Y:S01]  /*38d30*/  LDL.LU.64 R82, [R1+0x2c58] ;  /* 0x002c580001527983 */ /* 0x000f220000300a00 */
[----:B------:R-:W-:-:S15]  /*38d40*/  HMMA.1688.F32.TF32 R84, R196, R64, R84 ;  /* 0x00000040c454723c */ /* 0x000fde0000081054 */
[----:B------:R-:W-:-:S04]  /*38d50*/  NOP ;  /* 0x0000000000007918 */ /* 0x000fc80000000000 */
[----:B------:R-:W-:Y:S02]  /*38d60*/  IMAD.MOV.U32 R126, RZ, RZ, R84 ;  /* 0x000000ffff7e7224 */ /* 0x000fe400078e0054 */
[----:B------:R-:W-:Y:S02]  /*38d70*/  IMAD.MOV.U32 R240, RZ, RZ, R85 ;  /* 0x000000fffff07224 */ /* 0x000fe400078e0055 */
[----:B------:R-:W-:Y:S01]  /*38d80*/  IMAD.MOV.U32 R241, RZ, RZ, R86 ;  /* 0x000000fffff17224 */ /* 0x000fe200078e0056 */
[----:B------:R-:W4:Y:S01]  /*38d90*/  LDL.LU.64 R84, [R1+0x2c40] ;  /* 0x002c400001547983 */ /* 0x000f220000300a00 */
[----:B------:R-:W-:-:S03]  /*38da0*/  IMAD.MOV.U32 R242, RZ, RZ, R87 ;  /* 0x000000fffff27224 */ /* 0x000fc600078e0057 */
[----:B------:R-:W4:Y:S04]  /*38db0*/  LDL.LU.64 R86, [R1+0x2c48] ;  /* 0x002c480001567983 */ /* 0x000f280000300a00 */
[----:B-1----:R-:W4:Y:S04]  /*38dc0*/  LDL.LU.64 R88, [R1+0x2c30] ;  /* 0x002c300001587983 */ /* 0x002f280000300a00 */
[----:B------:R-:W4:Y:S04]  /*38dd0*/  LDL.LU.64 R90, [R1+0x2c38] ;  /* 0x002c3800015a7983 */ /* 0x000f280000300a00 */
[----:B------:R-:W4:Y:S04]  /*38de0*/  LDL.LU.64 R92, [R1+0x2c20] ;  /* 0x002c2000015c7983 */ /* 0x000f280000300a00 */
[----:B------:R-:W4:Y:S01]  /*38df0*/  LDL.LU.64 R94, [R1+0x2c28] ;  /* 0x002c2800015e7983 */ /* 0x000f220000300a00 */
[----:B---3--:R-:W-:-:S15]  /*38e00*/  HMMA.1688.F32.TF32 R76, R196, R12, R76 ;  /* 0x0000000cc44c723c */ /* 0x008fde000008104c */
[----:B------:R-:W-:-:S04]  /*38e10*/  NOP ;  /* 0x0000000000007918 */ /* 0x000fc80000000000 */
[----:B------:R-:W-:Y:S02]  /*38e20*/  IMAD.MOV.U32 R128, RZ, RZ, R76 ;  /* 0x000000ffff807224 */ /* 0x000fe400078e004c */
[----:B------:R-:W-:Y:S02]  /*38e30*/  IMAD.MOV.U32 R129, RZ, RZ, R77 ;  /* 0x000000ffff817224 */ /* 0x000fe400078e004d */
[----:B------:R-:W-:Y:S02]  /*38e40*/  IMAD.MOV.U32 R124, RZ, RZ, R78 ;  /* 0x000000ffff7c7224 */ /* 0x000fe400078e004e */
[----:B------:R-:W-:Y:S02]  /*38e50*/  IMAD.MOV.U32 R125, RZ, RZ, R79 ;  /* 0x000000ffff7d7224 */ /* 0x000fe400078e004f */
[----:B------:R-:W-:-:S15]  /*38e60*/  HMMA.1688.F32.TF32 R76, R196, R8, R72 ;  /* 0x00000008c44c723c */ /* 0x000fde0000081048 */
[----:B------:R-:W-:-:S04]  /*38e70*/  NOP ;  /* 0x0000000000007918 */ /* 0x000fc80000000000 */
[----:B------:R-:W-:Y:S02]  /*38e80*/  IMAD.MOV.U32 R72, RZ, RZ, R76 ;  /* 0x000000ffff487224 */ /* 0x000fe400078e004c */
[----:B------:R-:W-:Y:S02]  /*38e90*/  IMAD.MOV.U32 R73, RZ, RZ, R77 ;  /* 0x000000ffff497224 */ /* 0x000fe400078e004d */
[----:B------:R-:W-:Y:S02]  /*38ea0*/  IMAD.MOV.U32 R74, RZ, RZ, R78 ;  /* 0x000000ffff4a7224 */ /* 0x000fe400078e004e */
[----:B------:R-:W-:Y:S01]  /*38eb0*/  IMAD.MOV.U32 R75, RZ, RZ, R79 ;  /* 0x000000ffff4b7224 */ /* 0x000fe200078e004f */
[----:B--2---:R-:W-:-:S15]  /*38ec0*/  HMMA.1688.F32.TF32 R4, R196, R60, R4 ;  /* 0x0000003cc404723c */ /* 0x004fde0000081004 */
[----:B------:R-:W-:-:S04]  /*38ed0*/  NOP ;  /* 0x0000000000007918 */ /* 0x000fc80000000000 */
[----:B------:R-:W-:Y:S02]  /*38ee0*/  IMAD.MOV.U32 R76, RZ, RZ, R4 ;  /* 0x000000ffff4c7224 */ /* 0x000fe400078e0004 */
[----:B------:R-:W-:Y:S02]  /*38ef0*/  IMAD.MOV.U32 R77, RZ, RZ, R5 ;  /* 0x000000ffff4d7224 */ /* 0x000fe400078e0005 */
[----:B------:R-:W-:Y:S01]  /*38f00*/  IMAD.MOV.U32 R78, RZ, RZ, R6 ;  /* 0x000000ffff4e7224 */ /* 0x000fe200078e0006 */
[----:B------:R-:W2:Y:S01]  /*38f10*/  LDL.LU.64 R4, [R1+0x2c10] ;  /* 0x002c100001047983 */ /* 0x000ea20000300a00 */
[----:B------:R-:W-:-:S03]  /*38f20*/  IMAD.MOV.U32 R79, RZ, RZ, R7 ;  /* 0x000000ffff4f7224 */ /* 0x000fc600078e0007 */
[----:B------:R-:W2:Y:S04]  /*38f30*/  LDL.LU.64 R6, [R1+0x2c18] ;  /* 0x002c180001067983 */ /* 0x000ea80000300a00 */
[----:B------:R-:W3:Y:S04]  /*38f40*/  LDL.LU.64 R100, [R1+0x2c00] ;  /* 0x002c000001647983 */ /* 0x000ee80000300a00 */
[----:B------:R-:W3:Y:S04]  /*38f50*/  LDL.LU.64 R102, [R1+0x2c08] ;  /* 0x002c080001667983 */ /* 0x000ee80000300a00 */
[----:B------:R-:W3:Y:S04]  /*38f60*/  LDL.LU.64 R104, [R1+0x2bf0] ;  /* 0x002bf00001687983 */ /* 0x000ee80000300a00 */
[----:B------:R-:W3:Y:S04]  /*38f70*/  LDL.LU.64 R106, [R1+0x2bf8] ;  /* 0x002bf800016a7983 */ /* 0x000ee80000300a00 */
[----:B------:R-:W3:Y:S04]  /*38f80*/  LDL.LU.64 R108, [R1+0x2be0] ;  /* 0x002be000016c7983 */ /* 0x000ee80000300a00 */
[----:B------:R-:W3:Y:S01]  /*38f90*/  LDL.LU.64 R110, [R1+0x2be8] ;  /* 0x002be800016e7983 */ /* 0x000ee20000300a00 */
[----:B----4-:R-:W-:-:S15]  /*38fa0*/  HMMA.1688.F32.TF32 R96, R196, R56, R80 ;  /* 0x00000038c460723c */ /* 0x010fde0000081050 */
        /* <DEDUP_REMOVED lines=69> */
[----:B----4-:R-:W-:-:S15]  /*39400*/  HMMA.1688.F32.TF32 R148, R196, R20, R116 ;  /* 0x00000014c494723c */ /* 0x010fde0000081074 */
[----:B------:R-:W-:-:S04]  /*39410*/  NOP ;  /* 0x0000000000007918 */ /* 0x000fc80000000000 */
[----:B------:R-:W-:Y:S02]  /*39420*/  IMAD.MOV.U32 R116, RZ, RZ, R148 ;  /* 0x000000ffff747224 */ /* 0x000fe400078e0094 */
[----:B------:R-:W-:Y:S02]  /*39430*/  IMAD.MOV.U32 R117, RZ, RZ, R149 ;  /* 0x000000ffff757224 */ /* 0x000fe400078e0095 */
[----:B------:R-:W-:Y:S02]  /*39440*/  IMAD.MOV.U32 R118, RZ, RZ, R150 ;  /* 0x000000ffff767224 */ /* 0x000fe400078e0096 */
[----:B------:R-:W-:Y:S02]  /*39450*/  IMAD.MOV.U32 R119, RZ, RZ, R151 ;  /* 0x000000ffff777224 */ /* 0x000fe400078e0097 */
[----:B------:R-:W-:Y:S01]  /*39460*/  HMMA.1688.F32.TF32 R148, R196, R16, R120 ;  /* 0x00000010c494723c */ /* 0x000fe20000081078 */
[----:B------:R-:W-:Y:S04]  /*39470*/  LDS R196, [R208+UR10+0x180] ;  /* 0x0001800ad0c47984 */ /* 0x000fe80008000800 */
[----:B------:R-:W-:Y:S03]  /*39480*/  LDS R198, [R208+UR10+0x2180] ;  /* 0x0021800ad0c67984 */ /* 0x000fe60008000800 */
[----:B------:R-:W-:Y:S01]  /*39490*/  HMMA.1688.F32.TF32 R144, R192, R12, R144 ;  /* 0x0000000cc090723c */ /* 0x000fe20000081090 */
[----:B------:R-:W-:Y:S04]  /*394a0*/  LDS R197, [R2+UR10+0x180] ;  /* 0x0001800a02c57984 */ /* 0x000fe80008000800 */
[----:B------:R-:W1:Y:S06]  /*394b0*/  LDS R199, [R2+UR10+0x2180] ;  /* 0x0021800a02c77984 */ /* 0x000e6c0008000800 */
[----:B------:R-:W-:-:S02]  /*394c0*/  IMAD.MOV.U32 R120, RZ, RZ, R148 ;  /* 0x000000ffff787224 */ /* 0x000fc400078e0094 */
[----:B------:R-:W-:Y:S02]  /*394d0*/  IMAD.MOV.U32 R121, RZ, RZ, R149 ;  /* 0x000000ffff797224 */ /* 0x000fe400078e0095 */
[----:B------:R-:W-:Y:S02]  /*394e0*/  IMAD.MOV.U32 R122, RZ, RZ, R150 ;  /* 0x000000ffff7a7224 */ /* 0x000fe400078e0096 */
[----:B------:R-:W-:Y:S02]  /*394f0*/  IMAD.MOV.U32 R123, RZ, RZ, R151 ;  /* 0x000000ffff7b7224 */ /* 0x000fe400078e0097 */
[----:B------:R-:W-:Y:S01]  /*39500*/  HMMA.1688.F32.TF32 R148, R192, R68, R140 ;  /* 0x00000044c094723c */ /* 0x000fe2000008108c */
[----:B------:R-:W3:Y:S04]  /*39510*/  LDL.LU.64 R140, [R1+0x2b50] ;  /* 0x002b5000018c7983 */ /* 0x000ee80000300a00 */
[----:B------:R-:W3:-:S14]  /*39520*/  LDL.LU.64 R142, [R1+0x2b58] ;  /* 0x002b5800018e7983 */ /* 0x000edc0000300a00 */
[----:B------:R-:W-:Y:S04]  /*39530*/  STL.64 [R1+0xcd0], R148 ;  /* 0x000cd09401007387 */ /* 0x000fe80000100a00 */
[----:B------:R4:W-:Y:S02]  /*39540*/  STL.64 [R1+0xcd8], R150 ;  /* 0x000cd89601007387 */ /* 0x0009e40000100a00 */
[C---:B----4-:R-:W-:Y:S02]  /*39550*/  HMMA.1688.F32.TF32 R148, R192.reuse, R64, R136 ;  /* 0x00000040c094723c */ /* 0x050fe40000081088 */
[----:B------:R-:W4:Y:S04]  /*39560*/  LDL.LU.64 R136, [R1+0x2b40] ;  /* 0x002b400001887983 */ /* 0x000f280000300a00 */
[----:B------:R-:W4:Y:S02]  /*39570*/  LDL.LU.64 R138, [R1+0x2b48] ;  /* 0x002b4800018a7983 */ /* 0x000f240000300a00 */
[C---:B------:R-:W-:Y:S11]  /*39580*/  HMMA.1688.F32.TF32 R132, R192.reuse, R8, R132 ;  /* 0x00000008c084723c */ /* 0x040ff60000081084 */
[----:B------:R-:W-:Y:S04]  /*39590*/  STL.64 [R1+0xcc0], R148 ;  /* 0x000cc09401007387 */ /* 0x000fe80000100a00 */
[----:B------:R-:W-:Y:S04]  /*395a0*/  STL.64 [R1+0xcc8], R150 ;  /* 0x000cc89601007387 */ /* 0x000fe80000100a00 */
[----:B------:R-:W4:Y:S04]  /*395b0*/  LDL.LU.64 R160, [R1+0x2b30] ;  /* 0x002b300001a07983 */ /* 0x000f280000300a00 */
[----:B------:R-:W4:Y:S04]  /*395c0*/  LDL.LU.64 R162, [R1+0x2b38] ;  /* 0x002b380001a27983 */ /* 0x000f280000300a00 */
[----:B------:R-:W-:Y:S04]  /*395d0*/  STL.64 [R1+0xcb0], R144 ;  /* 0x000cb09001007387 */ /* 0x000fe80000100a00 */
[----:B------:R-:W-:Y:S04]  /*395e0*/  STL.64 [R1+0xcb8], R146 ;  /* 0x000cb89201007387 */ /* 0x000fe80000100a00 */
[----:B------:R-:W4:Y:S04]  /*395f0*/  LDL.LU.64 R156, [R1+0x2b20] ;  /* 0x002b2000019c7983 */ /* 0x000f280000300a00 */
[----:B------:R-:W4:Y:S04]  /*39600*/  LDL.LU.64 R158, [R1+0x2b28] ;  /* 0x002b2800019e7983 */ /* 0x000f280000300a00 */
[----:B------:R1:W-:Y:S04]  /*39610*/  STL.64 [R1+0xca0], R132 ;  /* 0x000ca08401007387 */ /* 0x0003e80000100a00 */
[----:B------:R1:W-:Y:S04]  /*39620*/  STL.64 [R1+0xca8], R134 ;  /* 0x000ca88601007387 */ /* 0x0003e80000100a00 */
[----:B------:R-:W4:Y:S04]  /*39630*/  LDL.LU.64 R152, [R1+0x2b10] ;  /* 0x002b100001987983 */ /* 0x000f280000300a00 */
[----:B------:R-:W4:Y:S04]  /*39640*/  LDL.LU.64 R154, [R1+0x2b18] ;  /* 0x002b1800019a7983 */ /* 0x000f280000300a00 */
[----:B-1----:R-:W4:Y:S04]  /*39650*/  LDL.LU.64 R132, [R1+0x2b00] ;  /* 0x002b000001847983 */ /* 0x002f280000300a00 */
[----:B------:R-:W4:Y:S01]  /*39660*/  LDL.LU.64 R134, [R1+0x2b08] ;  /* 0x002b080001867983 */ /* 0x000f220000300a00 */
[----:B--2---:R-:W-:Y:S03]  /*39670*/  HMMA.1688.F32.TF32 R144, R192, R60, R4 ;  /* 0x0000003cc090723c */ /* 0x004fe60000081004 */
[----:B------:R-:W2:Y:S04]  /*39680*/  LDL.LU.64 R4, [R1+0x2af0] ;  /* 0x002af00001047983 */ /* 0x000ea80000300a00 */
[----:B------:R-:W2:-:S12]  /*39690*/  LDL.LU.64 R6, [R1+0x2af8] ;  /* 0x002af80001067983 */ /* 0x000e980000300a00 */
[----:B------:R1:W-:Y:S04]  /*396a0*/  STL.64 [R1+0xc90], R144 ;  /* 0x000c909001007387 */ /* 0x0003e80000100a00 */
[----:B------:R1:W-:Y:S04]  /*396b0*/  STL.64 [R1+0xc98], R146 ;  /* 0x000c989201007387 */ /* 0x0003e80000100a00 */
[----:B-1----:R-:W2:Y:S04]  /*396c0*/  LDL.LU.64 R144, [R1+0x2ae0] ;  /* 0x002ae00001907983 */ /* 0x002ea80000300a00 */
[----:B------:R-:W2:Y:S01]  /*396d0*/  LDL.LU.64 R146, [R1+0x2ae8] ;  /* 0x002ae80001927983 */ /* 0x000ea20000300a00 */
[----:B---3--:R-:W-:-:S15]  /*396e0*/  HMMA.1688.F32.TF32 R140, R192, R56, R140 ;  /* 0x00000038c08c723c */ /* 0x008fde000008108c */
[----:B------:R-:W-:-:S04]  /*396f0*/  NOP ;  /* 0x0000000000007918 */ /* 0x000fc80000000000 */
[----:B------:R1:W-:Y:S04]  /*39700*/  STL.64 [R1+0xc80], R140 ;  /* 0x000c808c01007387 */ /* 0x0003e80000100a00 */
[----:B------:R3:W-:Y:S04]  /*39710*/  STL.64 [R1+0xc88], R142 ;  /* 0x000c888e01007387 */ /* 0x0007e80000100a00 */
[----:B-1----:R-:W2:Y:S04]  /*39720*/  LDL.LU.64 R140, [R1+0x2ad0] ;  /* 0x002ad000018c7983 */ /* 0x002ea80000300a00 */
[----:B---3--:R-:W3:Y:S01]  /*39730*/  LDL.LU.64 R142, [R1+0x2ad8] ;  /* 0x002ad800018e7983 */ /* 0x008ee20000300a00 */
[----:B----4-:R-:W-:-:S15]  /*39740*/  HMMA.1688.F32.TF32 R136, R192, R52, R136 ;  /* 0x00000034c088723c */ /* 0x010fde0000081088 */
[----:B------:R-:W-:-:S04]  /*39750*/  NOP ;  /* 0x0000000000007918 */ /* 0x000fc80000000000 */
[----:B------:R1:W-:Y:S04]  /*39760*/  STL.64 [R1+0xc70], R136 ;  /* 0x000c708801007387 */ /* 0x0003e80000100a00 */
[----:B------:R4:W-:Y:S04]  /*39770*/  STL.64 [R1+0xc78], R138 ;  /* 0x000c788a01007387 */ /* 0x0009e80000100a00 */
[----:B------:R-:W3:Y:S04]  /*39780*/  LDL.LU.64 R148, [R1+0x2bc0] ;  /* 0x002bc00001947983 */ /* 0x000ee80000300a00 */
[----:B------:R-:W3:Y:S01]  /*39790*/  LDL.LU.64 R150, [R1+0x2bc8] ;  /* 0x002bc80001967983 */ /* 0x000ee20000300a00 */
[C---:B------:R-:W-:Y:S03]  /*397a0*/  HMMA.1688.F32.TF32 R164, R192.reuse, R48, R160 ;  /* 0x00000030c0a4723c */ /* 0x040fe600000810a0 */
[----:B-1----:R-:W3:Y:S04]  /*397b0*/  LDL.LU.64 R136, [R1+0x2bb0] ;  /* 0x002bb00001887983 */ /* 0x002ee80000300a00 */
[----:B----4-:R-:W4:Y:S01]  /*397c0*/  LDL.LU.64 R138, [R1+0x2bb8] ;  /* 0x002bb800018a7983 */ /* 0x010f220000300a00 */
[C---:B------:R-:W-:Y:S08]  /*397d0*/  HMMA.1688.F32.TF32 R160, R192.reuse, R44, R156 ;  /* 0x0000002cc0a0723c */ /* 0x040ff0000008109c */
[C---:B------:R-:W-:Y:S03]  /*397e0*/  HMMA.1688.F32.TF32 R156, R192.reuse, R40, R152 ;  /* 0x00000028c09c723c */ /* 0x040fe60000081098 */
[----:B------:R-:W-:Y:S04]  /*397f0*/  STL.64 [R1+0xc60], R164 ;  /* 0x000c60a401007387 */ /* 0x000fe80000100a00 */
[----:B------:R-:W-:Y:S01]  /*39800*/  STL.64 [R1+0xc68], R166 ;  /* 0x000c68a601007387 */ /* 0x000fe20000100a00 */
[C---:B------:R-:W-:Y:S03]  /*39810*/  HMMA.1688.F32.TF32 R152, R192.reuse, R36, R132 ;  /* 0x00000024c098723c */ /* 0x040fe60000081084 */
[----:B------:R-:W-:Y:S04]  /*39820*/  STL.64 [R1+0xc50], R160 ;  /* 0x000c50a001007387 */ /* 0x000fe80000100a00 */
[----:B------:R-:W-:Y:S04]  /*39830*/  STL.64 [R1+0xc58], R162 ;  /* 0x000c58a201007387 */ /* 0x000fe80000100a00 */
[----:B------:R-:W4:Y:S04]  /*39840*/  LDL.LU.64 R132, [R1+0x2aa0] ;  /* 0x002aa00001847983 */ /* 0x000f280000300a00 */
[----:B------:R-:W-:Y:S04]  /*39850*/  STL.64 [R1+0xc40], R156 ;  /* 0x000c409c01007387 */ /* 0x000fe80000100a00 */
[----:B------:R-:W-:Y:S04]  /*39860*/  STL.64 [R1+0xc48], R158 ;  /* 0x000c489e01007387 */ /* 0x000fe80000100a00 */
[----:B------:R-:W4:Y:S04]  /*39870*/  LDL.LU.64 R134, [R1+0x2aa8] ;  /* 0x002aa80001867983 */ /* 0x000f280000300a00 */
[----:B------:R-:W-:Y:S04]  /*39880*/  STL.64 [R1+0xc30], R152 ;  /* 0x000c309801007387 */ /* 0x000fe80000100a00 */
[----:B------:R2:W-:Y:S02]  /*39890*/  STL.64 [R1+0xc38], R154 ;  /* 0x000c389a01007387 */ /* 0x0005e40000100a00 */
[----:B--2---:R-:W-:Y:S02]  /*398a0*/  HMMA.1688.F32.TF32 R152, R192, R32, R4 ;  /* 0x00000020c098723c */ /* 0x004fe40000081004 */
[----:B------:R-:W2:Y:S04]  /*398b0*/  LDL.LU.64 R4, [R1+0x2a90] ;  /* 0x002a900001047983 */ /* 0x000ea80000300a00 */
[----:B------:R-:W2:-:S13]  /*398c0*/  LDL.LU.64 R6, [R1+0x2a98] ;  /* 0x002a980001067983 */ /* 0x000e9a0000300a00 */
[----:B------:R-:W-:Y:S04]  /*398d0*/  STL.64 [R1+0xc20], R152 ;  /* 0x000c209801007387 */ /* 0x000fe80000100a00 */
[----:B------:R1:W-:Y:S02]  /*398e0*/  STL.64 [R1+0xc28], R154 ;  /* 0x000c289a01007387 */ /* 0x0003e40000100a00 */
[----:B-1----:R-:W-:Y:S02]  /*398f0*/  HMMA.1688.F32.TF32 R152, R192, R28, R144 ;  /* 0x0000001cc098723c */ /* 0x002fe40000081090 */
[----:B------:R-:W2:Y:S04]  /*39900*/  LDL.LU.64 R144, [R1+0x2a80] ;  /* 0x002a800001907983 */ /* 0x000ea80000300a00 */
[----:B------:R-:W2:-:S13]  /*39910*/  LDL.LU.64 R146, [R1+0x2a88] ;  /* 0x002a880001927983 */ /* 0x000e9a0000300a00 */
[----:B------:R-:W-:Y:S04]  /*39920*/  STL.64 [R1+0xc10], R152 ;  /* 0x000c109801007387 */ /* 0x000fe80000100a00 */
[----:B------:R3:W-:Y:S02]  /*39930*/  STL.64 [R1+0xc18], R154 ;  /* 0x000c189a01007387 */ /* 0x0007e40000100a00 */
[----:B---3--:R-:W-:Y:S02]  /*39940*/  HMMA.1688.F32.TF32 R152, R192, R24, R140 ;  /* 0x00000018c098723c */ /* 0x008fe4000008108c */
[----:B------:R-:W3:Y:S04]  /*39950*/  LDL.LU.64 R140, [R1+0x2a70] ;  /* 0x002a7000018c7983 */ /* 0x000ee80000300a00 */
[----:B------:R-:W3:-:S13]  /*39960*/  LDL.LU.64 R142, [R1+0x2a78] ;  /* 0x002a7800018e7983 */ /* 0x000eda0000300a00 */
[----:B------:R-:W-:Y:S04]  /*39970*/  STL.64 [R1+0xc00], R152 ;  /* 0x000c009801007387 */ /* 0x000fe80000100a00 */
[----:B------:R1:W-:Y:S02]  /*39980*/  STL.64 [R1+0xc08], R154 ;  /* 0x000c089a01007387 */ /* 0x0003e40000100a00 */
[C---:B-1----:R-:W-:Y:S08]  /*39990*/  HMMA.1688.F32.TF32 R152, R192.reuse, R20, R148 ;  /* 0x00000014c098723c */ /* 0x042ff00000081094 */
[----:B----4-:R-:W-:Y:S01]  /*399a0*/  HMMA.1688.F32.TF32 R148, R192, R16, R136 ;  /* 0x00000010c094723c */ /* 0x010fe20000081088 */
[----:B------:R-:W4:Y:S04]  /*399b0*/  LDL.LU.64 R136, [R1+0x2a60] ;  /* 0x002a600001887983 */ /* 0x000f280000300a00 */
[----:B------:R-:W-:Y:S04]  /*399c0*/  LDS R192, [R208+UR10+0x200] ;  /* 0x0002000ad0c07984 */ /* 0x000fe80008000800 */
[----:B------:R-:W-:Y:S04]  /*399d0*/  LDS R194, [R208+UR10+0x2200] ;  /* 0x0022000ad0c27984 */ /* 0x000fe80008000800 */
[----:B------:R-:W-:Y:S04]  /*399e0*/  STL.64 [R1+0xbf0], R152 ;  /* 0x000bf09801007387 */ /* 0x000fe80000100a00 */
[----:B------:R-:W-:Y:S04]  /*399f0*/  STL.64 [R1+0xbf8], R154 ;  /* 0x000bf89a01007387 */ /* 0x000fe80000100a00 */
[----:B------:R-:W4:Y:S04]  /*39a00*/  LDL.LU.64 R138, [R1+0x2a68] ;  /* 0x002a6800018a7983 */ /* 0x000f280000300a00 */
[----:B------:R-:W-:Y:S04]  /*39a10*/  STL.64 [R1+0x1c0], R148 ;  /* 0x0001c09401007387 */ /* 0x000fe80000100a00 */
[----:B------:R1:W-:Y:S04]  /*39a20*/  STL.64 [R1+0x1c8], R150 ;  /* 0x0001c89601007387 */ /* 0x0003e80000100a00 */
[----:B------:R-:W-:Y:S04]  /*39a30*/  LDS R193, [R2+UR10+0x200] ;  /* 0x0002000a02c17984 */ /* 0x000fe80008000800 */
[----:B------:R-:W2:Y:S01]  /*39a40*/  LDS R195, [R2+UR10+0x2200] ;  /* 0x0022000a02c37984 */ /* 0x000ea20008000800 */
[----:B-1----:R-:W-:Y:S03]  /*39a50*/  HMMA.1688.F32.TF32 R148, R196, R68, R132 ;  /* 0x00000044c494723c */ /* 0x002fe60000081084 */
[----:B------:R-:W4:Y:S04]  /*39a60*/  LDL.LU.64 R132, [R1+0x2a50] ;  /* 0x002a500001847983 */ /* 0x000f280000300a00 */
[----:B------:R-:W4:-:S12]  /*39a70*/  LDL.LU.64 R134, [R1+0x2a58] ;  /* 0x002a580001867983 */ /* 0x000f180000300a00 */
[----:B------:R-:W-:Y:S04]  /*39a80*/  STL.64 [R1+0xbe0], R148 ;  /* 0x000be09401007387 */ /* 0x000fe80000100a00 */
[----:B------:R2:W-:Y:S02]  /*39a90*/  STL.64 [R1+0xbe8], R150 ;  /* 0x000be89601007387 */ /* 0x0005e40000100a00 */
[----:B--2---:R-:W-:Y:S02]  /*39aa0*/  HMMA.1688.F32.TF32 R148, R196, R64, R4 ;  /* 0x00000040c494723c */ /* 0x004fe40000081004 */
[----:B------:R-:W2:Y:S04]  /*39ab0*/  LDL.LU.64 R4, [R1+0x2a40] ;  /* 0x002a400001047983 */ /* 0x000ea80000300a00 */
[----:B------:R-:W2:-:S13]  /*39ac0*/  LDL.LU.64 R6, [R1+0x2a48] ;  /* 0x002a480001067983 */ /* 0x000e9a0000300a00 */
[----:B------:R-:W-:Y:S01]  /*39ad0*/  STL.64 [R1+0xbd0], R148 ;  /* 0x000bd09401007387 */ /* 0x000fe20000100a00 */
[C---:B------:R-:W-:Y:S03]  /*39ae0*/  HMMA.1688.F32.TF32 R144, R196.reuse, R12, R144 ;  /* 0x0000000cc490723c */ /* 0x040fe60000081090 */
[----:B------:R-:W-:Y:S04]  /*39af0*/  STL.64 [R1+0xbd8], R150 ;  /* 0x000bd89601007387 */ /* 0x000fe80000100a00 */
[----:B------:R-:W2:Y:S04]  /*39b00*/  LDL.LU.64 R160, [R1+0x2a30] ;  /* 0x002a300001a07983 */ /* 0x000ea80000300a00 */
[----:B------:R-:W2:Y:S08]  /*39b10*/  LDL.LU.64 R162, [R1+0x2a38] ;  /* 0x002a380001a27983 */ /* 0x000eb00000300a00 */
[----:B------:R-:W-:Y:S04]  /*39b20*/  STL.64 [R1+0xbc0], R144 ;  /* 0x000bc09001007387 */ /* 0x000fe80000100a00 */
[----:B------:R-:W-:Y:S04]  /*39b30*/  STL.64 [R1+0xbc8], R146 ;  /* 0x000bc89201007387 */ /* 0x000fe80000100a00 */
[----:B------:R-:W2:Y:S04]  /*39b40*/  LDL.LU.64 R156, [R1+0x2a20] ;  /* 0x002a2000019c7983 */ /* 0x000ea80000300a00 */
[----:B------:R-:W2:Y:S01]  /*39b50*/  LDL.LU.64 R158, [R1+0x2a28] ;  /* 0x002a2800019e7983 */ /* 0x000ea20000300a00 */
[----:B---3--:R-:W-:-:S15]  /*39b60*/  HMMA.1688.F32.TF32 R140, R196, R8, R140 ;  /* 0x00000008c48c723c */ /* 0x008fde000008108c */
[----:B------:R-:W-:-:S04]  /*39b70*/  NOP ;  /* 0x0000000000007918 */ /* 0x000fc80000000000 */
[----:B------:R1:W-:Y:S04]  /*39b80*/  STL.64 [R1+0xbb0], R140 ;  /* 0x000bb08c01007387 */ /* 0x0003e80000100a00 */
[----:B------:R3:W-:Y:S04]  /*39b90*/  STL.64 [R1+0xbb8], R142 ;  /* 0x000bb88e01007387 */ /* 0x0007e80000100a00 */
[----:B------:R-:W2:Y:S04]  /*39ba0*/  LDL.LU.64 R152, [R1+0x2a10] ;  /* 0x002a100001987983 */ /* 0x000ea80000300a00 */
[----:B------:R-:W2:Y:S04]  /*39bb0*/  LDL.LU.64 R154, [R1+0x2a18] ;  /* 0x002a1800019a7983 */ /* 0x000ea80000300a00 */
[----:B-1----:R-:W2:Y:S04]  /*39bc0*/  LDL.LU.64 R140, [R1+0x2a00] ;  /* 0x002a0000018c7983 */ /* 0x002ea80000300a00 */
[----:B---3--:R-:W3:Y:S01]  /*39bd0*/  LDL.LU.64 R142, [R1+0x2a08] ;  /* 0x002a0800018e7983 */ /* 0x008ee20000300a00 */
[----:B----4-:R-:W-:Y:S03]  /*39be0*/  HMMA.1688.F32.TF32 R144, R196, R60, R136 ;  /* 0x0000003cc490723c */ /* 0x010fe60000081088 */
[----:B------:R-:W4:Y:S04]  /*39bf0*/  LDL.LU.64 R136, [R1+0x29f0] ;  /* 0x0029f00001887983 */ /* 0x000f280000300a00 */
[----:B------:R-:W4:-:S12]  /*39c00*/  LDL.LU.64 R138, [R1+0x29f8] ;  /* 0x0029f800018a7983 */ /* 0x000f180000300a00 */
[----:B------:R1:W-:Y:S04]  /*39c10*/  STL.64 [R1+0xba0], R144 ;  /* 0x000ba09001007387 */ /* 0x0003e80000100a00 */
[----:B------:R1:W-:Y:S01]  /*39c20*/  STL.64 [R1+0xba8], R146 ;  /* 0x000ba89201007387 */ /* 0x0003e20000100a00 */
[----:B------:R-:W-:Y:S03]  /*39c30*/  HMMA.1688.F32.TF32 R132, R196, R56, R132 ;  /* 0x00000038c484723c */ /* 0x000fe60000081084 */
[----:B-1----:R-:W4:Y:S04]  /*39c40*/  LDL.LU.64 R144, [R1+0x29e0] ;  /* 0x0029e00001907983 */ /* 0x002f280000300a00 */
[----:B------:R-:W4:-:S12]  /*39c50*/  LDL.LU.64 R146, [R1+0x29e8] ;  /* 0x0029e80001927983 */ /* 0x000f180000300a00 */
[----:B------:R1:W-:Y:S04]  /*39c60*/  STL.64 [R1+0xb90], R132 ;  /* 0x000b908401007387 */ /* 0x0003e80000100a00 */
[----:B------:R1:W-:Y:S04]  /*39c70*/  STL.64 [R1+0xb98], R134 ;  /* 0x000b988601007387 */ /* 0x0003e80000100a00 */
[----:B-1----:R-:W4:Y:S04]  /*39c80*/  LDL.LU.64 R132, [R1+0x29d0] ;  /* 0x0029d00001847983 */ /* 0x002f280000300a00 */
[----:B------:R-:W4:Y:S01]  /*39c90*/  LDL.LU.64 R134, [R1+0x29d8] ;  /* 0x0029d80001867983 */ /* 0x000f220000300a00 */
[----:B--2---:R-:W-:-:S15]  /*39ca0*/  HMMA.1688.F32.TF32 R4, R196, R52, R4 ;  /* 0x00000034c404723c */ /* 0x004fde0000081004 */
[----:B------:R-:W-:-:S04]  /*39cb0*/  NOP ;  /* 0x0000000000007918 */ /* 0x000fc80000000000 */
[----:B------:R1:W-:Y:S04]  /*39cc0*/  STL.64 [R1+0xb80], R4 ;  /* 0x000b800401007387 */ /* 0x0003e80000100a00 */
[----:B------:R2:W-:Y:S04]  /*39cd0*/  STL.64 [R1+0xb88], R6 ;  /* 0x000b880601007387 */ /* 0x0005e80000100a00 */
[----:B------:R-:W4:Y:S04]  /*39ce0*/  LDL.LU.64 R148, [R1+0x2ac0] ;  /* 0x002ac00001947983 */ /* 0x000f280000300a00 */
[----:B------:R-:W4:Y:S04]  /*39cf0*/  LDL.LU.64 R150, [R1+0x2ac8] ;  /* 0x002ac80001967983 */ /* 0x000f280000300a00 */
[----:B-1----:R-:W4:Y:S04]  /*39d00*/  LDL.LU.64 R4, [R1+0x2ab0] ;  /* 0x002ab00001047983 */ /* 0x002f280000300a00 */
[----:B--2---:R-:W2:Y:S01]  /*39d10*/  LDL.LU.64 R6, [R1+0x2ab8] ;  /* 0x002ab80001067983 */ /* 0x004ea20000300a00 */
[C---:B------:R-:W-:Y:S08]  /*39d20*/  HMMA.1688.F32.TF32 R164, R196.reuse, R48, R160 ;  /* 0x00000030c4a4723c */ /* 0x040ff000000810a0 */
[C---:B------:R-:W-:Y:S11]  /*39d30*/  HMMA.1688.F32.TF32 R160, R196.reuse, R44, R156 ;  /* 0x0000002cc4a0723c */ /* 0x040ff6000008109c */
[----:B------:R-:W-:Y:S04]  /*39d40*/  STL.64 [R1+0xb70], R164 ;  /* 0x000b70a401007387 */ /* 0x000fe80000100a00 */
[----:B------:R-:W-:Y:S04]  /*39d50*/  STL.64 [R1+0xb78], R166 ;  /* 0x000b78a601007387 */ /* 0x000fe80000100a00 */
[----:B------:R-:W-:Y:S04]  /*39d60*/  STL.64 [R1+0xb60], R160 ;  /* 0x000b60a001007387 */ /* 0x000fe80000100a00 */
[----:B------:R-:W-:Y:S01]  /*39d70*/  STL.64 [R1+0xb68], R162 ;  /* 0x000b68a201007387 */ /* 0x000fe20000100a00 */
[C---:B------:R-:W-:Y:S08]  /*39d80*/  HMMA.1688.F32.TF32 R156, R196.reuse, R40, R152 ;  /* 0x00000028c49c723c */ /* 0x040ff00000081098 */
[C---:B---3--:R-:W-:Y:S01]  /*39d90*/  HMMA.1688.F32.TF32 R152, R196.reuse, R36, R140 ;  /* 0x00000024c498723c */ /* 0x048fe2000008108c */
[----:B------:R-:W3:Y:S10]  /*39da0*/  LDL.LU.64 R140, [R1+0x29a0] ;  /* 0x0029a000018c7983 */ /* 0x000ef40000300a00 */
[----:B------:R-:W-:Y:S04]  /*39db0*/  STL.64 [R1+0xb50], R156 ;  /* 0x000b509c01007387 */ /* 0x000fe80000100a00 */
[----:B------:R-:W-:Y:S04]  /*39dc0*/  STL.64 [R1+0xb58], R158 ;  /* 0x000b589e01007387 */ /* 0x000fe80000100a00 */
[----:B------:R-:W3:Y:S04]  /*39dd0*/  LDL.LU.64 R142, [R1+0x29a8] ;  /* 0x0029a800018e7983 */ /* 0x000ee80000300a00 */
[----:B------:R-:W-:Y:S04]  /*39de0*/  STL.64 [R1+0xb40], R152 ;  /* 0x000b409801007387 */ /* 0x000fe80000100a00 */
[----:B------:R4:W-:Y:S02]  /*39df0*/  STL.64 [R1+0xb48], R154 ;  /* 0x000b489a01007387 */ /* 0x0009e40000100a00 */
[----:B----4-:R-:W-:Y:S02]  /*39e00*/  HMMA.1688.F32.TF32 R152, R196, R32, R136 ;  /* 0x00000020c498723c */ /* 0x010fe40000081088 */
[----:B------:R-:W4:Y:S04]  /*39e10*/  LDL.LU.64 R136, [R1+0x2990] ;  /* 0x0029900001887983 */ /* 0x000f280000300a00 */
[----:B------:R-:W4:-:S13]  /*39e20*/  LDL.LU.64 R138, [R1+0x2998] ;  /* 0x00299800018a7983 */ /* 0x000f1a0000300a00 */
[----:B------:R-:W-:Y:S04]  /*39e30*/  STL.64 [R1+0xb30], R152 ;  /* 0x000b309801007387 */ /* 0x000fe80000100a00 */
[----:B------:R1:W-:Y:S02]  /*39e40*/  STL.64 [R1+0xb38], R154 ;  /* 0x000b389a01007387 */ /* 0x0003e40000100a00 */
[----:B-1----:R-:W-:Y:S02]  /*39e50*/  HMMA.1688.F32.TF32 R152, R196, R28, R144 ;  /* 0x0000001cc498723c */ /* 0x002fe40000081090 */
        /* <DEDUP_REMOVED lines=9> */
[C---:B-1----:R-:W-:Y:S08]  /*39ef0*/  HMMA.1688.F32.TF32 R152, R196.reuse, R20, R148 ;  /* 0x00000014c498723c */ /* 0x042ff00000081094 */
[----:B--2---:R-:W-:Y:S01]  /*39f00*/  HMMA.1688.F32.TF32 R148, R196, R16, R4 ;  /* 0x00000010c494723c */ /* 0x004fe20000081004 */
[----:B------:R-:W2:Y:S04]  /*39f10*/  LDL.LU.64 R4, [R1+0x2960] ;  /* 0x0029600001047983 */ /* 0x000ea80000300a00 */
[----:B------:R-:W-:Y:S04]  /*39f20*/  LDS R196, [R208+UR10+0x280] ;  /* 0x0002800ad0c47984 */ /* 0x000fe80008000800 */
[----:B------:R-:W-:Y:S04]  /*39f30*/  LDS R198, [R208+UR10+0x2280] ;  /* 0x0022800ad0c67984 */ /* 0x000fe80008000800 */
[----:B------:R-:W-:Y:S04]  /*39f40*/  STL.64 [R1+0xb00], R152 ;  /* 0x000b009801007387 */ /* 0x000fe80000100a00 */
[----:B------:R-:W-:Y:S04]  /*39f50*/  STL.64 [R1+0xb08], R154 ;  /* 0x000b089a01007387 */ /* 0x000fe80000100a00 */
[----:B------:R-:W2:Y:S04]  /*39f60*/  LDL.LU.64 R6, [R1+0x2968] ;  /* 0x0029680001067983 */ /* 0x000ea80000300a00 */
[----:B------:R-:W-:Y:S04]  /*39f70*/  STL.64 [R1+0x1b0], R148 ;  /* 0x0001b09401007387 */ /* 0x000fe80000100a00 */
[----:B------:R3:W-:Y:S04]  /*39f80*/  STL.64 [R1+0x1b8], R150 ;  /* 0x0001b89601007387 */ /* 0x0007e80000100a00 */
[----:B------:R-:W-:Y:S04]  /*39f90*/  LDS R197, [R2+UR10+0x280] ;  /* 0x0002800a02c57984 */ /* 0x000fe80008000800 */
[----:B------:R-:W1:Y:S01]  /*39fa0*/  LDS R199, [R2+UR10+0x2280] ;  /* 0x0022800a02c77984 */ /* 0x000e620008000800 */
[----:B---3--:R-:W-:Y:S03]  /*39fb0*/  HMMA.1688.F32.TF32 R148, R192, R68, R140 ;  /* 0x00000044c094723c */ /* 0x008fe6000008108c */
[----:B------:R-:W3:Y:S04]  /*39fc0*/  LDL.LU.64 R140, [R1+0x2950] ;  /* 0x00295000018c7983 */ /* 0x000ee80000300a00 */
[----:B------:R-:W3:-:S12]  /*39fd0*/  LDL.LU.64 R142, [R1+0x2958] ;  /* 0x00295800018e7983 */ /* 0x000ed80000300a00 */
        /* <DEDUP_REMOVED lines=10> */
[----:B------:R-:W-:Y:S01]  /*3a080*/  STL.64 [R1+0xad0], R144 ;  /* 0x000ad09001007387 */ /* 0x000fe20000100a00 */
[C---:B------:R-:W-:Y:S03]  /*3a090*/  HMMA.1688.F32.TF32 R132, R192.reuse, R8, R132 ;  /* 0x00000008c084723c */ /* 0x040fe60000081084 */
[----:B------:R-:W-:Y:S04]  /*3a0a0*/  STL.64 [R1+0xad8], R146 ;  /* 0x000ad89201007387 */ /* 0x000fe80000100a00 */
[----:B------:R-:W4:Y:S04]  /*3a0b0*/  LDL.LU.64 R156, [R1+0x2920] ;  /* 0x00292000019c7983 */ /* 0x000f280000300a00 */
[----:B------:R-:W4:Y:S08]  /*3a0c0*/  LDL.LU.64 R158, [R1+0x2928] ;  /* 0x00292800019e7983 */ /* 0x000f300000300a00 */
        /* <DEDUP_REMOVED lines=28> */
[C---:B------:R-:W-:Y:S11]  /*3a290*/  HMMA.1688.F32.TF32 R160, R192.reuse, R44, R156 ;  /* 0x0000002cc0a0723c */ /* 0x040ff6000008109c */
[----:B------:R-:W-:Y:S04]  /*3a2a0*/  STL.64 [R1+0xa80], R164 ;  /* 0x000a80a401007387 */ /* 0x000fe80000100a00 */
[----:B------:R-:W-:Y:S01]  /*3a2b0*/  STL.64 [R1+0xa88], R166 ;  /* 0x000a88a601007387 */ /* 0x000fe20000100a00 */
[C---:B------:R-:W-:Y:S03]  /*3a2c0*/  HMMA.1688.F32.TF32 R156, R192.reuse, R40, R152 ;  /* 0x00000028c09c723c */ /* 0x040fe60000081098 */
[----:B------:R-:W-:Y:S04]  /*3a2d0*/  STL.64 [R1+0xa70], R160 ;  /* 0x000a70a001007387 */ /* 0x000fe80000100a00 */
[----:B------:R-:W-:Y:S01]  /*3a2e0*/  STL.64 [R1+0xa78], R162 ;  /* 0x000a78a201007387 */ /* 0x000fe20000100a00 */
[C---:B------:R-:W-:Y:S03]  /*3a2f0*/  HMMA.1688.F32.TF32 R152, R192.reuse, R36, R132 ;  /* 0x00000024c098723c */ /* 0x040fe60000081084 */
[----:B------:R-:W4:Y:S08]  /*3a300*/  LDL.LU.64 R132, [R1+0x28a0] ;  /* 0x0028a00001847983 */ /* 0x000f300000300a00 */
        /* <DEDUP_REMOVED lines=61> */
[----:B------:R1:W-:Y:S04]  /*3a6e0*/  STL.64 [R1+0x9c8], R146 ;  /* 0x0009c89201007387 */ /* 0x0003e80000100a00 */
[----:B-1----:R-:W4:Y:S04]  /*3a6f0*/  LDL.LU.64 R144, [R1+0x27e0] ;  /* 0x0027e00001907983 */ /* 0x002f280000300a00 */
[----:B------:R-:W4:Y:S01]  /*3a700*/  LDL.LU.64 R146, [R1+0x27e8] ;  /* 0x0027e80001927983 */ /* 0x000f220000300a00 */
[----:B------:R-:W-:-:S15]  /*3a710*/  HMMA.1688.F32.TF32 R132, R196, R56, R132 ;  /* 0x00000038c484723c */ /* 0x000fde0000081084 */
[----:B------:R-:W-:-:S04]  /*3a720*/  NOP ;  /* 0x0000000000007918 */ /* 0x000fc80000000000 */
        /* <DEDUP_REMOVED lines=317> */
[C---:B--2---:R-:W-:Y:S02]  /*3bb00*/  HMMA.1688.F32.TF32 R148, R196.reuse, R64, R4 ;  /* 0x00000040c494723c */ /* 0x044fe40000081004 */
[----:B------:R-:W2:Y:S04]  /*3bb10*/  LDL.LU.64 R4, [R1+0x2430] ;  /* 0x0024300001047983 */ /* 0x000ea80000300a00 */
[----:B------:R-:W2:Y:S02]  /*3bb20*/  LDL.LU.64 R6, [R1+0x2438] ;  /* 0x0024380001067983 */ /* 0x000ea40000300a00 */
[C---:B------:R-:W-:Y:S11]  /*3bb30*/  HMMA.1688.F32.TF32 R144, R196.reuse, R12, R144 ;  /* 0x0000000cc490723c */ /* 0x040ff60000081090 */
[----:B------:R-:W-:Y:S04]  /*3bb40*/  STL.64 [R1+0x630], R148 ;  /* 0x0006309401007387 */ /* 0x000fe80000100a00 */
[----:B------:R-:W-:Y:S04]  /*3bb50*/  STL.64 [R1+0x638], R150 ;  /* 0x0006389601007387 */ /* 0x000fe80000100a00 */
[----:B------:R-:W2:Y:S04]  /*3bb60*/  LDL.LU.64 R160, [R1+0x2420] ;  /* 0x0024200001a07983 */ /* 0x000ea80000300a00 */
[----:B------:R-:W2:Y:S04]  /*3bb70*/  LDL.LU.64 R162, [R1+0x2428] ;  /* 0x0024280001a27983 */ /* 0x000ea80000300a00 */
        /* <DEDUP_REMOVED lines=24> */
[----:B--2---:R-:W2:Y:S01]  /*3bd00*/  LDL.LU.64 R134, [R1+0x24a8] ;  /* 0x0024a80001867983 */ /* 0x004ea20000300a00 */
[----:B------:R-:W-:-:S15]  /*3bd10*/  HMMA.1688.F32.TF32 R4, R196, R52, R4 ;  /* 0x00000034c404723c */ /* 0x000fde0000081004 */
[----:B------:R-:W-:-:S04]  /*3bd20*/  NOP ;  /* 0x0000000000007918 */ /* 0x000fc80000000000 */
[----:B------:R1:W-:Y:S04]  /*3bd30*/  STL.64 [R1+0x5e0], R4 ;  /* 0x0005e00401007387 */ /* 0x0003e80000100a00 */
[----:B------:R1:W-:Y:S04]  /*3bd40*/  STL.64 [R1+0x5e8], R6 ;  /* 0x0005e80601007387 */ /* 0x0003e80000100a00 */
[----:B------:R-:W2:Y:S04]  /*3bd50*/  LDL.LU.64 R148, [R1+0x24c0] ;  /* 0x0024c00001947983 */ /* 0x000ea80000300a00 */
[----:B------:R-:W2:Y:S04]  /*3bd60*/  LDL.LU.64 R150, [R1+0x24c8] ;  /* 0x0024c80001967983 */ /* 0x000ea80000300a00 */
[----:B-1----:R-:W2:Y:S04]  /*3bd70*/  LDL.LU.64 R4, [R1+0x24b0] ;  /* 0x0024b00001047983 */ /* 0x002ea80000300a00 */
[----:B------:R-:W2:Y:S01]  /*3bd80*/  LDL.LU.64 R6, [R1+0x24b8] ;  /* 0x0024b80001067983 */ /* 0x000ea20000300a00 */
        /* <DEDUP_REMOVED lines=24> */
[----:B--2---:R-:W-:Y:S02]  /*3bf10*/  HMMA.1688.F32.TF32 R152, R196, R24, R132 ;  /* 0x00000018c498723c */ /* 0x004fe40000081084 */
[----:B------:R-:W2:Y:S04]  /*3bf20*/  LDL.LU.64 R132, [R1+0x2360] ;  /* 0x0023600001847983 */ /* 0x000ea80000300a00 */
[----:B------:R-:W2:-:S13]  /*3bf30*/  LDL.LU.64 R134, [R1+0x2368] ;  /* 0x0023680001867983 */ /* 0x000e9a0000300a00 */
[----:B------:R-:W-:Y:S04]  /*3bf40*/  STL.64 [R1+0x570], R152 ;  /* 0x0005709801007387 */ /* 0x000fe80000100a00 */
[----:B------:R1:W-:Y:S02]  /*3bf50*/  STL.64 [R1+0x578], R154 ;  /* 0x0005789a01007387 */ /* 0x0003e40000100a00 */
[C---:B-1----:R-:W-:Y:S08]  /*3bf60*/  HMMA.1688.F32.TF32 R152, R196.reuse, R20, R148 ;  /* 0x00000014c498723c */ /* 0x042ff00000081094 */
[----:B------:R-:W-:Y:S01]  /*3bf70*/  HMMA.1688.F32.TF32 R148, R196, R16, R4 ;  /* 0x00000010c494723c */ /* 0x000fe20000081004 */
        /* <DEDUP_REMOVED lines=24> */
[C---:B--2---:R-:W-:Y:S03]  /*3c100*/  HMMA.1688.F32.TF32 R132, R192.reuse, R8, R132 ;  /* 0x00000008c084723c */ /* 0x044fe60000081084 */
[----:B------:R-:W-:Y:S04]  /*3c110*/  STL.64 [R1+0x538], R146 ;  /* 0x0005389201007387 */ /* 0x000fe80000100a00 */
[----:B------:R-:W2:Y:S04]  /*3c120*/  LDL.LU.64 R156, [R1+0x2310] ;  /* 0x00231000019c7983 */ /* 0x000ea80000300a00 */
[----:B------:R-:W2:Y:S08]  /*3c130*/  LDL.LU.64 R158, [R1+0x2318] ;  /* 0x00231800019e7983 */ /* 0x000eb00000300a00 */
[----:B------:R1:W-:Y:S04]  /*3c140*/  STL.64 [R1+0x520], R132 ;  /* 0x0005208401007387 */ /* 0x0003e80000100a00 */
[----:B------:R1:W-:Y:S04]  /*3c150*/  STL.64 [R1+0x528], R134 ;  /* 0x0005288601007387 */ /* 0x0003e80000100a00 */
[----:B------:R-:W2:Y:S04]  /*3c160*/  LDL.LU.64 R152, [R1+0x2300] ;  /* 0x0023000001987983 */ /* 0x000ea80000300a00 */
[----:B------:R-:W2:Y:S04]  /*3c170*/  LDL.LU.64 R154, [R1+0x2308] ;  /* 0x00230800019a7983 */ /* 0x000ea80000300a00 */
[----:B-1----:R-:W2:Y:S04]  /*3c180*/  LDL.LU.64 R132, [R1+0x22f0] ;  /* 0x0022f00001847983 */ /* 0x002ea80000300a00 */
[----:B------:R-:W2:Y:S01]  /*3c190*/  LDL.LU.64 R134, [R1+0x22f8] ;  /* 0x0022f80001867983 */ /* 0x000ea20000300a00 */
[----:B------:R-:W-:Y:S03]  /*3c1a0*/  HMMA.1688.F32.TF32 R144, R192, R60, R4 ;  /* 0x0000003cc090723c */ /* 0x000fe60000081004 */
        /* <DEDUP_REMOVED lines=21> */
[C---:B--2---:R-:W-:Y:S11]  /*3c300*/  HMMA.1688.F32.TF32 R160, R192.reuse, R44, R156 ;  /* 0x0000002cc0a0723c */ /* 0x044ff6000008109c */
[----:B------:R-:W-:Y:S04]  /*3c310*/  STL.64 [R1+0x4e0], R164 ;  /* 0x0004e0a401007387 */ /* 0x000fe80000100a00 */
[----:B------:R-:W-:Y:S01]  /*3c320*/  STL.64 [R1+0x4e8], R166 ;  /* 0x0004e8a601007387 */ /* 0x000fe20000100a00 */
[C---:B------:R-:W-:Y:S03]  /*3c330*/  HMMA.1688.F32.TF32 R156, R192.reuse, R40, R152 ;  /* 0x00000028c09c723c */ /* 0x040fe60000081098 */
[----:B------:R-:W-:Y:S04]  /*3c340*/  STL.64 [R1+0x4d0], R160 ;  /* 0x0004d0a001007387 */ /* 0x000fe80000100a00 */
[----:B------:R-:W-:Y:S01]  /*3c350*/  STL.64 [R1+0x4d8], R162 ;  /* 0x0004d8a201007387 */ /* 0x000fe20000100a00 */
[C---:B------:R-:W-:Y:S03]  /*3c360*/  HMMA.1688.F32.TF32 R152, R192.reuse, R36, R132 ;  /* 0x00000024c098723c */ /* 0x040fe60000081084 */
[----:B------:R-:W2:Y:S08]  /*3c370*/  LDL.LU.64 R132, [R1+0x2290] ;  /* 0x0022900001847983 */ /* 0x000eb00000300a00 */
[----:B------:R-:W-:Y:S04]  /*3c380*/  STL.64 [R1+0x4c0], R156 ;  /* 0x0004c09c01007387 */ /* 0x000fe80000100a00 */
[----:B------:R-:W-:Y:S04]  /*3c390*/  STL.64 [R1+0x4c8], R158 ;  /* 0x0004c89e01007387 */ /* 0x000fe80000100a00 */
[----:B------:R-:W2:Y:S04]  /*3c3a0*/  LDL.LU.64 R134, [R1+0x2298] ;  /* 0x0022980001867983 */ /* 0x000ea80000300a00 */
[----:B------:R-:W-:Y:S04]  /*3c3b0*/  STL.64 [R1+0x4b0], R152 ;  /* 0x0004b09801007387 */ /* 0x000fe80000100a00 */
[----:B------:R1:W-:Y:S02]  /*3c3c0*/  STL.64 [R1+0x4b8], R154 ;  /* 0x0004b89a01007387 */ /* 0x0003e40000100a00 */
[----:B-1----:R-:W-:Y:S02]  /*3c3d0*/  HMMA.1688.F32.TF32 R152, R192, R32, R4 ;  /* 0x00000020c098723c */ /* 0x002fe40000081004 */
        /* <DEDUP_REMOVED lines=25> */
[----:B------:R-:W1:Y:S01]  /*3c570*/  LDS R195, [R2+UR10+0x2600] ;  /* 0x0026000a02c37984 */ /* 0x000e620008000800 */
[----:B--2---:R-:W-:Y:S03]  /*3c580*/  HMMA.1688.F32.TF32 R148, R196, R68, R132 ;  /* 0x00000044c494723c */ /* 0x004fe60000081084 */
[----:B------:R-:W2:Y:S04]  /*3c590*/  LDL.LU.64 R132, [R1+0x2240] ;  /* 0x0022400001847983 */ /* 0x000ea80000300a00 */
[----:B------:R-:W2:-:S12]  /*3c5a0*/  LDL.LU.64 R134, [R1+0x2248] ;  /* 0x0022480001867983 */ /* 0x000e980000300a00 */
[----:B------:R-:W-:Y:S04]  /*3c5b0*/  STL.64 [R1+0x460], R148 ;  /* 0x0004609401007387 */ /* 0x000fe80000100a00 */
[----:B------:R1:W-:Y:S02]  /*3c5c0*/  STL.64 [R1+0x468], R150 ;  /* 0x0004689601007387 */ /* 0x0003e40000100a00 */
[C---:B-1----:R-:W-:Y:S02]  /*3c5d0*/  HMMA.1688.F32.TF32 R148, R196.reuse, R64, R4 ;  /* 0x00000040c494723c */ /* 0x042fe40000081004 */
        /* <DEDUP_REMOVED lines=32> */
[----:B------:R1:W-:Y:S04]  /*3c7e0*/  STL.64 [R1+0x400], R144 ;  /* 0x0004009001007387 */ /* 0x0003e80000100a00 */
[----:B------:R1:W-:Y:S04]  /*3c7f0*/  STL.64 [R1+0x408], R146 ;  /* 0x0004089201007387 */ /* 0x0003e80000100a00 */
[----:B------:R-:W2:Y:S04]  /*3c800*/  LDL.LU.64 R148, [R1+0x22c0] ;  /* 0x0022c00001947983 */ /* 0x000ea80000300a00 */
[----:B------:R-:W2:Y:S01]  /*3c810*/  LDL.LU.64 R150, [R1+0x22c8] ;  /* 0x0022c80001967983 */ /* 0x000ea20000300a00 */
[C---:B------:R-:W-:Y:S03]  /*3c820*/  HMMA.1688.F32.TF32 R164, R196.reuse, R48, R160 ;  /* 0x00000030c4a4723c */ /* 0x040fe600000810a0 */
[----:B-1----:R-:W2:Y:S04]  /*3c830*/  LDL.LU.64 R144, [R1+0x22b0] ;  /* 0x0022b00001907983 */ /* 0x002ea80000300a00 */
[----:B------:R-:W2:Y:S01]  /*3c840*/  LDL.LU.64 R146, [R1+0x22b8] ;  /* 0x0022b80001927983 */ /* 0x000ea20000300a00 */
        /* <DEDUP_REMOVED lines=28> */
[C---:B-1----:R-:W-:Y:S02]  /*3ca10*/  HMMA.1688.F32.TF32 R152, R196.reuse, R20, R148 ;  /* 0x00000014c498723c */ /* 0x042fe40000081094 */
[----:B------:R-:W2:Y:S06]  /*3ca20*/  LDL.LU.64 R148, [R1+0x2150] ;  /* 0x0021500001947983 */ /* 0x000eac0000300a00 */
[----:B------:R-:W-:Y:S01]  /*3ca30*/  HMMA.1688.F32.TF32 R144, R196, R16, R144 ;  /* 0x00000010c490723c */ /* 0x000fe20000081090 */
[----:B------:R-:W-:Y:S04]  /*3ca40*/  LDS R196, [R208+UR10+0x680] ;  /* 0x0006800ad0c47984 */ /* 0x000fe80008000800 */
[----:B------:R-:W-:Y:S04]  /*3ca50*/  LDS R198, [R208+UR10+0x2680] ;  /* 0x0026800ad0c67984 */ /* 0x000fe80008000800 */
[----:B------:R-:W-:Y:S04]  /*3ca60*/  LDS R197, [R2+UR10+0x680] ;  /* 0x0006800a02c57984 */ /* 0x000fe80008000800 */
[----:B------:R-:W-:Y:S04]  /*3ca70*/  STL.64 [R1+0x380], R152 ;  /* 0x0003809801007387 */ /* 0x000fe80000100a00 */
[----:B------:R-:W-:Y:S04]  /*3ca80*/  STL.64 [R1+0x388], R154 ;  /* 0x0003889a01007387 */ /* 0x000fe80000100a00 */
[----:B------:R-:W2:Y:S04]  /*3ca90*/  LDL.LU.64 R150, [R1+0x2158] ;  /* 0x0021580001967983 */ /* 0x000ea80000300a00 */
[----:B------:R1:W-:Y:S04]  /*3caa0*/  STL.64 [R1+0x130], R144 ;  /* 0x0001309001007387 */ /* 0x0003e80000100a00 */
[----:B------:R1:W-:Y:S04]  /*3cab0*/  STL.64 [R1+0x138], R146 ;  /* 0x0001389201007387 */ /* 0x0003e80000100a00 */
[----:B------:R-:W2:Y:S04]  /*3cac0*/  LDS R199, [R2+UR10+0x2680] ;  /* 0x0026800a02c77984 */ /* 0x000ea80008000800 */
[----:B-1----:R-:W2:Y:S04]  /*3cad0*/  LDL.LU.64 R144, [R1+0x2140] ;  /* 0x0021400001907983 */ /* 0x002ea80000300a00 */
[----:B------:R-:W2:Y:S01]  /*3cae0*/  LDL.LU.64 R146, [R1+0x2148] ;  /* 0x0021480001927983 */ /* 0x000ea20000300a00 */
[----:B---3--:R-:W-:-:S15]  /*3caf0*/  HMMA.1688.F32.TF32 R140, R192, R68, R140 ;  /* 0x00000044c08c723c */ /* 0x008fde000008108c */
[----:B------:R-:W-:-:S04]  /*3cb00*/  NOP ;  /* 0x0000000000007918 */ /* 0x000fc80000000000 */
[----:B------:R-:W-:Y:S04]  /*3cb10*/  STL.64 [R1+0x370], R140 ;  /* 0x0003708c01007387 */ /* 0x000fe80000100a00 */
[----:B------:R4:W-:Y:S02]  /*3cb20*/  STL.64 [R1+0x378], R142 ;  /* 0x0003788e01007387 */ /* 0x0009e40000100a00 */
[----:B----4-:R-:W-:Y:S02]  /*3cb30*/  HMMA.1688.F32.TF32 R140, R192, R64, R136 ;  /* 0x00000040c08c723c */ /* 0x010fe40000081088 */
[----:B------:R-:W3:Y:S04]  /*3cb40*/  LDL.LU.64 R136, [R1+0x2130] ;  /* 0x0021300001887983 */ /* 0x000ee80000300a00 */
[----:B------:R-:W3:-:S13]  /*3cb50*/  LDL.LU.64 R138, [R1+0x2138] ;  /* 0x00213800018a7983 */ /* 0x000eda0000300a00 */
[----:B------:R1:W-:Y:S04]  /*3cb60*/  STL.64 [R1+0x360], R140 ;  /* 0x0003608c01007387 */ /* 0x0003e80000100a00 */
[----:B------:R4:W-:Y:S01]  /*3cb70*/  STL.64 [R1+0x368], R142 ;  /* 0x0003688e01007387 */ /* 0x0009e20000100a00 */
[----:B--2---:R-:W-:Y:S03]  /*3cb80*/  HMMA.1688.F32.TF32 R132, R192, R12, R132 ;  /* 0x0000000cc084723c */ /* 0x004fe60000081084 */
[----:B-1----:R-:W2:Y:S04]  /*3cb90*/  LDL.LU.64 R140, [R1+0x2120] ;  /* 0x00212000018c7983 */ /* 0x002ea80000300a00 */
[----:B----4-:R-:W2:-:S12]  /*3cba0*/  LDL.LU.64 R142, [R1+0x2128] ;  /* 0x00212800018e7983 */ /* 0x010e980000300a00 */
[----:B------:R1:W-:Y:S04]  /*3cbb0*/  STL.64 [R1+0x350], R132 ;  /* 0x0003508401007387 */ /* 0x0003e80000100a00 */
[----:B------:R4:W-:Y:S04]  /*3cbc0*/  STL.64 [R1+0x358], R134 ;  /* 0x0003588601007387 */ /* 0x0009e80000100a00 */
[----:B-1----:R-:W2:Y:S01]  /*3cbd0*/  LDL.LU.64 R132, [R1+0x2110] ;  /* 0x0021100001847983 */ /* 0x002ea20000300a00 */
[----:B------:R-:W-:Y:S03]  /*3cbe0*/  HMMA.1688.F32.TF32 R4, R192, R8, R4 ;  /* 0x00000008c004723c */ /* 0x000fe60000081004 */
[----:B----4-:R-:W4:-:S15]  /*3cbf0*/  LDL.LU.64 R134, [R1+0x2118] ;  /* 0x0021180001867983 */ /* 0x010f1e0000300a00 */
[----:B------:R-:W-:Y:S01]  /*3cc00*/  NOP ;  /* 0x0000000000007918 */ /* 0x000fe20000000000 */
[----:B------:R1:W-:Y:S04]  /*3cc10*/  STL.64 [R1+0x340], R4 ;  /* 0x0003400401007387 */ /* 0x0003e80000100a00 */
[----:B------:R1:W-:Y:S04]  /*3cc20*/  STL.64 [R1+0x348], R6 ;  /* 0x0003480601007387 */ /* 0x0003e80000100a00 */
[----:B------:R-:W4:Y:S04]  /*3cc30*/  LDL.LU.64 R152, [R1+0x2100] ;  /* 0x0021000001987983 */ /* 0x000f280000300a00 */
[----:B------:R-:W4:Y:S04]  /*3cc40*/  LDL.LU.64 R154, [R1+0x2108] ;  /* 0x00210800019a7983 */ /* 0x000f280000300a00 */
[----:B-1----:R-:W4:Y:S04]  /*3cc50*/  LDL.LU.64 R4, [R1+0x20f0] ;  /* 0x0020f00001047983 */ /* 0x002f280000300a00 */
[----:B------:R-:W4:Y:S01]  /*3cc60*/  LDL.LU.64 R6, [R1+0x20f8] ;  /* 0x0020f80001067983 */ /* 0x000f220000300a00 */
[----:B------:R-:W-:Y:S03]  /*3cc70*/  HMMA.1688.F32.TF32 R156, R192, R60, R148 ;  /* 0x0000003cc09c723c */ /* 0x000fe60000081094 */
[----:B------:R-:W4:Y:S04]  /*3cc80*/  LDL.LU.64 R148, [R1+0x20e0] ;  /* 0x0020e00001947983 */ /* 0x000f280000300a00 */
[----:B------:R-:W4:-:S12]  /*3cc90*/  LDL.LU.64 R150, [R1+0x20e8] ;  /* 0x0020e80001967983 */ /* 0x000f180000300a00 */
[----:B------:R-:W-:Y:S04]  /*3cca0*/  STL.64 [R1+0x330], R156 ;  /* 0x0003309c01007387 */ /* 0x000fe80000100a00 */
[----:B------:R1:W-:Y:S02]  /*3ccb0*/  STL.64 [R1+0x338], R158 ;  /* 0x0003389e01007387 */ /* 0x0003e40000100a00 */
[----:B-1----:R-:W-:Y:S02]  /*3ccc0*/  HMMA.1688.F32.TF32 R156, R192, R56, R144 ;  /* 0x00000038c09c723c */ /* 0x002fe40000081090 */
[----:B------:R-:W4:Y:S04]  /*3ccd0*/  LDL.LU.64 R144, [R1+0x20d0] ;  /* 0x0020d00001907983 */ /* 0x000f280000300a00 */
[----:B------:R-:W4:-:S13]  /*3cce0*/  LDL.LU.64 R146, [R1+0x20d8] ;  /* 0x0020d80001927983 */ /* 0x000f1a0000300a00 */
[----:B------:R-:W-:Y:S04]  /*3ccf0*/  STL.64 [R1+0x320], R156 ;  /* 0x0003209c01007387 */ /* 0x000fe80000100a00 */
[----:B------:R3:W-:Y:S02]  /*3cd00*/  STL.64 [R1+0x328], R158 ;  /* 0x0003289e01007387 */ /* 0x0007e40000100a00 */
[----:B---3--:R-:W-:Y:S02]  /*3cd10*/  HMMA.1688.F32.TF32 R156, R192, R52, R136 ;  /* 0x00000034c09c723c */ /* 0x008fe40000081088 */
[----:B------:R-:W3:Y:S04]  /*3cd20*/  LDL.LU.64 R136, [R1+0x21c0] ;  /* 0x0021c00001887983 */ /* 0x000ee80000300a00 */
[----:B------:R-:W3:-:S13]  /*3cd30*/  LDL.LU.64 R138, [R1+0x21c8] ;  /* 0x0021c800018a7983 */ /* 0x000eda0000300a00 */
[----:B------:R-:W-:Y:S04]  /*3cd40*/  STL.64 [R1+0x310], R156 ;  /* 0x0003109c01007387 */ /* 0x000fe80000100a00 */
[----:B------:R2:W-:Y:S02]  /*3cd50*/  STL.64 [R1+0x318], R158 ;  /* 0x0003189e01007387 */ /* 0x0005e40000100a00 */
[----:B--2---:R-:W-:Y:S02]  /*3cd60*/  HMMA.1688.F32.TF32 R156, R192, R48, R140 ;  /* 0x00000030c09c723c */ /* 0x004fe4000008108c */
[----:B------:R-:W2:Y:S04]  /*3cd70*/  LDL.LU.64 R140, [R1+0x21b0] ;  /* 0x0021b000018c7983 */ /* 0x000ea80000300a00 */
[----:B------:R-:W2:-:S13]  /*3cd80*/  LDL.LU.64 R142, [R1+0x21b8] ;  /* 0x0021b800018e7983 */ /* 0x000e9a0000300a00 */
[----:B------:R-:W-:Y:S04]  /*3cd90*/  STL.64 [R1+0x300], R156 ;  /* 0x0003009c01007387 */ /* 0x000fe80000100a00 */
[----:B------:R4:W-:Y:S02]  /*3cda0*/  STL.64 [R1+0x308], R158 ;  /* 0x0003089e01007387 */ /* 0x0009e40000100a00 */
[----:B----4-:R-:W-:Y:S02]  /*3cdb0*/  HMMA.1688.F32.TF32 R156, R192, R44, R132 ;  /* 0x0000002cc09c723c */ /* 0x010fe40000081084 */
[----:B------:R-:W4:Y:S04]  /*3cdc0*/  LDL.LU.64 R132, [R1+0x21a0] ;  /* 0x0021a00001847983 */ /* 0x000f280000300a00 */
[----:B------:R-:W4:-:S13]  /*3cdd0*/  LDL.LU.64 R134, [R1+0x21a8] ;  /* 0x0021a80001867983 */ /* 0x000f1a0000300a00 */
[----:B------:R-:W-:Y:S04]  /*3cde0*/  STL.64 [R1+0x2f0], R156 ;  /* 0x0002f09c01007387 */ /* 0x000fe80000100a00 */
[----:B------:R1:W-:Y:S02]  /*3cdf0*/  STL.64 [R1+0x2f8], R158 ;  /* 0x0002f89e01007387 */ /* 0x0003e40000100a00 */
[C---:B-1----:R-:W-:Y:S08]  /*3ce00*/  HMMA.1688.F32.TF32 R156, R192.reuse, R40, R152 ;  /* 0x00000028c09c723c */ /* 0x042ff00000081098 */
[C---:B------:R-:W-:Y:S01]  /*3ce10*/  HMMA.1688.F32.TF32 R152, R192.reuse, R36, R4 ;  /* 0x00000024c098723c */ /* 0x040fe20000081004 */
[----:B------:R-:W4:Y:S10]  /*3ce20*/  LDL.LU.64 R4, [R1+0xd90] ;  /* 0x000d900001047983 */ /* 0x000f340000300a00 */
[----:B------:R-:W-:Y:S04]  /*3ce30*/  STL.64 [R1+0x2e0], R156 ;  /* 0x0002e09c01007387 */ /* 0x000fe80000100a00 */
[----:B------:R-:W-:Y:S04]  /*3ce40*/  STL.64 [R1+0x2e8], R158 ;  /* 0x0002e89e01007387 */ /* 0x000fe80000100a00 */
[----:B------:R-:W4:Y:S04]  /*3ce50*/  LDL.LU.64 R6, [R1+0xd98] ;  /* 0x000d980001067983 */ /* 0x000f280000300a00 */
        /* <DEDUP_REMOVED lines=24> */
[----:B------:R-:W4:Y:S04]  /*3cfe0*/  LDL.LU.64 R134, [R1+0xe28] ;  /* 0x000e280001867983 */ /* 0x000f280000300a00 */
[----:B------:R-:W-:Y:S04]  /*3cff0*/  LDS R192, [R208+UR10+0x700] ;  /* 0x0007000ad0c07984 */ /* 0x000fe80008000800 */
[----:B------:R-:W-:Y:S04]  /*3d000*/  LDS R194, [R208+UR10+0x2700] ;  /* 0x0027000ad0c27984 */ /* 0x000fe80008000800 */
[----:B------:R-:W-:Y:S04]  /*3d010*/  LDS R193, [R2+UR10+0x700] ;  /* 0x0007000a02c17984 */ /* 0x000fe80008000800 */
[----:B------:R-:W-:Y:S04]  /*3d020*/  STL.64 [R1+0xc0], R152 ;  /* 0x0000c09801007387 */ /* 0x000fe80000100a00 */
[----:B------:R1:W-:Y:S04]  /*3d030*/  STL.64 [R1+0xc8], R154 ;  /* 0x0000c89a01007387 */ /* 0x0003e80000100a00 */
[----:B------:R-:W2:Y:S01]  /*3d040*/  LDS R195, [R2+UR10+0x2700] ;  /* 0x0027000a02c37984 */ /* 0x000ea20008000800 */
[----:B-1----:R-:W-:Y:S03]  /*3d050*/  HMMA.1688.F32.TF32 R152, R196, R68, R4 ;  /* 0x00000044c498723c */ /* 0x002fe60000081004 */
[----:B------:R-:W4:Y:S04]  /*3d060*/  LDL.LU.64 R4, [R1+0xe10] ;  /* 0x000e100001047983 */ /* 0x000f280000300a00 */
[----:B------:R-:W4:-:S12]  /*3d070*/  LDL.LU.64 R6, [R1+0xe18] ;  /* 0x000e180001067983 */ /* 0x000f180000300a00 */
[----:B------:R-:W-:Y:S04]  /*3d080*/  STL.64 [R1+0x280], R152 ;  /* 0x0002809801007387 */ /* 0x000fe80000100a00 */
[----:B------:R1:W-:Y:S02]  /*3d090*/  STL.64 [R1+0x288], R154 ;  /* 0x0002889a01007387 */ /* 0x0003e40000100a00 */
[C---:B-1----:R-:W-:Y:S08]  /*3d0a0*/  HMMA.1688.F32.TF32 R152, R196.reuse, R64, R148 ;  /* 0x00000040c498723c */ /* 0x042ff00000081094 */
[C---:B------:R-:W-:Y:S11]  /*3d0b0*/  HMMA.1688.F32.TF32 R148, R196.reuse, R12, R144 ;  /* 0x0000000cc494723c */ /* 0x040ff60000081090 */
[----:B------:R-:W-:Y:S04]  /*3d0c0*/  STL.64 [R1+0xe60], R152 ;  /* 0x000e609801007387 */ /* 0x000fe80000100a00 */
[----:B------:R-:W-:Y:S01]  /*3d0d0*/  STL.64 [R1+0xe68], R154 ;  /* 0x000e689a01007387 */ /* 0x000fe20000100a00 */
[C---:B---3--:R-:W-:Y:S03]  /*3d0e0*/  HMMA.1688.F32.TF32 R144, R196.reuse, R8, R136 ;  /* 0x00000008c490723c */ /* 0x048fe60000081088 */
[----:B------:R-:W3:Y:S04]  /*3d0f0*/  LDL.LU.64 R136, [R1+0xe00] ;  /* 0x000e000001887983 */ /* 0x000ee80000300a00 */
[----:B------:R-:W-:Y:S04]  /*3d100*/  STL.64 [R1+0xe50], R148 ;  /* 0x000e509401007387 */ /* 0x000fe80000100a00 */
[----:B------:R-:W-:Y:S04]  /*3d110*/  STL.64 [R1+0xe58], R150 ;  /* 0x000e589601007387 */ /* 0x000fe80000100a00 */
[----:B------:R-:W3:Y:S04]  /*3d120*/  LDL.LU.64 R138, [R1+0xe08] ;  /* 0x000e0800018a7983 */ /* 0x000ee80000300a00 */
[----:B------:R-:W-:Y:S01]  /*3d130*/  STL.64 [R1+0xe40], R144 ;  /* 0x000e409001007387 */ /* 0x000fe20000100a00 */
[C---:B--2---:R-:W-:Y:S03]  /*3d140*/  HMMA.1688.F32.TF32 R140, R196.reuse, R60, R140 ;  /* 0x0000003cc48c723c */ /* 0x044fe6000008108c */
[----:B------:R-:W-:Y:S04]  /*3d150*/  STL.64 [R1+0xe48], R146 ;  /* 0x000e489201007387 */ /* 0x000fe80000100a00 */
[----:B------:R-:W2:Y:S04]  /*3d160*/  LDL.LU.64 R168, [R1+0xdf0] ;  /* 0x000df00001a87983 */ /* 0x000ea80000300a00 */
[----:B------:R-:W2:Y:S08]  /*3d170*/  LDL.LU.64 R170, [R1+0xdf8] ;  /* 0x000df80001aa7983 */ /* 0x000eb00000300a00 */
[----:B------:R-:W-:Y:S04]  /*3d180*/  STL.64 [R1+0xe30], R140 ;  /* 0x000e308c01007387 */ /* 0x000fe80000100a00 */
[----:B------:R4:W-:Y:S04]  /*3d190*/  STL.64 [R1+0xe38], R142 ;  /* 0x000e388e01007387 */ /* 0x0009e80000100a00 */
[----:B------:R-:W2:Y:S04]  /*3d1a0*/  LDL.LU.64 R164, [R1+0xde0] ;  /* 0x000de00001a47983 */ /* 0x000ea80000300a00 */
[----:B------:R-:W2:Y:S01]  /*3d1b0*/  LDL.LU.64 R166, [R1+0xde8] ;  /* 0x000de80001a67983 */ /* 0x000ea20000300a00 */
[----:B----4-:R-:W-:Y:S03]  /*3d1c0*/  HMMA.1688.F32.TF32 R140, R196, R56, R132 ;  /* 0x00000038c48c723c */ /* 0x010fe60000081084 */
[----:B------:R-:W4:Y:S04]  /*3d1d0*/  LDL.LU.64 R132, [R1+0xdd0] ;  /* 0x000dd00001847983 */ /* 0x000f280000300a00 */
[----:B------:R-:W4:-:S12]  /*3d1e0*/  LDL.LU.64 R134, [R1+0xdd8] ;  /* 0x000dd80001867983 */ /* 0x000f180000300a00 */
[----:B------:R-:W-:Y:S04]  /*3d1f0*/  STL.64 [R1+0xe20], R140 ;  /* 0x000e208c01007387 */ /* 0x000fe80000100a00 */
[----:B------:R1:W-:Y:S02]  /*3d200*/  STL.64 [R1+0xe28], R142 ;  /* 0x000e288e01007387 */ /* 0x0003e40000100a00 */
[----:B-1----:R-:W-:Y:S02]  /*3d210*/  HMMA.1688.F32.TF32 R140, R196, R52, R4 ;  /* 0x00000034c48c723c */ /* 0x002fe40000081004 */
[----:B------:R-:W4:Y:S04]  /*3d220*/  LDL.LU.64 R4, [R1+0xdc0] ;  /* 0x000dc00001047983 */ /* 0x000f280000300a00 */
[----:B------:R-:W4:-:S13]  /*3d230*/  LDL.LU.64 R6, [R1+0xdc8] ;  /* 0x000dc80001067983 */ /* 0x000f1a0000300a00 */
        /* <DEDUP_REMOVED lines=13> */
[----:B------:R-:W4:Y:S01]  /*3d310*/  LDL.LU.64 R142, [R1+0x2098] ;  /* 0x00209800018e7983 */ /* 0x000f220000300a00 */
[----:B---3--:R-:W-:Y:S03]  /*3d320*/  HMMA.1688.F32.TF32 R172, R196, R48, R136 ;  /* 0x00000030c4ac723c */ /* 0x008fe60000081088 */
[----:B------:R-:W3:Y:S04]  /*3d330*/  LDL.LU.64 R136, [R1+0x2080] ;  /* 0x0020800001887983 */ /* 0x000ee80000300a00 */
[----:B------:R-:W3:-:S12]  /*3d340*/  LDL.LU.64 R138, [R1+0x2088] ;  /* 0x00208800018a7983 */ /* 0x000ed80000300a00 */
[----:B------:R-:W-:Y:S04]  /*3d350*/  STL.64 [R1+0xe00], R172 ;  /* 0x000e00ac01007387 */ /* 0x000fe80000100a00 */
[----:B------:R2:W-:Y:S02]  /*3d360*/  STL.64 [R1+0xe08], R174 ;  /* 0x000e08ae01007387 */ /* 0x0005e40000100a00 */
[C---:B--2---:R-:W-:Y:S08]  /*3d370*/  HMMA.1688.F32.TF32 R172, R196.reuse, R44, R168 ;  /* 0x0000002cc4ac723c */ /* 0x044ff000000810a8 */
[C---:B------:R-:W-:Y:S11]  /*3d380*/  HMMA.1688.F32.TF32 R168, R196.reuse, R40, R164 ;  /* 0x00000028c4a8723c */ /* 0x040ff600000810a4 */
[----:B------:R-:W-:Y:S04]  /*3d390*/  STL.64 [R1+0xdf0], R172 ;  /* 0x000df0ac01007387 */ /* 0x000fe80000100a00 */
[----:B------:R-:W-:Y:S01]  /*3d3a0*/  STL.64 [R1+0xdf8], R174 ;  /* 0x000df8ae01007387 */ /* 0x000fe20000100a00 */
[C---:B----4-:R-:W-:Y:S03]  /*3d3b0*/  HMMA.1688.F32.TF32 R164, R196.reuse, R36, R132 ;  /* 0x00000024c4a4723c */ /* 0x050fe60000081084 */
[----:B------:R-:W2:Y:S04]  /*3d3c0*/  LDL.LU.64 R132, [R1+0x2070] ;  /* 0x0020700001847983 */ /* 0x000ea80000300a00 */
[----:B------:R-:W-:Y:S04]  /*3d3d0*/  STL.64 [R1+0xde0], R168 ;  /* 0x000de0a801007387 */ /* 0x000fe80000100a00 */
[----:B------:R-:W-:Y:S04]  /*3d3e0*/  STL.64 [R1+0xde8], R170 ;  /* 0x000de8aa01007387 */ /* 0x000fe80000100a00 */
[----:B------:R-:W2:Y:S04]  /*3d3f0*/  LDL.LU.64 R134, [R1+0x2078] ;  /* 0x0020780001867983 */ /* 0x000ea80000300a00 */
[----:B------:R-:W-:Y:S04]  /*3d400*/  STL.64 [R1+0xdd0], R164 ;  /* 0x000dd0a401007387 */ /* 0x000fe80000100a00 */
[----:B------:R1:W-:Y:S02]  /*3d410*/  STL.64 [R1+0xdd8], R166 ;  /* 0x000dd8a601007387 */ /* 0x0003e40000100a00 */
[C---:B-1----:R-:W-:Y:S02]  /*3d420*/  HMMA.1688.F32.TF32 R164, R196.reuse, R32, R4 ;  /* 0x00000020c4a4723c */ /* 0x042fe40000081004 */
[----:B------:R-:W4:Y:S04]  /*3d430*/  LDL.LU.64 R4, [R1+0x2060] ;  /* 0x0020600001047983 */ /* 0x000f280000300a00 */
[----:B------:R-:W4:Y:S02]  /*3d440*/  LDL.LU.64 R6, [R1+0x2068] ;  /* 0x0020680001067983 */ /* 0x000f240000300a00 */
[C---:B------:R-:W-:Y:S08]  /*3d450*/  HMMA.1688.F32.TF32 R160, R196.reuse, R28, R160 ;  /* 0x0000001cc4a0723c */ /* 0x040ff000000810a0 */
[C---:B------:R-:W-:Y:S08]  /*3d460*/  HMMA.1688.F32.TF32 R156, R196.reuse, R24, R156 ;  /* 0x00000018c49c723c */ /* 0x040ff0000008109c */
[C---:B------:R-:W-:Y:S08]  /*3d470*/  HMMA.1688.F32.TF32 R152, R196.reuse, R20, R152 ;  /* 0x00000014c498723c */ /* 0x040ff00000081098 */
[----:B------:R-:W-:Y:S08]  /*3d480*/  HMMA.1688.F32.TF32 R148, R196, R16, R148 ;  /* 0x00000010c494723c */ /* 0x000ff00000081094 */
[C---:B------:R-:W-:Y:S01]  /*3d490*/  HMMA.1688.F32.TF32 R144, R192.reuse, R68, R144 ;  /* 0x00000044c090723c */ /* 0x040fe20000081090 */
[----:B------:R1:W-:Y:S07]  /*3d4a0*/  STL.64 [R1+0xdc0], R164 ;  /* 0x000dc0a401007387 */ /* 0x0003ee0000100a00 */
[C---:B------:R-:W-:Y:S01]  /*3d4b0*/  HMMA.1688.F32.TF32 R140, R192.reuse, R64, R140 ;  /* 0x00000040c08c723c */ /* 0x040fe2000008108c */
[----:B------:R1:W-:Y:S04]  /*3d4c0*/  STL.64 [R1+0xdc8], R166 ;  /* 0x000dc8a601007387 */ /* 0x0003e80000100a00 */
        /* <DEDUP_REMOVED lines=8> */
[----:B------:R-:W4:Y:S04]  /*3d550*/  LDL.LU.64 R176, [R1+0x2050] ;  /* 0x0020500001b07983 */ /* 0x000f280000300a00 */
[----:B------:R-:W-:Y:S04]  /*3d560*/  STL.64 [R1+0x260], R144 ;  /* 0x0002609001007387 */ /* 0x000fe80000100a00 */
[----:B------:R-:W-:Y:S04]  /*3d570*/  STL.64 [R1+0x268], R146 ;  /* 0x0002689201007387 */ /* 0x000fe80000100a00 */
[----:B------:R-:W4:Y:S04]  /*3d580*/  LDL.LU.64 R178, [R1+0x2058] ;  /* 0x0020580001b27983 */ /* 0x000f280000300a00 */
[----:B------:R-:W-:Y:S04]  /*3d590*/  STL.64 [R1+0x250], R140 ;  /* 0x0002508c01007387 */ /* 0x000fe80000100a00 */
[----:B------:R-:W-:Y:S04]  /*3d5a0*/  STL.64 [R1+0x258], R142 ;  /* 0x0002588e01007387 */ /* 0x000fe80000100a00 */
[----:B------:R-:W4:Y:S04]  /*3d5b0*/  LDL.LU.64 R172, [R1+0x2040] ;  /* 0x0020400001ac7983 */ /* 0x000f280000300a00 */
[----:B------:R-:W4:Y:S01]  /*3d5c0*/  LDL.LU.64 R174, [R1+0x2048] ;  /* 0x0020480001ae7983 */ /* 0x000f220000300a00 */
[----:B---3--:R-:W-:-:S15]  /*3d5d0*/  HMMA.1688.F32.TF32 R136, R192, R12, R136 ;  /* 0x0000000cc088723c */ /* 0x008fde0000081088 */
[----:B------:R-:W-:-:S04]  /*3d5e0*/  NOP ;  /* 0x0000000000007918 */ /* 0x000fc80000000000 */
[----:B------:R-:W-:Y:S04]  /*3d5f0*/  STL.64 [R1+0x240], R136 ;  /* 0x0002408801007387 */ /* 0x000fe80000100a00 */
[----:B------:R-:W-:Y:S04]  /*3d600*/  STL.64 [R1+0x248], R138 ;  /* 0x0002488a01007387 */ /* 0x000fe80000100a00 */
[----:B------:R-:W3:Y:S04]  /*3d610*/  LDL.LU.64 R168, [R1+0x2030] ;  /* 0x0020300001a87983 */ /* 0x000ee80000300a00 */
[----:B------:R-:W3:Y:S04]  /*3d620*/  LDL.LU.64 R170, [R1+0x2038] ;  /* 0x0020380001aa7983 */ /* 0x000ee80000300a00 */
[----:B-1----:R-:W3:Y:S04]  /*3d630*/  LDL.LU.64 R164, [R1+0x2020] ;  /* 0x0020200001a47983 */ /* 0x002ee80000300a00 */
[----:B------:R-:W3:Y:S01]  /*3d640*/  LDL.LU.64 R166, [R1+0x2028] ;  /* 0x0020280001a67983 */ /* 0x000ee20000300a00 */
[----:B--2---:R-:W-:-:S15]  /*3d650*/  HMMA.1688.F32.TF32 R132, R192, R8, R132 ;  /* 0x00000008c084723c */ /* 0x004fde0000081084 */
[----:B------:R-:W-:-:S04]  /*3d660*/  NOP ;  /* 0x0000000000007918 */ /* 0x000fc80000000000 */
[----:B------:R-:W-:Y:S04]  /*3d670*/  STL.64 [R1+0x230], R132 ;  /* 0x0002308401007387 */ /* 0x000fe80000100a00 */
[----:B------:R4:W-:Y:S02]  /*3d680*/  STL.64 [R1+0x238], R134 ;  /* 0x0002388601007387 */ /* 0x0009e40000100a00 */
[----:B----4-:R-:W-:Y:S02]  /*3d690*/  HMMA.1688.F32.TF32 R132, R192, R60, R4 ;  /* 0x0000003cc084723c */ /* 0x010fe40000081004 */
[----:B------:R-:W2:Y:S04]  /*3d6a0*/  LDL.LU.64 R4, [R1+0x2010] ;  /* 0x0020100001047983 */ /* 0x000ea80000300a00 */
[----:B------:R-:W2:-:S13]  /*3d6b0*/  LDL.LU.64 R6, [R1+0x2018] ;  /* 0x0020180001067983 */ /* 0x000e9a0000300a00 */
        /* <DEDUP_REMOVED lines=17> */
[----:B----4-:R-:W4:Y:S01]  /*3d7d0*/  LDL.LU.64 R134, [R1+0x1e98] ;  /* 0x001e980001867983 */ /* 0x010f220000300a00 */
[C---:B------:R-:W-:Y:S08]  /*3d7e0*/  HMMA.1688.F32.TF32 R180, R192.reuse, R56, R176 ;  /* 0x00000038c0b4723c */ /* 0x040ff000000810b0 */
[C---:B------:R-:W-:Y:S11]  /*3d7f0*/  HMMA.1688.F32.TF32 R176, R192.reuse, R52, R172 ;  /* 0x00000034c0b0723c */ /* 0x040ff600000810ac */
[----:B------:R-:W-:Y:S04]  /*3d800*/  STL.64 [R1+0x210], R180 ;  /* 0x000210b401007387 */ /* 0x000fe80000100a00 */
[----:B------:R-:W-:Y:S04]  /*3d810*/  STL.64 [R1+0x218], R182 ;  /* 0x000218b601007387 */ /* 0x000fe80000100a00 */
[----:B------:R-:W-:Y:S04]  /*3d820*/  STL.64 [R1+0x200], R176 ;  /* 0x000200b001007387 */ /* 0x000fe80000100a00 */
[----:B------:R-:W-:Y:S01]  /*3d830*/  STL.64 [R1+0x208], R178 ;  /* 0x000208b201007387 */ /* 0x000fe20000100a00 */
[C---:B---3--:R-:W-:Y:S08]  /*3d840*/  HMMA.1688.F32.TF32 R172, R192.reuse, R48, R168 ;  /* 0x00000030c0ac723c */ /* 0x048ff000000810a8 */
[C---:B------:R-:W-:Y:S11]  /*3d850*/  HMMA.1688.F32.TF32 R168, R192.reuse, R44, R164 ;  /* 0x0000002cc0a8723c */ /* 0x040ff600000810a4 */
[----:B------:R-:W-:Y:S04]  /*3d860*/  STL.64 [R1+0x1f0], R172 ;  /* 0x0001f0ac01007387 */ /* 0x000fe80000100a00 */
[----:B------:R-:W-:Y:S01]  /*3d870*/  STL.64 [R1+0x1f8], R174 ;  /* 0x0001f8ae01007387 */ /* 0x000fe20000100a00 */
[C---:B--2---:R-:W-:Y:S03]  /*3d880*/  HMMA.1688.F32.TF32 R164, R192.reuse, R40, R4 ;  /* 0x00000028c0a4723c */ /* 0x044fe60000081004 */
[----:B------:R-:W2:Y:S04]  /*3d890*/  LDL.LU.64 R4, [R1+0x1e80] ;  /* 0x001e800001047983 */ /* 0x000ea80000300a00 */
[----:B------:R-:W-:Y:S04]  /*3d8a0*/  STL.64 [R1+0x1e0], R168 ;  /* 0x0001e0a801007387 */ /* 0x000fe80000100a00 */
[----:B------:R-:W-:Y:S04]  /*3d8b0*/  STL.64 [R1+0x1e8], R170 ;  /* 0x0001e8aa01007387 */ /* 0x000fe80000100a00 */
[----:B------:R-:W2:Y:S04]  /*3d8c0*/  LDL.LU.64 R6, [R1+0x1e88] ;  /* 0x001e880001067983 */ /* 0x000ea80000300a00 */
[----:B------:R-:W-:Y:S04]  /*3d8d0*/  STL.64 [R1+0x1d0], R164 ;  /* 0x0001d0a401007387 */ /* 0x000fe80000100a00 */
[----:B------:R1:W-:Y:S02]  /*3d8e0*/  STL.64 [R1+0x1d8], R166 ;  /* 0x0001d8a601007387 */ /* 0x0003e40000100a00 */
[C---:B-1----:R-:W-:Y:S08]  /*3d8f0*/  HMMA.1688.F32.TF32 R164, R192.reuse, R36, R160 ;  /* 0x00000024c0a4723c */ /* 0x042ff000000810a0 */
[C---:B------:R-:W-:Y:S08]  /*3d900*/  HMMA.1688.F32.TF32 R160, R192.reuse, R32, R156 ;  /* 0x00000020c0a0723c */ /* 0x040ff0000008109c */
[C---:B------:R-:W-:Y:S08]  /*3d910*/  HMMA.1688.F32.TF32 R156, R192.reuse, R28, R152 ;  /* 0x0000001cc09c723c */ /* 0x040ff00000081098 */
[C---:B------:R-:W-:Y:S01]  /*3d920*/  HMMA.1688.F32.TF32 R152, R192.reuse, R24, R148 ;  /* 0x00000018c098723c */ /* 0x040fe20000081094 */
[----:B------:R-:W-:Y:S04]  /*3d930*/  STL.64 [R1+0xb0], R164 ;  /* 0x0000b0a401007387 */ /* 0x000fe80000100a00 */
[----:B------:R-:W-:Y:S04]  /*3d940*/  STL.64 [R1+0xb8], R166 ;  /* 0x0000b8a601007387 */ /* 0x000fe80000100a00 */
[----:B------:R-:W-:Y:S01]  /*3d950*/  STL.64 [R1+0xa0], R160 ;  /* 0x0000a0a001007387 */ /* 0x000fe20000100a00 */
[C---:B------:R-:W-:Y:S03]  /*3d960*/  HMMA.1688.F32.TF32 R148, R192.reuse, R20, R136 ;  /* 0x00000014c094723c */ /* 0x040fe60000081088 */
        /* <DEDUP_REMOVED lines=9> */
[----:B-1----:R-:W-:Y:S08]  /*3da00*/  HMMA.1688.F32.TF32 R148, R192, R16, R144 ;  /* 0x00000010c094723c */ /* 0x002ff00000081090 */
[C---:B------:R-:W-:Y:S08]  /*3da10*/  HMMA.1688.F32.TF32 R144, R220.reuse, R68, R140 ;  /* 0x00000044dc90723c */ /* 0x040ff0000008108c */
[C---:B----4-:R-:W-:Y:S03]  /*3da20*/  HMMA.1688.F32.TF32 R140, R220.reuse, R64, R132 ;  /* 0x00000040dc8c723c */ /* 0x050fe60000081084 */
[----:B------:R1:W-:Y:S04]  /*3da30*/  STL.64 [R1+0x60], R148 ;  /* 0x0000609401007387 */ /* 0x0003e80000100a00 */
[----:B------:R4:W-:Y:S04]  /*3da40*/  STL.64 [R1+0x68], R150 ;  /* 0x0000689601007387 */ /* 0x0009e80000100a00 */
[----:B------:R-:W4:Y:S04]  /*3da50*/  LDL.LU.64 R132, [R1+0x1e60] ;  /* 0x001e600001847983 */ /* 0x000f280000300a00 */
[----:B------:R1:W-:Y:S04]  /*3da60*/  STL.64 [R1+0x50], R144 ;  /* 0x0000509001007387 */ /* 0x0003e80000100a00 */
[----:B------:R1:W-:Y:S04]  /*3da70*/  STL.64 [R1+0x58], R146 ;  /* 0x0000589201007387 */ /* 0x0003e80000100a00 */
[----:B------:R-:W4:Y:S04]  /*3da80*/  LDL.LU.64 R134, [R1+0x1e68] ;  /* 0x001e680001867983 */ /* 0x000f280000300a00 */
[----:B------:R1:W-:Y:S04]  /*3da90*/  STL.64 [R1+0x40], R140 ;  /* 0x0000408c01007387 */ /* 0x0003e80000100a00 */
[----:B------:R1:W-:Y:S01]  /*3daa0*/  STL.64 [R1+0x48], R142 ;  /* 0x0000488e01007387 */ /* 0x0003e20000100a00 */
        /* <DEDUP_REMOVED lines=16> */
[----:B------:R-:W-:Y:S01]  /*3dbb0*/  STL [R1+0x4ad4], R65 ;  /* 0x004ad44101007387 */ /* 0x000fe20000100800 */
[----:B---3--:R-:W-:Y:S03]  /*3dbc0*/  HMMA.1688.F32.TF32 R136, R220, R8, R136 ;  /* 0x00000008dc88723c */ /* 0x008fe60000081088 */
[----:B------:R-:W-:-:S15]  /*3dbd0*/  STL [R1+0x4ad0], R68 ;  /* 0x004ad04401007387 */ /* 0x000fde0000100800 */
[----:B------:R-:W-:Y:S01]  /*3dbe0*/  NOP ;  /* 0x0000000000007918 */ /* 0x000fe20000000000 */
[----:B------:R3:W-:Y:S04]  /*3dbf0*/  STL.64 [R1+0x20], R136 ;  /* 0x0000208801007387 */ /* 0x0007e80000100a00 */
[----:B-1----:R-:W2:Y:S04]  /*3dc00*/  LDL.LU.64 R148, [R1+0x1c60] ;  /* 0x001c600001947983 */ /* 0x002ea80000300a00 */
[----:B----4-:R-:W4:Y:S04]  /*3dc10*/  LDL.LU.64 R150, [R1+0x1c68] ;  /* 0x001c680001967983 */ /* 0x010f280000300a00 */
[----:B------:R-:W4:Y:S01]  /*3dc20*/  LDL.LU.64 R144, [R1+0x1c50] ;  /* 0x001c500001907983 */ /* 0x000f220000300a00 */
[----:B------:R-:W-:-:S03]  /*3dc30*/  IMAD.MOV.U32 R252, RZ, RZ, R138 ;  /* 0x000000fffffc7224 */ /* 0x000fc600078e008a */
[----:B------:R-:W4:Y:S01]  /*3dc40*/  LDL.LU.64 R146, [R1+0x1c58] ;  /* 0x001c580001927983 */ /* 0x000f220000300a00 */
[----:B------:R-:W-:-:S03]  /*3dc50*/  IMAD.MOV.U32 R69, RZ, RZ, R139 ;  /* 0x000000ffff457224 */ /* 0x000fc600078e008b */
[----:B------:R-:W4:Y:S04]  /*3dc60*/  LDL.LU.64 R140, [R1+0x1c40] ;  /* 0x001c4000018c7983 */ /* 0x000f280000300a00 */
[----:B------:R-:W4:Y:S04]  /*3dc70*/  LDL.LU.64 R142, [R1+0x1c48] ;  /* 0x001c4800018e7983 */ /* 0x000f280000300a00 */
[----:B---3--:R-:W3:Y:S04]  /*3dc80*/  LDL.LU.64 R136, [R1+0x1c30] ;  /* 0x001c300001887983 */ /* 0x008ee80000300a00 */
[----:B------:R-:W3:Y:S01]  /*3dc90*/  LDL.LU.64 R138, [R1+0x1c38] ;  /* 0x001c3800018a7983 */ /* 0x000ee20000300a00 */
[----:B------:R-:W-:-:S15]  /*3dca0*/  HMMA.1688.F32.TF32 R132, R220, R60, R132 ;  /* 0x0000003cdc84723c */ /* 0x000fde0000081084 */
[----:B------:R-:W-:-:S04]  /*3dcb0*/  NOP ;  /* 0x0000000000007918 */ /* 0x000fc80000000000 */
[----:B------:R-:W-:Y:S02]  /*3dcc0*/  IMAD.MOV.U32 R65, RZ, RZ, R132 ;  /* 0x000000ffff417224 */ /* 0x000fe400078e0084 */
[----:B------:R-:W-:Y:S02]  /*3dcd0*/  IMAD.MOV.U32 R68, RZ, RZ, R133 ;  /* 0x000000ffff447224 */ /* 0x000fe400078e0085 */
[----:B------:R-:W-:Y:S01]  /*3dce0*/  IMAD.MOV.U32 R61, RZ, RZ, R134 ;  /* 0x000000ffff3d7224 */ /* 0x000fe200078e0086 */
[----:B------:R-:W3:Y:S01]  /*3dcf0*/  LDL.LU.64 R132, [R1+0x1c20] ;  /* 0x001c200001847983 */ /* 0x000ee20000300a00 */
[----:B------:R-:W-:-:S03]  /*3dd00*/  IMAD.MOV.U32 R60, RZ, RZ, R135 ;  /* 0x000000ffff3c7224 */ /* 0x000fc600078e0087 */
[----:B------:R-:W3:Y:S01]  /*3dd10*/  LDL.LU.64 R134, [R1+0x1c28] ;  /* 0x001c280001867983 */ /* 0x000ee20000300a00 */
[----:B------:R-:W-:Y:S02]  /*3dd20*/  IMAD.MOV.U32 R224, RZ, RZ, R42 ;  /* 0x000000ffffe07224 */ /* 0x000fe400078e002a */
[----:B------:R-:W-:Y:S02]  /*3dd30*/  IMAD.MOV.U32 R225, RZ, RZ, R43 ;  /* 0x000000ffffe17224 */ /* 0x000fe400078e002b */
[----:B------:R-:W-:Y:S02]  /*3dd40*/  IMAD.MOV.U32 R226, RZ, RZ, R46 ;  /* 0x000000ffffe27224 */ /* 0x000fe400078e002e */
[----:B------:R-:W-:Y:S01]  /*3dd50*/  IMAD.MOV.U32 R227, RZ, RZ, R47 ;  /* 0x000000ffffe37224 */ /* 0x000fe200078e002f */
[C---:B--2---:R-:W-:Y:S08]  /*3dd60*/  HMMA.1688.F32.TF32 R4, R220.reuse, R56, R4 ;  /* 0x00000038dc04723c */ /* 0x044ff00000081004 */
[C---:B------:R-:W-:Y:S08]  /*3dd70*/  HMMA.1688.F32.TF32 R248, R220.reuse, R52, R164 ;  /* 0x00000034dcf8723c */ /* 0x040ff000000810a4 */
[C---:B------:R-:W-:Y:S08]  /*3dd80*/  HMMA.1688.F32.TF32 R244, R220.reuse, R48, R160 ;  /* 0x00000030dcf4723c */ /* 0x040ff000000810a0 */
[C---:B------:R-:W-:Y:S08]  /*3dd90*/  HMMA.1688.F32.TF32 R192, R220.reuse, R44, R156 ;  /* 0x0000002cdcc0723c */ /* 0x040ff0000008109c */
[C---:B------:R-:W-:Y:S01]  /*3dda0*/  HMMA.1688.F32.TF32 R196, R220.reuse, R40, R152 ;  /* 0x00000028dcc4723c */ /* 0x040fe20000081098 */
[----:B------:R-:W-:Y:S04]  /*3ddb0*/  STL.64 [R1+0x49b8], R6 ;  /* 0x0049b80601007387 */ /* 0x000fe80000100a00 */
[----:B------:R1:W-:Y:S04]  /*3ddc0*/  STL.64 [R1+0x49b0], R4 ;  /* 0x0049b00401007387 */ /* 0x0003e80000100a00 */
[----:B------:R-:W-:Y:S04]  /*3ddd0*/  STL.64 [R1+0x49c8], R250 ;  /* 0x0049c8fa01007387 */ /* 0x000fe80000100a00 */
[----:B------:R-:W-:Y:S04]  /*3dde0*/  STL.64 [R1+0x49c0], R248 ;  /* 0x0049c0f801007387 */ /* 0x000fe80000100a00 */
[----:B------:R-:W-:Y:S04]  /*3ddf0*/  STL.64 [R1+0x49d8], R246 ;  /* 0x0049d8f601007387 */ /* 0x000fe80000100a00 */
[----:B------:R-:W-:Y:S04]  /*3de00*/  STL.64 [R1+0x49d0], R244 ;  /* 0x0049d0f401007387 */ /* 0x000fe80000100a00 */
[----:B------:R-:W-:Y:S04]  /*3de10*/  STL.64 [R1+0x49e8], R194 ;  /* 0x0049e8c201007387 */ /* 0x000fe80000100a00 */
[----:B------:R-:W-:Y:S04]  /*3de20*/  STL.64 [R1+0x49e0], R192 ;  /* 0x0049e0c001007387 */ /* 0x000fe80000100a00 */
[----:B------:R-:W-:Y:S01]  /*3de30*/  STL.64 [R1+0x49f8], R198 ;  /* 0x0049f8c601007387 */ /* 0x000fe20000100a00 */
[C---:B----4-:R-:W-:Y:S08]  /*3de40*/  HMMA.1688.F32.TF32 R200, R220.reuse, R36, R148 ;  /* 0x00000024dcc8723c */ /* 0x050ff00000081094 */
        /* <DEDUP_REMOVED lines=12> */
[----:B------:R-:W2:Y:S04]  /*3df10*/  LDL.LU R42, [R1+0x4e44] ;  /* 0x004e4400012a7983 */ /* 0x000ea80000300800 */
[----:B------:R-:W3:Y:S04]  /*3df20*/  LDL.LU R43, [R1+0x4e40] ;  /* 0x004e4000012b7983 */ /* 0x000ee80000300800 */
[----:B------:R-:W4:Y:S04]  /*3df30*/  LDL.LU R46, [R1+0x4e3c] ;  /* 0x004e3c00012e7983 */ /* 0x000f280000300800 */
[----:B------:R-:W4:Y:S01]  /*3df40*/  LDL.LU R47, [R1+0x4e38] ;  /* 0x004e3800012f7983 */ /* 0x000f220000300800 */
[----:B------:R-:W-:Y:S01]  /*3df50*/  HMMA.1688.F32.TF32 R216, R220, R20, R132 ;  /* 0x00000014dcd8723c */ /* 0x000fe20000081084 */
[----:B------:R-:W-:-:S02]  /*3df60*/  IMAD.MOV.U32 R132, RZ, RZ, R63 ;  /* 0x000000ffff847224 */ /* 0x000fc400078e003f */
[----:B------:R-:W4:Y:S01]  /*3df70*/  LDL.LU R63, [R1+0x4e34] ;  /* 0x004e3400013f7983 */ /* 0x000f220000300800 */
[----:B------:R-:W-:Y:S02]  /*3df80*/  IMAD.MOV.U32 R133, RZ, RZ, R62 ;  /* 0x000000ffff857224 */ /* 0x000fe400078e003e */
[----:B------:R-:W-:Y:S01]  /*3df90*/  IMAD.MOV.U32 R134, RZ, RZ, R59 ;  /* 0x000000ffff867224 */ /* 0x000fe200078e003b */
[----:B------:R-:W4:Y:S01]  /*3dfa0*/  LDL.LU R62, [R1+0x4e30] ;  /* 0x004e3000013e7983 */ /* 0x000f220000300800 */
[----:B------:R-:W-:Y:S02]  /*3dfb0*/  IMAD.MOV.U32 R135, RZ, RZ, R58 ;  /* 0x000000ffff877224 */ /* 0x000fe400078e003a */
[----:B------:R-:W-:Y:S01]  /*3dfc0*/  IMAD.MOV.U32 R136, RZ, RZ, R31 ;  /* 0x000000ffff887224 */ /* 0x000fe200078e001f */
[----:B------:R-:W4:Y:S01]  /*3dfd0*/  LDL.LU R59, [R1+0x4e2c] ;  /* 0x004e2c00013b7983 */ /* 0x000f220000300800 */
[----:B------:R-:W-:-:S03]  /*3dfe0*/  IMAD.MOV.U32 R137, RZ, RZ, R30 ;  /* 0x000000ffff897224 */ /* 0x000fc600078e001e */
        /* <DEDUP_REMOVED lines=20> */
[----:B------:R-:W4:Y:S04]  /*3e130*/  LDL.LU R54, [R1+0x4e00] ;  /* 0x004e000001367983 */ /* 0x000f280000300800 */
[----:B------:R-:W4:Y:S04]  /*3e140*/  LDL.LU R51, [R1+0x4dfc] ;  /* 0x004dfc0001337983 */ /* 0x000f280000300800 */
[----:B------:R-:W4:Y:S01]  /*3e150*/  LDL.LU R50, [R1+0x4df8] ;  /* 0x004df80001327983 */ /* 0x000f220000300800 */
[----:B--2---:R-:W-:Y:S02]  /*3e160*/  IMAD.MOV.U32 R155, RZ, RZ, R42 ;  /* 0x000000ffff9b7224 */ /* 0x004fe400078e002a */
[----:B---3--:R-:W-:-:S02]  /*3e170*/  IMAD.MOV.U32 R154, RZ, RZ, R43 ;  /* 0x000000ffff9a7224 */ /* 0x008fc400078e002b */
[----:B----4-:R-:W-:Y:S02]  /*3e180*/  IMAD.MOV.U32 R153, RZ, RZ, R46 ;  /* 0x000000ffff997224 */ /* 0x010fe400078e002e */
[----:B------:R-:W-:Y:S02]  /*3e190*/  IMAD.MOV.U32 R152, RZ, RZ, R47 ;  /* 0x000000ffff987224 */ /* 0x000fe400078e002f */
[----:B------:R-:W2:Y:S04]  /*3e1a0*/  LDL.LU R47, [R1+0x4df4] ;  /* 0x004df400012f7983 */ /* 0x000ea80000300800 */
[----:B------:R-:W3:Y:S04]  /*3e1b0*/  LDL.LU R46, [R1+0x4df0] ;  /* 0x004df000012e7983 */ /* 0x000ee80000300800 */
[----:B------:R-:W4:Y:S04]  /*3e1c0*/  LDL.LU R43, [R1+0x4dec] ;  /* 0x004dec00012b7983 */ /* 0x000f280000300800 */
[----:B------:R-:W4:Y:S01]  /*3e1d0*/  LDL.LU R42, [R1+0x4de8] ;  /* 0x004de800012a7983 */ /* 0x000f220000300800 */
[----:B------:R-:W-:-:S02]  /*3e1e0*/  IMAD.MOV.U32 R163, RZ, RZ, R31 ;  /* 0x000000ffffa37224 */ /* 0x000fc400078e001f */
[----:B------:R-:W-:Y:S02]  /*3e1f0*/  IMAD.MOV.U32 R162, RZ, RZ, R30 ;  /* 0x000000ffffa27224 */ /* 0x000fe400078e001e */
[----:B------:R-:W-:Y:S02]  /*3e200*/  IMAD.MOV.U32 R161, RZ, RZ, R27 ;  /* 0x000000ffffa17224 */ /* 0x000fe400078e001b */
[----:B------:R-:W-:Y:S02]  /*3e210*/  IMAD.MOV.U32 R160, RZ, RZ, R26 ;  /* 0x000000ffffa07224 */ /* 0x000fe400078e001a */
[----:B------:R-:W4:Y:S04]  /*3e220*/  LDL.LU R26, [R1+0x4de4] ;  /* 0x004de400011a7983 */ /* 0x000f280000300800 */
[----:B------:R-:W4:Y:S04]  /*3e230*/  LDL.LU R27, [R1+0x4de0] ;  /* 0x004de000011b7983 */ /* 0x000f280000300800 */
[----:B------:R-:W4:Y:S04]  /*3e240*/  LDL.LU R30, [R1+0x4ddc] ;  /* 0x004ddc00011e7983 */ /* 0x000f280000300800 */
[----:B------:R-:W4:Y:S04]  /*3e250*/  LDL.LU R31, [R1+0x4dd8] ;  /* 0x004dd800011f7983 */ /* 0x000f280000300800 */
[----:B-1----:R-:W4:Y:S04]  /*3e260*/  LDL.LU.64 R4, [R1+0x1c10] ;  /* 0x001c100001047983 */ /* 0x002f280000300a00 */
[----:B------:R-:W4:Y:S01]  /*3e270*/  LDL.LU.64 R6, [R1+0x1c18] ;  /* 0x001c180001067983 */ /* 0x000f220000300a00 */
        /* <DEDUP_REMOVED lines=9> */
[----:B------:R-:W4:Y:S04]  /*3e310*/  LDL.LU R35, [R1+0x4dd0] ;  /* 0x004dd00001237983 */ /* 0x000f280000300800 */
[----:B------:R-:W4:Y:S04]  /*3e320*/  LDL.LU R38, [R1+0x4dcc] ;  /* 0x004dcc0001267983 */ /* 0x000f280000300800 */
[----:B------:R-:W4:Y:S01]  /*3e330*/  LDL.LU R39, [R1+0x4dc8] ;  /* 0x004dc80001277983 */ /* 0x000f220000300800 */
[----:B------:R-:W-:-:S02]  /*3e340*/  IMAD.MOV.U32 R168, RZ, RZ, R50 ;  /* 0x000000ffffa87224 */ /* 0x000fc400078e0032 */
[----:B------:R-:W-:Y:S02]  /*3e350*/  IMAD.MOV.U32 R169, RZ, RZ, R51 ;  /* 0x000000ffffa97224 */ /* 0x000fe400078e0033 */
[----:B------:R-:W-:Y:S02]  /*3e360*/  IMAD.MOV.U32 R170, RZ, RZ, R54 ;  /* 0x000000ffffaa7224 */ /* 0x000fe400078e0036 */
[----:B------:R-:W-:Y:S02]  /*3e370*/  IMAD.MOV.U32 R171, RZ, RZ, R55 ;  /* 0x000000ffffab7224 */ /* 0x000fe400078e0037 */
[----:B------:R-:W-:Y:S02]  /*3e380*/  IMAD.MOV.U32 R156, RZ, RZ, R58 ;  /* 0x000000ffff9c7224 */ /* 0x000fe400078e003a */
[----:B------:R-:W-:Y:S02]  /*3e390*/  IMAD.MOV.U32 R157, RZ, RZ, R59 ;  /* 0x000000ffff9d7224 */ /* 0x000fe400078e003b */
        /* <DEDUP_REMOVED lines=10> */
[----:B--2---:R-:W-:Y:S02]  /*3e440*/  IMAD.MOV.U32 R175, RZ, RZ, R47 ;  /* 0x000000ffffaf7224 */ /* 0x004fe400078e002f */
[----:B---3--:R-:W-:Y:S02]  /*3e450*/  IMAD.MOV.U32 R174, RZ, RZ, R46 ;  /* 0x000000ffffae7224 */ /* 0x008fe400078e002e */
[----:B----4-:R-:W-:-:S02]  /*3e460*/  IMAD.MOV.U32 R173, RZ, RZ, R43 ;  /* 0x000000ffffad7224 */ /* 0x010fc400078e002b */
[----:B------:R-:W-:Y:S02]  /*3e470*/  IMAD.MOV.U32 R172, RZ, RZ, R42 ;  /* 0x000000ffffac7224 */ /* 0x000fe400078e002a */
[----:B------:R-:W2:Y:S04]  /*3e480*/  LDL.LU R42, [R1+0x4dc4] ;  /* 0x004dc400012a7983 */ /* 0x000ea80000300800 */
[----:B------:R-:W2:Y:S04]  /*3e490*/  LDL.LU R43, [R1+0x4dc0] ;  /* 0x004dc000012b7983 */ /* 0x000ea80000300800 */
[----:B------:R-:W3:Y:S04]  /*3e4a0*/  LDL.LU R46, [R1+0x4dbc] ;  /* 0x004dbc00012e7983 */ /* 0x000ee80000300800 */
[----:B------:R-:W3:Y:S04]  /*3e4b0*/  LDL.LU R47, [R1+0x4db8] ;  /* 0x004db800012f7983 */ /* 0x000ee80000300800 */
[----:B------:R-:W4:Y:S04]  /*3e4c0*/  LDL.LU R50, [R1+0x4db4] ;  /* 0x004db40001327983 */ /* 0x000f280000300800 */
[----:B------:R-:W4:Y:S04]  /*3e4d0*/  LDL.LU R51, [R1+0x4db0] ;  /* 0x004db00001337983 */ /* 0x000f280000300800 */
[----:B------:R-:W2:Y:S04]  /*3e4e0*/  LDL.LU R54, [R1+0x4dac] ;  /* 0x004dac0001367983 */ /* 0x000ea80000300800 */
        /* <DEDUP_REMOVED lines=12> */
[----:B------:R-:W3:Y:S01]  /*3e5b0*/  LDL.LU R67, [R1+0x4d78] ;  /* 0x004d780001437983 */ /* 0x000ee20000300800 */
[----:B------:R-:W-:Y:S03]  /*3e5c0*/  HMMA.1688.F32.TF32 R220, R220, R16, R4 ;  /* 0x00000010dcdc723c */ /* 0x000fe60000081004 */
[----:B------:R-:W-:Y:S04]  /*3e5d0*/  STL.64 [R1+0x4a48], R218 ;  /* 0x004a48da01007387 */ /* 0x000fe80000100a00 */
[----:B------:R-:W-:-:S12]  /*3e5e0*/  STL.64 [R1+0x4a40], R216 ;  /* 0x004a40d801007387 */ /* 0x000fd80000100a00 */
[----:B------:R-:W-:Y:S04]  /*3e5f0*/  STL.64 [R1+0x4a58], R222 ;  /* 0x004a58de01007387 */ /* 0x000fe80000100a00 */
[----:B------:R-:W-:Y:S01]  /*3e600*/  STL.64 [R1+0x4a50], R220 ;  /* 0x004a50dc01007387 */ /* 0x000fe20000100a00 */
[----:B--2---:R-:W-:-:S15]  /*3e610*/  HMMA.1688.F32.TF32 R4, R232, R70, R176 ;  /* 0x00000046e804723c */ /* 0x004fde00000810b0 */
[----:B------:R-:W-:-:S04]  /*3e620*/  NOP ;  /* 0x0000000000007918 */ /* 0x000fc80000000000 */
[----:B------:R-:W-:Y:S02]  /*3e630*/  IMAD.MOV.U32 R13, RZ, RZ, R4 ;  /* 0x000000ffff0d7224 */ /* 0x000fe400078e0004 */
[----:B------:R-:W-:Y:S02]  /*3e640*/  IMAD.MOV.U32 R12, RZ, RZ, R5 ;  /* 0x000000ffff0c7224 */ /* 0x000fe400078e0005 */
[----:B------:R-:W-:Y:S02]  /*3e650*/  IMAD.MOV.U32 R9, RZ, RZ, R6 ;  /* 0x000000ffff097224 */ /* 0x000fe400078e0006 */
[----:B------:R-:W-:Y:S02]  /*3e660*/  IMAD.MOV.U32 R8, RZ, RZ, R7 ;  /* 0x000000ffff087224 */ /* 0x000fe400078e0007 */
[C---:B---3--:R-:W-:Y:S08]  /*3e670*/  HMMA.1688.F32.TF32 R4, R232.reuse, R66, R172 ;  /* 0x00000042e804723c */ /* 0x048ff000000810ac */
[C---:B------:R-:W-:Y:S08]  /*3e680*/  HMMA.1688.F32.TF32 R168, R232.reuse, R14, R168 ;  /* 0x0000000ee8a8723c */ /* 0x040ff000000810a8 */
[----:B------:R-:W-:Y:S03]  /*3e690*/  HMMA.1688.F32.TF32 R164, R232, R10, R164 ;  /* 0x0000000ae8a4723c */ /* 0x000fe600000810a4 */
[----:B------:R-:W-:-:S02]  /*3e6a0*/  IMAD.MOV.U32 R21, RZ, RZ, R4 ;  /* 0x000000ffff157224 */ /* 0x000fc400078e0004 */
[----:B------:R-:W-:Y:S02]  /*3e6b0*/  IMAD.MOV.U32 R20, RZ, RZ, R5 ;  /* 0x000000ffff147224 */ /* 0x000fe400078e0005 */
[----:B------:R-:W-:Y:S02]  /*3e6c0*/  IMAD.MOV.U32 R17, RZ, RZ, R6 ;  /* 0x000000ffff117224 */ /* 0x000fe400078e0006 */
[----:B------:R-:W-:Y:S02]  /*3e6d0*/  IMAD.MOV.U32 R16, RZ, RZ, R7 ;  /* 0x000000ffff107224 */ /* 0x000fe400078e0007 */
[C---:B------:R-:W-:Y:S01]  /*3e6e0*/  HMMA.1688.F32.TF32 R4, R232.reuse, R62, R160 ;  /* 0x0000003ee804723c */ /* 0x040fe200000810a0 */
[----:B------:R-:W-:Y:S04]  /*3e6f0*/  STL.64 [R1+0x1e60], R168 ;  /* 0x001e60a801007387 */ /* 0x000fe80000100a00 */
[----:B------:R-:W-:Y:S03]  /*3e700*/  STL.64 [R1+0x1e68], R170 ;  /* 0x001e68aa01007387 */ /* 0x000fe60000100a00 */
[C---:B------:R-:W-:Y:S01]  /*3e710*/  HMMA.1688.F32.TF32 R156, R232.reuse, R58, R156 ;  /* 0x0000003ae89c723c */ /* 0x040fe2000008109c */
[----:B------:R-:W-:Y:S04]  /*3e720*/  STL.64 [R1+0x1e50], R164 ;  /* 0x001e50a401007387 */ /* 0x000fe80000100a00 */
[----:B------:R-:W-:Y:S03]  /*3e730*/  STL.64 [R1+0x1e58], R166 ;  /* 0x001e58a601007387 */ /* 0x000fe60000100a00 */
[C---:B------:R-:W-:Y:S03]  /*3e740*/  HMMA.1688.F32.TF32 R152, R232.reuse, R54, R152 ;  /* 0x00000036e898723c */ /* 0x040fe60000081098 */
[----:B------:R-:W-:Y:S04]  /*3e750*/  STL.64 [R1+0x1e40], R4 ;  /* 0x001e400401007387 */ /* 0x000fe80000100a00 */
[----:B------:R4:W-:Y:S02]  /*3e760*/  STL.64 [R1+0x1e48], R6 ;  /* 0x001e480601007387 */ /* 0x0009e40000100a00 */
[C---:B----4-:R-:W-:Y:S02]  /*3e770*/  HMMA.1688.F32.TF32 R4, R232.reuse, R50, R148 ;  /* 0x00000032e804723c */ /* 0x050fe40000081094 */
        /* <DEDUP_REMOVED lines=17> */
[----:B-1----:R-:W-:Y:S02]  /*3e890*/  HMMA.1688.F32.TF32 R4, R232, R26, R236 ;  /* 0x0000001ae804723c */ /* 0x002fe400000810ec */
[----:B------:R-:W-:Y:S04]  /*3e8a0*/  STL.64 [R1+0x1c50], R136 ;  /* 0x001c508801007387 */ /* 0x000fe80000100a00 */
[----:B------:R-:W-:Y:S04]  /*3e8b0*/  STL.64 [R1+0x1c58], R138 ;  /* 0x001c588a01007387 */ /* 0x000fe80000100a00 */
[----:B------:R-:W2:Y:S04]  /*3e8c0*/  LDL.LU R224, [R1+0x1b10] ;  /* 0x001b100001e07983 */ /* 0x000ea80000300800 */
[----:B------:R1:W-:Y:S04]  /*3e8d0*/  STL.64 [R1+0x1c40], R132 ;  /* 0x001c408401007387 */ /* 0x0003e80000100a00 */
[----:B------:R3:W-:Y:S01]  /*3e8e0*/  STL.64 [R1+0x1c48], R134 ;  /* 0x001c488601007387 */ /* 0x0007e20000100a00 */
[----:B------:R-:W-:-:S03]  /*3e8f0*/  IMAD.MOV.U32 R227, RZ, RZ, R18 ;  /* 0x000000ffffe37224 */ /* 0x000fc600078e0012 */
[----:B------:R4:W-:Y:S04]  /*3e900*/  STL.64 [R1+0x1c30], R4 ;  /* 0x001c300401007387 */ /* 0x0009e80000100a00 */
[----:B------:R4:W-:Y:S01]  /*3e910*/  STL.64 [R1+0x1c38], R6 ;  /* 0x001c380601007387 */ /* 0x0009e20000100a00 */
[----:B-1----:R-:W-:-:S03]  /*3e920*/  IMAD.MOV.U32 R133, RZ, RZ, R23 ;  /* 0x000000ffff857224 */ /* 0x002fc600078e0017 */
[----:B------:R-:W2:Y:S01]  /*3e930*/  LDL.LU R225, [R1+0x1b14] ;  /* 0x001b140001e17983 */ /* 0x000ea20000300800 */
[----:B---3--:R-:W-:-:S03]  /*3e940*/  IMAD.MOV.U32 R134, RZ, RZ, R22 ;  /* 0x000000ffff867224 */ /* 0x008fc600078e0016 */
[----:B------:R-:W2:Y:S01]  /*3e950*/  LDL.LU R226, [R1+0x1b18] ;  /* 0x001b180001e27983 */ /* 0x000ea20000300800 */
[----:B------:R-:W-:-:S03]  /*3e960*/  IMAD.MOV.U32 R135, RZ, RZ, R19 ;  /* 0x000000ffff877224 */ /* 0x000fc600078e0013 */
[----:B------:R-:W3:Y:S04]  /*3e970*/  LDL.LU R18, [R1+0x4d74] ;  /* 0x004d740001127983 */ /* 0x000ee80000300800 */
        /* <DEDUP_REMOVED lines=64> */
[----:B----4-:R-:W4:Y:S04]  /*3ed80*/  LDL.LU R4, [R1+0x1c00] ;  /* 0x001c000001047983 */ /* 0x010f280000300800 */
[----:B------:R-:W4:Y:S04]  /*3ed90*/  LDL.LU R5, [R1+0x1c04] ;  /* 0x001c040001057983 */ /* 0x000f280000300800 */
        /* <DEDUP_REMOVED lines=8> */
[----:B------:R-:W4:Y:S01]  /*3ee20*/  LDL.LU R158, [R1+0x1b88] ;  /* 0x001b8800019e7983 */ /* 0x000f220000300800 */
[----:B---3--:R-:W-:-:S03]  /*3ee30*/  IMAD.MOV.U32 R139, RZ, RZ, R18 ;  /* 0x000000ffff8b7224 */ /* 0x008fc600078e0012 */
[----:B------:R-:W3:Y:S04]  /*3ee40*/  LDL.LU R159, [R1+0x1b8c] ;  /* 0x001b8c00019f7983 */ /* 0x000ee80000300800 */
[----:B------:R-:W3:Y:S04]  /*3ee50*/  LDL.LU R136, [R1+0x1b30] ;  /* 0x001b300001887983 */ /* 0x000ee80000300800 */
[----:B------:R-:W3:Y:S01]  /*3ee60*/  LDL.LU R137, [R1+0x1b34] ;  /* 0x001b340001897983 */ /* 0x000ee20000300800 */
[----:B--2---:R-:W-:-:S03]  /*3ee70*/  IMAD.MOV.U32 R141, RZ, RZ, R22 ;  /* 0x000000ffff8d7224 */ /* 0x004fc600078e0016 */
[----:B------:R-:W2:Y:S01]  /*3ee80*/  LDL.LU R138, [R1+0x1b38] ;  /* 0x001b3800018a7983 */ /* 0x000ea20000300800 */
[----:B------:R-:W-:-:S03]  /*3ee90*/  IMAD.MOV.U32 R140, RZ, RZ, R19 ;  /* 0x000000ffff8c7224 */ /* 0x000fc600078e0013 */
[----:B------:R-:W2:Y:S01]  /*3eea0*/  LDL.LU R18, [R1+0x4d64] ;  /* 0x004d640001127983 */ /* 0x000ea20000300800 */
[----:B------:R-:W-:-:S03]  /*3eeb0*/  IMAD.MOV.U32 R142, RZ, RZ, R23 ;  /* 0x000000ffff8e7224 */ /* 0x000fc600078e0017 */
[----:B------:R-:W2:Y:S04]  /*3eec0*/  LDL.LU R19, [R1+0x4d60] ;  /* 0x004d600001137983 */ /* 0x000ea80000300800 */
[----:B------:R-:W3:Y:S04]  /*3eed0*/  LDL.LU R22, [R1+0x4d5c] ;  /* 0x004d5c0001167983 */ /* 0x000ee80000300800 */
[----:B------:R-:W3:Y:S04]  /*3eee0*/  LDL.LU R23, [R1+0x4d58] ;  /* 0x004d580001177983 */ /* 0x000ee80000300800 */
[----:B------:R-:W4:Y:S04]  /*3eef0*/  LDL.LU R143, [R1+0x1b4c] ;  /* 0x001b4c00018f7983 */ /* 0x000f280000300800 */
[----:B------:R-:W4:Y:S04]  /*3ef00*/  LDL.LU R236, [R1+0x1b00] ;  /* 0x001b000001ec7983 */ /* 0x000f280000300800 */
[----:B------:R-:W4:Y:S04]  /*3ef10*/  LDL.LU R237, [R1+0x1b04] ;  /* 0x001b040001ed7983 */ /* 0x000f280000300800 */
[----:B------:R-:W4:Y:S04]  /*3ef20*/  LDL.LU R238, [R1+0x1b08] ;  /* 0x001b080001ee7983 */ /* 0x000f280000300800 */
[----:B------:R-:W4:Y:S01]  /*3ef30*/  LDL.LU R239, [R1+0x1b0c] ;  /* 0x001b0c0001ef7983 */ /* 0x000f220000300800 */
[C---:B------:R-:W-:Y:S08]  /*3ef40*/  HMMA.1688.F32.TF32 R160, R228.reuse, R34, R160 ;  /* 0x00000022e4a0723c */ /* 0x040ff000000810a0 */
[C---:B------:R-:W-:Y:S08]  /*3ef50*/  HMMA.1688.F32.TF32 R164, R228.reuse, R38, R164 ;  /* 0x00000026e4a4723c */ /* 0x040ff000000810a4 */
[C---:B------:R-:W-:Y:S08]  /*3ef60*/  HMMA.1688.F32.TF32 R176, R228.reuse, R50, R176 ;  /* 0x00000032e4b0723c */ /* 0x040ff000000810b0 */
[C---:B------:R-:W-:Y:S08]  /*3ef70*/  HMMA.1688.F32.TF32 R184, R228.reuse, R58, R184 ;  /* 0x0000003ae4b8723c */ /* 0x040ff000000810b8 */
[C---:B------:R-:W-:Y:S08]  /*3ef80*/  HMMA.1688.F32.TF32 R192, R228.reuse, R66, R192 ;  /* 0x00000042e4c0723c */ /* 0x040ff000000810c0 */
[----:B------:R-:W-:Y:S08]  /*3ef90*/  HMMA.1688.F32.TF32 R196, R228, R70, R196 ;  /* 0x00000046e4c4723c */ /* 0x000ff000000810c4 */
[C---:B--2---:R-:W-:Y:S08]  /*3efa0*/  HMMA.1688.F32.TF32 R200, R232.reuse, R18, R200 ;  /* 0x00000012e8c8723c */ /* 0x044ff000000810c8 */
[----:B---3--:R-:W-:Y:S01]  /*3efb0*/  HMMA.1688.F32.TF32 R204, R232, R22, R204 ;  /* 0x00000016e8cc723c */ /* 0x008fe200000810cc */
[----:B------:R-:W-:Y:S04]  /*3efc0*/  LDS R232, [R0+UR10+0x4100] ;  /* 0x0041000a00e87984 */ /* 0x000fe80008000800 */
[----:B------:R-:W-:Y:S03]  /*3efd0*/  LDS R234, [R0+UR10+0x6100] ;  /* 0x0061000a00ea7984 */ /* 0x000fe60008000800 */
[C---:B----4-:R-:W-:Y:S01]  /*3efe0*/  HMMA.1688.F32.TF32 R172, R228.reuse, R46, R172 ;  /* 0x0000002ee4ac723c */ /* 0x050fe200000810ac */
[----:B------:R-:W-:Y:S04]  /*3eff0*/  LDS R233, [R3+UR10+0x4100] ;  /* 0x0041000a03e97984 */ /* 0x000fe80008000800 */
[----:B------:R-:W1:Y:S06]  /*3f000*/  LDS R235, [R3+UR10+0x6100] ;  /* 0x0061000a03eb7984 */ /* 0x000e6c0008000800 */
[----:B------:R-:W-:Y:S04]  /*3f010*/  STL.64 [R1+0x1c20], R204 ;  /* 0x001c20cc01007387 */ /* 0x000fe80000100a00 */
[----:B------:R-:W-:Y:S04]  /*3f020*/  STL.64 [R1+0x1c28], R206 ;  /* 0x001c28ce01007387 */ /* 0x000fe80000100a00 */
[----:B------:R-:W-:Y:S04]  /*3f030*/  STL.64 [R1+0x1c10], R200 ;  /* 0x001c10c801007387 */ /* 0x000fe80000100a00 */
[----:B------:R2:W-:Y:S04]  /*3f040*/  STL.64 [R1+0x1c18], R202 ;  /* 0x001c18ca01007387 */ /* 0x0005e80000100a00 */
[----:B------:R-:W-:Y:S04]  /*3f050*/  STL.64 [R1+0x1cf0], R196 ;  /* 0x001cf0c401007387 */ /* 0x000fe80000100a00 */
[----:B------:R3:W-:Y:S01]  /*3f060*/  STL.64 [R1+0x1cf8], R198 ;  /* 0x001cf8c601007387 */ /* 0x0007e20000100a00 */
[C---:B--2---:R-:W-:Y:S03]  /*3f070*/  HMMA.1688.F32.TF32 R200, R228.reuse, R14, R244 ;  /* 0x0000000ee4c8723c */ /* 0x044fe600000810f4 */
[----:B------:R-:W-:Y:S04]  /*3f080*/  STL.64 [R1+0x1ce0], R192 ;  /* 0x001ce0c001007387 */ /* 0x000fe80000100a00 */
[----:B------:R2:W-:Y:S01]  /*3f090*/  STL.64 [R1+0x1ce8], R194 ;  /* 0x001ce8c201007387 */ /* 0x0005e20000100a00 */
[C---:B---3--:R-:W-:Y:S08]  /*3f0a0*/  HMMA.1688.F32.TF32 R196, R228.reuse, R10, R248 ;  /* 0x0000000ae4c4723c */ /* 0x048ff000000810f8 */
[C---:B--2---:R-:W-:Y:S08]  /*3f0b0*/  HMMA.1688.F32.TF32 R192, R228.reuse, R62, R4 ;  /* 0x0000003ee4c0723c */ /* 0x044ff00000081004 */
        /* <DEDUP_REMOVED lines=10> */
[----:B------:R2:W-:Y:S02]  /*3f160*/  STL.64 [R1+0x1c98], R6 ;  /* 0x001c980601007387 */ /* 0x0005e40000100a00 */
[C---:B--2---:R-:W-:Y:S02]  /*3f170*/  HMMA.1688.F32.TF32 R4, R228.reuse, R42, R168 ;  /* 0x0000002ae404723c */ /* 0x044fe400000810a8 */
[----:B------:R-:W-:Y:S04]  /*3f180*/  STL.64 [R1+0x1c80], R176 ;  /* 0x001c80b001007387 */ /* 0x000fe80000100a00 */
[----:B------:R-:W-:Y:S04]  /*3f190*/  STL.64 [R1+0x1c88], R178 ;  /* 0x001c88b201007387 */ /* 0x000fe80000100a00 */
[----:B------:R-:W-:Y:S04]  /*3f1a0*/  STL.64 [R1+0x1c00], R172 ;  /* 0x001c00ac01007387 */ /* 0x000fe80000100a00 */
[----:B------:R-:W-:Y:S05]  /*3f1b0*/  STL.64 [R1+0x1c08], R174 ;  /* 0x001c08ae01007387 */ /* 0x000fea0000100a00 */
        /* <DEDUP_REMOVED lines=11> */
[----:B--2---:R-:W-:Y:S02]  /*3f270*/  HMMA.1688.F32.TF32 R4, R228, R18, R144 ;  /* 0x00000012e404723c */ /* 0x004fe40000081090 */
[----:B------:R-:W-:Y:S04]  /*3f280*/  STL.64 [R1+0x1bb0], R152 ;  /* 0x001bb09801007387 */ /* 0x000fe80000100a00 */
[----:B------:R-:W-:Y:S04]  /*3f290*/  STL.64 [R1+0x1bb8], R154 ;  /* 0x001bb89a01007387 */ /* 0x000fe80000100a00 */
[----:B------:R-:W-:Y:S01]  /*3f2a0*/  STL.64 [R1+0x1ba0], R148 ;  /* 0x001ba09401007387 */ /* 0x000fe20000100a00 */
[C---:B-1----:R-:W-:Y:S03]  /*3f2b0*/  HMMA.1688.F32.TF32 R140, R232.reuse, R70, R140 ;  /* 0x00000046e88c723c */ /* 0x042fe6000008108c */
[----:B------:R-:W-:Y:S04]  /*3f2c0*/  STL.64 [R1+0x1ba8], R150 ;  /* 0x001ba89601007387 */ /* 0x000fe80000100a00 */
[----:B------:R-:W-:Y:S04]  /*3f2d0*/  LDS R228, [R0+UR10+0x4180] ;  /* 0x0041800a00e47984 */ /* 0x000fe80008000800 */
[----:B------:R-:W-:Y:S04]  /*3f2e0*/  STL.64 [R1+0x1b90], R4 ;  /* 0x001b900401007387 */ /* 0x000fe80000100a00 */
[----:B------:R1:W-:Y:S04]  /*3f2f0*/  STL.64 [R1+0x1b98], R6 ;  /* 0x001b980601007387 */ /* 0x0003e80000100a00 */
[----:B------:R-:W-:Y:S04]  /*3f300*/  LDS R230, [R0+UR10+0x6180] ;  /* 0x0061800a00e67984 */ /* 0x000fe80008000800 */
[----:B------:R-:W-:Y:S01]  /*3f310*/  LDS R229, [R3+UR10+0x4180] ;  /* 0x0041800a03e57984 */ /* 0x000fe20008000800 */
[C---:B-1----:R-:W-:Y:S03]  /*3f320*/  HMMA.1688.F32.TF32 R4, R232.reuse, R66, R136 ;  /* 0x00000042e804723c */ /* 0x042fe60000081088 */
[----:B------:R-:W-:Y:S04]  /*3f330*/  STL.64 [R1+0x1ee0], R140 ;  /* 0x001ee08c01007387 */ /* 0x000fe80000100a00 */
[----:B------:R-:W-:Y:S01]  /*3f340*/  STL.64 [R1+0x1ee8], R142 ;  /* 0x001ee88e01007387 */ /* 0x000fe20000100a00 */
[C---:B------:R-:W-:Y:S03]  /*3f350*/  HMMA.1688.F32.TF32 R136, R232.reuse, R14, R132 ;  /* 0x0000000ee888723c */ /* 0x040fe60000081084 */
[----:B------:R-:W1:Y:S05]  /*3f360*/  LDS R231, [R3+UR10+0x6180] ;  /* 0x0061800a03e77984 */ /* 0x000e6a0008000800 */
[C---:B------:R-:W-:Y:S03]  /*3f370*/  HMMA.1688.F32.TF32 R132, R232.reuse, R10, R224 ;  /* 0x0000000ae884723c */ /* 0x040fe600000810e0 */
[----:B------:R-:W-:Y:S04]  /*3f380*/  STL.64 [R1+0x1ed0], R4 ;  /* 0x001ed00401007387 */ /* 0x000fe80000100a00 */
[----:B------:R2:W-:Y:S02]  /*3f390*/  STL.64 [R1+0x1ed8], R6 ;  /* 0x001ed80601007387 */ /* 0x0005e40000100a00 */
[----:B--2---:R-:W-:Y:S02]  /*3f3a0*/  HMMA.1688.F32.TF32 R4, R232, R62, R236 ;  /* 0x0000003ee804723c */ /* 0x004fe400000810ec */
[----:B------:R-:W-:Y:S04]  /*3f3b0*/  STL.64 [R1+0x1ec0], R136 ;  /* 0x001ec08801007387 */ /* 0x000fe80000100a00 */
[----:B------:R-:W-:Y:S04]  /*3f3c0*/  STL.64 [R1+0x1ec8], R138 ;  /* 0x001ec88a01007387 */ /* 0x000fe80000100a00 */
[----:B------:R-:W2:Y:S04]  /*3f3d0*/  LDL.LU R224, [R1+0x1960] ;  /* 0x0019600001e07983 */ /* 0x000ea80000300800 */
[----:B------:R3:W-:Y:S04]  /*3f3e0*/  STL.64 [R1+0x1eb0], R132 ;  /* 0x001eb08401007387 */ /* 0x0007e80000100a00 */
[----:B------:R4:W-:Y:S04]  /*3f3f0*/  STL.64 [R1+0x1eb8], R134 ;  /* 0x001eb88601007387 */ /* 0x0009e80000100a00 */
[----:B------:R1:W-:Y:S04]  /*3f400*/  STL.64 [R1+0x1ea0], R4 ;  /* 0x001ea00401007387 */ /* 0x0003e80000100a00 */
[----:B------:R1:W-:Y:S04]  /*3f410*/  STL.64 [R1+0x1ea8], R6 ;  /* 0x001ea80601007387 */ /* 0x0003e80000100a00 */
[----:B------:R-:W2:Y:S04]  /*3f420*/  LDL.LU R225, [R1+0x1964] ;  /* 0x0019640001e17983 */ /* 0x000ea80000300800 */
[----:B------:R-:W2:Y:S04]  /*3f430*/  LDL.LU R226, [R1+0x1968] ;  /* 0x0019680001e27983 */ /* 0x000ea80000300800 */
[----:B------:R-:W2:Y:S04]  /*3f440*/  LDL.LU R227, [R1+0x196c] ;  /* 0x00196c0001e37983 */ /* 0x000ea80000300800 */
[----:B---3--:R-:W3:Y:S04]  /*3f450*/  LDL.LU R132, [R1+0x1970] ;  /* 0x0019700001847983 */ /* 0x008ee80000300800 */
[----:B------:R-:W3:Y:S04]  /*3f460*/  LDL.LU R133, [R1+0x1974] ;  /* 0x0019740001857983 */ /* 0x000ee80000300800 */
[----:B----4-:R-:W3:Y:S04]  /*3f470*/  LDL.LU R134, [R1+0x1978] ;  /* 0x0019780001867983 */ /* 0x010ee80000300800 */
[----:B------:R-:W3:Y:S04]  /*3f480*/  LDL.LU R135, [R1+0x197c] ;  /* 0x00197c0001877983 */ /* 0x000ee80000300800 */
[----:B------:R-:W4:Y:S04]  /*3f490*/  LDL.LU R136, [R1+0x1980] ;  /* 0x0019800001887983 */ /* 0x000f280000300800 */
[----:B------:R-:W4:Y:S04]  /*3f4a0*/  LDL.LU R137, [R1+0x1984] ;  /* 0x0019840001897983 */ /* 0x000f280000300800 */
        /* <DEDUP_REMOVED lines=23> */
[----:B------:R-:W3:Y:S04]  /*3f620*/  LDL.LU R169, [R1+0x1a04] ;  /* 0x001a040001a97983 */ /* 0x000ee80000300800 */
[----:B------:R-:W3:Y:S04]  /*3f630*/  LDL.LU R170, [R1+0x1a08] ;  /* 0x001a080001aa7983 */ /* 0x000ee80000300800 */
[----:B------:R-:W3:Y:S04]  /*3f640*/  LDL.LU R171, [R1+0x1a0c] ;  /* 0x001a0c0001ab7983 */ /* 0x000ee80000300800 */
[----:B------:R-:W3:Y:S04]  /*3f650*/  LDL.LU R176, [R1+0x1a20] ;  /* 0x001a200001b07983 */ /* 0x000ee80000300800 */
[----:B------:R-:W3:Y:S04]  /*3f660*/  LDL.LU R177, [R1+0x1a24] ;  /* 0x001a240001b17983 */ /* 0x000ee80000300800 */
[----:B------:R-:W3:Y:S04]  /*3f670*/  LDL.LU R178, [R1+0x1a28] ;  /* 0x001a280001b27983 */ /* 0x000ee80000300800 */
[----:B------:R-:W3:Y:S04]  /*3f680*/  LDL.LU R179, [R1+0x1a2c] ;  /* 0x001a2c0001b37983 */ /* 0x000ee80000300800 */
        /* <DEDUP_REMOVED lines=44> */
[----:B-1----:R-:W4:Y:S04]  /*3f950*/  LDL.LU R4, [R1+0x1a50] ;  /* 0x001a500001047983 */ /* 0x002f280000300800 */
        /* <DEDUP_REMOVED lines=23> */
[C---:B--2---:R-:W-:Y:S08]  /*3fad0*/  HMMA.1688.F32.TF32 R164, R228.reuse, R58, R164 ;  /* 0x0000003ae4a4723c */ /* 0x044ff000000810a4 */
[C---:B---3--:R-:W-:Y:S08]  /*3fae0*/  HMMA.1688.F32.TF32 R176, R228.reuse, R14, R176 ;  /* 0x0000000ee4b0723c */ /* 0x048ff000000810b0 */
[C---:B----4-:R-:W-:Y:S08]  /*3faf0*/  HMMA.1688.F32.TF32 R180, R228.reuse, R66, R180 ;  /* 0x00000042e4b4723c */ /* 0x050ff000000810b4 */
[----:B------:R-:W-:Y:S08]  /*3fb00*/  HMMA.1688.F32.TF32 R168, R228, R62, R168 ;  /* 0x0000003ee4a8723c */ /* 0x000ff000000810a8 */
[C---:B------:R-:W-:Y:S08]  /*3fb10*/  HMMA.1688.F32.TF32 R216, R232.reuse, R54, R216 ;  /* 0x00000036e8d8723c */ /* 0x040ff000000810d8 */
[----:B------:R-:W-:-:S15]  /*3fb20*/  HMMA.1688.F32.TF32 R220, R232, R58, R220 ;  /* 0x0000003ae8dc723c */ /* 0x000fde00000810dc */
[----:B------:R-:W-:-:S04]  /*3fb30*/  NOP ;  /* 0x0000000000007918 */ /* 0x000fc80000000000 */
[----:B------:R-:W-:Y:S04]  /*3fb40*/  STL.64 [R1+0x1e90], R220 ;  /* 0x001e90dc01007387 */ /* 0x000fe80000100a00 */
[----:B------:R1:W-:Y:S04]  /*3fb50*/  STL.64 [R1+0x1e98], R222 ;  /* 0x001e98de01007387 */ /* 0x0003e80000100a00 */
[----:B------:R-:W-:Y:S04]  /*3fb60*/  STL.64 [R1+0x1d10], R216 ;  /* 0x001d10d801007387 */ /* 0x000fe80000100a00 */
[----:B------:R2:W-:Y:S01]  /*3fb70*/  STL.64 [R1+0x1d18], R218 ;  /* 0x001d18da01007387 */ /* 0x0005e20000100a00 */
[C---:B-1----:R-:W-:Y:S08]  /*3fb80*/  HMMA.1688.F32.TF32 R220, R232.reuse, R50, R212 ;  /* 0x00000032e8dc723c */ /* 0x042ff000000810d4 */
[C---:B--2---:R-:W-:Y:S08]  /*3fb90*/  HMMA.1688.F32.TF32 R216, R232.reuse, R46, R208 ;  /* 0x0000002ee8d8723c */ /* 0x044ff000000810d0 */
        /* <DEDUP_REMOVED lines=28> */
[----:B-1----:R-:W-:Y:S03]  /*3fd60*/  HMMA.1688.F32.TF32 R4, R228, R70, R184 ;  /* 0x00000046e404723c */ /* 0x002fe600000810b8 */
[----:B------:R-:W-:Y:S04]  /*3fd70*/  LDS R233, [R3+UR10+0x4200] ;  /* 0x0042000a03e97984 */ /* 0x000fe80008000800 */
[----:B------:R-:W1:-:S12]  /*3fd80*/  LDS R235, [R3+UR10+0x6200] ;  /* 0x0062000a03eb7984 */ /* 0x000e580008000800 */
        /* <DEDUP_REMOVED lines=11> */
[----:B------:R-:W-:Y:S04]  /*3fe40*/  STL.64 [R1+0x1f18], R170 ;  /* 0x001f18aa01007387 */ /* 0x000fe80000100a00 */
[----:B------:R-:W-:Y:S01]  /*3fe50*/  STL.64 [R1+0x1f00], R164 ;  /* 0x001f00a401007387 */ /* 0x000fe20000100a00 */
[C---:B------:R-:W-:Y:S03]  /*3fe60*/  HMMA.1688.F32.TF32 R152, R228.reuse, R46, R152 ;  /* 0x0000002ee498723c */ /* 0x040fe60000081098 */
        /* <DEDUP_REMOVED lines=22> */
[----:B------:R2:W-:Y:S04]  /*3ffd0*/  STL.64 [R1+0x19a0], R136 ;  /* 0x0019a08801007387 */ /* 0x0005e80000100a00 */
[----:B------:R3:W-:Y:S04]  /*3ffe0*/  STL.64 [R1+0x19a8], R138 ;  /* 0x0019a88a01007387 */ /* 0x0007e80000100a00 */
[----:B------:R-:W4:Y:S04]  /*3fff0*/  LDL.LU R236, [R1+0x17c0] ;  /* 0x0017c00001ec7983 */ /* 0x000f280000300800 */
[----:B------:R-:W-:Y:S04]  /*40000*/  STL.64 [R1+0x1990], R132 ;  /* 0x0019908401007387 */ /* 0x000fe80000100a00 */
[----:B------:R-:W-:Y:S04]  /*40010*/  STL.64 [R1+0x1998], R134 ;  /* 0x0019988601007387 */ /* 0x000fe80000100a00 */
[----:B------:R1:W-:Y:S04]  /*40020*/  STL.64 [R1+0x1980], R4 ;  /* 0x0019800401007387 */ /* 0x0003e80000100a00 */
[----:B------:R1:W-:Y:S04]  /*40030*/  STL.64 [R1+0x1988], R6 ;  /* 0x0019880601007387 */ /* 0x0003e80000100a00 */
[----:B------:R-:W4:Y:S04]  /*40040*/  LDL.LU R237, [R1+0x17c4] ;  /* 0x0017c40001ed7983 */ /* 0x000f280000300800 */
[----:B------:R-:W4:Y:S04]  /*40050*/  LDL.LU R238, [R1+0x17c8] ;  /* 0x0017c80001ee7983 */ /* 0x000f280000300800 */
[----:B------:R-:W4:Y:S04]  /*40060*/  LDL.LU R239, [R1+0x17cc] ;  /* 0x0017cc0001ef7983 */ /* 0x000f280000300800 */
[----:B------:R-:W4:Y:S04]  /*40070*/  LDL.LU R224, [R1+0x17d0] ;  /* 0x0017d00001e07983 */ /* 0x000f280000300800 */
[----:B------:R-:W4:Y:S04]  /*40080*/  LDL.LU R225, [R1+0x17d4] ;  /* 0x0017d40001e17983 */ /* 0x000f280000300800 */
[----:B------:R-:W4:Y:S04]  /*40090*/  LDL.LU R226, [R1+0x17d8] ;  /* 0x0017d80001e27983 */ /* 0x000f280000300800 */
[----:B------:R-:W4:Y:S04]  /*400a0*/  LDL.LU R227, [R1+0x17dc] ;  /* 0x0017dc0001e37983 */ /* 0x000f280000300800 */
[----:B--2---:R-:W2:Y:S04]  /*400b0*/  LDL.LU R136, [R1+0x17f0] ;  /* 0x0017f00001887983 */ /* 0x004ea80000300800 */
[----:B------:R-:W2:Y:S04]  /*400c0*/  LDL.LU R137, [R1+0x17f4] ;  /* 0x0017f40001897983 */ /* 0x000ea80000300800 */
[----:B---3--:R-:W2:Y:S04]  /*400d0*/  LDL.LU R138, [R1+0x17f8] ;  /* 0x0017f800018a7983 */ /* 0x008ea80000300800 */
[----:B------:R-:W2:Y:S04]  /*400e0*/  LDL.LU R139, [R1+0x17fc] ;  /* 0x0017fc00018b7983 */ /* 0x000ea80000300800 */
[----:B------:R-:W3:Y:S04]  /*400f0*/  LDL.LU R140, [R1+0x1800] ;  /* 0x00180000018c7983 */ /* 0x000ee80000300800 */
[----:B------:R-:W3:Y:S04]  /*40100*/  LDL.LU R141, [R1+0x1804] ;  /* 0x00180400018d7983 */ /* 0x000ee80000300800 */
[----:B------:R-:W3:Y:S04]  /*40110*/  LDL.LU R142, [R1+0x1808] ;  /* 0x00180800018e7983 */ /* 0x000ee80000300800 */
        /* <DEDUP_REMOVED lines=85> */
[----:B------:R-:W-:Y:S04]  /*40670*/  LDS R228, [R0+UR10+0x4280] ;  /* 0x0042800a00e47984 */ /* 0x000fe80008000800 */
[----:B------:R-:W-:Y:S04]  /*40680*/  LDS R230, [R0+UR10+0x6280] ;  /* 0x0062800a00e67984 */ /* 0x000fe80008000800 */
[----:B------:R-:W-:Y:S04]  /*40690*/  LDS R229, [R3+UR10+0x4280] ;  /* 0x0042800a03e57984 */ /* 0x000fe80008000800 */
[----:B------:R-:W1:Y:S01]  /*406a0*/  LDS R231, [R3+UR10+0x6280] ;  /* 0x0062800a03e77984 */ /* 0x000e620008000800 */
[C---:B--2---:R-:W-:Y:S08]  /*406b0*/  HMMA.1688.F32.TF32 R168, R232.reuse, R26, R168 ;  /* 0x0000001ae8a8723c */ /* 0x044ff000000810a8 */
[C---:B---3--:R-:W-:Y:S08]  /*406c0*/  HMMA.1688.F32.TF32 R176, R232.reuse, R34, R176 ;  /* 0x00000022e8b0723c */ /* 0x048ff000000810b0 */
[C---:B----4-:R-:W-:Y:S08]  /*406d0*/  HMMA.1688.F32.TF32 R192, R232.reuse, R58, R192 ;  /* 0x0000003ae8c0723c */ /* 0x050ff000000810c0 */
[C---:B------:R-:W-:Y:S08]  /*406e0*/  HMMA.1688.F32.TF32 R196, R232.reuse, R62, R196 ;  /* 0x0000003ee8c4723c */ /* 0x040ff000000810c4 */
[C---:B------:R-:W-:Y:S08]  /*406f0*/  HMMA.1688.F32.TF32 R200, R232.reuse, R10, R200 ;  /* 0x0000000ae8c8723c */ /* 0x040ff000000810c8 */
[C---:B------:R-:W-:Y:S08]  /*40700*/  HMMA.1688.F32.TF32 R208, R232.reuse, R66, R208 ;  /* 0x00000042e8d0723c */ /* 0x040ff000000810d0 */
[C---:B------:R-:W-:Y:S08]  /*40710*/  HMMA.1688.F32.TF32 R212, R232.reuse, R70, R212 ;  /* 0x00000046e8d4723c */ /* 0x040ff000000810d4 */
[C---:B------:R-:W-:Y:S11]  /*40720*/  HMMA.1688.F32.TF32 R204, R232.reuse, R14, R204 ;  /* 0x0000000ee8cc723c */ /* 0x040ff600000810cc */
        /* <DEDUP_REMOVED lines=33> */
[----:B--2---:R-:W-:Y:S02]  /*40940*/  HMMA.1688.F32.TF32 R4, R232, R18, R160 ;  /* 0x00000012e804723c */ /* 0x004fe400000810a0 */
[----:B------:R-:W-:Y:S04]  /*40950*/  STL.64 [R1+0x1870], R168 ;  /* 0x001870a801007387 */ /* 0x000fe80000100a00 */
[----:B------:R-:W-:Y:S02]  /*40960*/  STL.64 [R1+0x1878], R170 ;  /* 0x001878aa01007387 */ /* 0x000fe40000100a00 */
[C---:B-1----:R-:W-:Y:S02]  /*40970*/  HMMA.1688.F32.TF32 R156, R228.reuse, R70, R156 ;  /* 0x00000046e49c723c */ /* 0x042fe4000008109c */
[----:B------:R-:W-:Y:S04]  /*40980*/  STL.64 [R1+0x1860], R164 ;  /* 0x001860a401007387 */ /* 0x000fe80000100a00 */
[----:B------:R-:W-:Y:S02]  /*40990*/  STL.64 [R1+0x1868], R166 ;  /* 0x001868a601007387 */ /* 0x000fe40000100a00 */
[C---:B------:R-:W-:Y:S02]  /*409a0*/  HMMA.1688.F32.TF32 R152, R228.reuse, R66, R152 ;  /* 0x00000042e498723c */ /* 0x040fe40000081098 */
[----:B------:R-:W-:Y:S04]  /*409b0*/  LDS R232, [R0+UR10+0x4300] ;  /* 0x0043000a00e87984 */ /* 0x000fe80008000800 */
[----:B------:R-:W-:Y:S04]  /*409c0*/  STL.64 [R1+0x1850], R4 ;  /* 0x0018500401007387 */ /* 0x000fe80000100a00 */
[----:B------:R1:W-:Y:S01]  /*409d0*/  STL.64 [R1+0x1858], R6 ;  /* 0x0018580601007387 */ /* 0x0003e20000100a00 */
[C---:B------:R-:W-:Y:S03]  /*409e0*/  HMMA.1688.F32.TF32 R144, R228.reuse, R10, R144 ;  /* 0x0000000ae490723c */ /* 0x040fe60000081090 */
[----:B------:R-:W-:Y:S04]  /*409f0*/  LDS R234, [R0+UR10+0x6300] ;  /* 0x0063000a00ea7984 */ /* 0x000fe80008000800 */
[----:B------:R-:W-:Y:S01]  /*40a00*/  LDS R233, [R3+UR10+0x4300] ;  /* 0x0043000a03e97984 */ /* 0x000fe20008000800 */
[C---:B-1----:R-:W-:Y:S03]  /*40a10*/  HMMA.1688.F32.TF32 R4, R228.reuse, R14, R148 ;  /* 0x0000000ee404723c */ /* 0x042fe60000081094 */
[----:B------:R-:W-:Y:S04]  /*40a20*/  STL.64 [R1+0x2060], R156 ;  /* 0x0020609c01007387 */ /* 0x000fe80000100a00 */
[----:B------:R-:W-:Y:S04]  /*40a30*/  STL.64 [R1+0x2068], R158 ;  /* 0x0020689e01007387 */ /* 0x000fe80000100a00 */
[----:B------:R-:W-:Y:S01]  /*40a40*/  STL.64 [R1+0x2050], R152 ;  /* 0x0020509801007387 */ /* 0x000fe20000100a00 */
[C---:B------:R-:W-:Y:S03]  /*40a50*/  HMMA.1688.F32.TF32 R140, R228.reuse, R62, R140 ;  /* 0x0000003ee48c723c */ /* 0x040fe6000008108c */
[----:B------:R-:W-:Y:S04]  /*40a60*/  STL.64 [R1+0x2058], R154 ;  /* 0x0020589a01007387 */ /* 0x000fe80000100a00 */
[----:B------:R-:W1:Y:S04]  /*40a70*/  LDS R235, [R3+UR10+0x6300] ;  /* 0x0063000a03eb7984 */ /* 0x000e680008000800 */
        /* <DEDUP_REMOVED lines=13> */
[----:B------:R3:W-:Y:S04]  /*40b50*/  STL.64 [R1+0x1828], R134 ;  /* 0x0018288601007387 */ /* 0x0007e80000100a00 */
[----:B--2---:R-:W2:Y:S04]  /*40b60*/  LDL.LU R132, [R1+0x1660] ;  /* 0x0016600001847983 */ /* 0x004ea80000300800 */
[----:B------:R4:W-:Y:S04]  /*40b70*/  STL.64 [R1+0x1810], R136 ;  /* 0x0018108801007387 */ /* 0x0009e80000100a00 */
[----:B------:R1:W-:Y:S04]  /*40b80*/  STL.64 [R1+0x1818], R138 ;  /* 0x0018188a01007387 */ /* 0x0003e80000100a00 */
[----:B------:R1:W-:Y:S04]  /*40b90*/  STL.64 [R1+0x1800], R4 ;  /* 0x0018000401007387 */ /* 0x0003e80000100a00 */
[----:B------:R1:W-:Y:S04]  /*40ba0*/  STL.64 [R1+0x1808], R6 ;  /* 0x0018080601007387 */ /* 0x0003e80000100a00 */
[----:B------:R-:W2:Y:S04]  /*40bb0*/  LDL.LU R133, [R1+0x1664] ;  /* 0x0016640001857983 */ /* 0x000ea80000300800 */
[----:B---3--:R-:W2:Y:S04]  /*40bc0*/  LDL.LU R134, [R1+0x1668] ;  /* 0x0016680001867983 */ /* 0x008ea80000300800 */
[----:B------:R-:W2:Y:S04]  /*40bd0*/  LDL.LU R135, [R1+0x166c] ;  /* 0x00166c0001877983 */ /* 0x000ea80000300800 */
[----:B----4-:R-:W3:Y:S04]  /*40be0*/  LDL.LU R136, [R1+0x1670] ;  /* 0x0016700001887983 */ /* 0x010ee80000300800 */
[----:B------:R-:W3:Y:S04]  /*40bf0*/  LDL.LU R137, [R1+0x1674] ;  /* 0x0016740001897983 */ /* 0x000ee80000300800 */
[----:B-1----:R-:W3:Y:S04]  /*40c00*/  LDL.LU R138, [R1+0x1678] ;  /* 0x00167800018a7983 */ /* 0x002ee80000300800 */
        /* <DEDUP_REMOVED lines=85> */
[----:B--2---:R-:W-:Y:S03]  /*41160*/  HMMA.1688.F32.TF32 R208, R228, R42, R236 ;  /* 0x0000002ae4d0723c */ /* 0x004fe600000810ec */
[----:B------:R-:W2:-:S15]  /*41170*/  LDL.LU R236, [R1+0x1640] ;  /* 0x0016400001ec7983 */ /* 0x000e9e0000300800 */
[----:B------:R-:W-:Y:S01]  /*41180*/  NOP ;  /* 0x0000000000007918 */ /* 0x000fe20000000000 */
[----:B------:R-:W-:Y:S04]  /*41190*/  STL.64 [R1+0x17f0], R208 ;  /* 0x0017f0d001007387 */ /* 0x000fe80000100a00 */
[----:B------:R1:W-:Y:S04]  /*411a0*/  STL.64 [R1+0x17f8], R210 ;  /* 0x0017f8d201007387 */ /* 0x0003e80000100a00 */
[----:B------:R-:W2:Y:S04]  /*411b0*/  LDL.LU R237, [R1+0x1644] ;  /* 0x0016440001ed7983 */ /* 0x000ea80000300800 */
[----:B------:R-:W2:Y:S04]  /*411c0*/  LDL.LU R238, [R1+0x1648] ;  /* 0x0016480001ee7983 */ /* 0x000ea80000300800 */
[----:B------:R-:W2:Y:S01]  /*411d0*/  LDL.LU R239, [R1+0x164c] ;  /* 0x00164c0001ef7983 */ /* 0x000ea20000300800 */
[C---:B---3--:R-:W-:Y:S08]  /*411e0*/  HMMA.1688.F32.TF32 R212, R228.reuse, R38, R204 ;  /* 0x00000026e4d4723c */ /* 0x048ff000000810cc */
[C---:B-1----:R-:W-:Y:S08]  /*411f0*/  HMMA.1688.F32.TF32 R208, R228.reuse, R34, R200 ;  /* 0x00000022e4d0723c */ /* 0x042ff000000810c8 */
[C---:B------:R-:W-:Y:S08]  /*41200*/  HMMA.1688.F32.TF32 R204, R228.reuse, R30, R196 ;  /* 0x0000001ee4cc723c */ /* 0x040ff000000810c4 */
[C---:B------:R-:W-:Y:S08]  /*41210*/  HMMA.1688.F32.TF32 R200, R228.reuse, R26, R192 ;  /* 0x0000001ae4c8723c */ /* 0x040ff000000810c0 */
[C---:B------:R-:W-:Y:S08]  /*41220*/  HMMA.1688.F32.TF32 R196, R228.reuse, R22, R244 ;  /* 0x00000016e4c4723c */ /* 0x040ff000000810f4 */
[----:B----4-:R-:W-:Y:S01]  /*41230*/  HMMA.1688.F32.TF32 R192, R228, R18, R248 ;  /* 0x00000012e4c0723c */ /* 0x010fe200000810f8 */
[----:B------:R-:W-:Y:S07]  /*41240*/  STL.64 [R1+0x17e0], R212 ;  /* 0x0017e0d401007387 */ /* 0x000fee0000100a00 */
[C---:B------:R-:W-:Y:S01]  /*41250*/  HMMA.1688.F32.TF32 R4, R232.reuse, R70, R4 ;  /* 0x00000046e804723c */ /* 0x040fe20000081004 */
[----:B------:R-:W-:Y:S04]  /*41260*/  STL.64 [R1+0x17e8], R214 ;  /* 0x0017e8d601007387 */ /* 0x000fe80000100a00 */
[----:B------:R-:W-:Y:S04]  /*41270*/  STL.64 [R1+0x17d0], R208 ;  /* 0x0017d0d001007387 */ /* 0x000fe80000100a00 */
[----:B------:R-:W-:Y:S04]  /*41280*/  STL.64 [R1+0x17d8], R210 ;  /* 0x0017d8d201007387 */ /* 0x000fe80000100a00 */
[----:B------:R-:W-:Y:S04]  /*41290*/  STL.64 [R1+0x17c0], R204 ;  /* 0x0017c0cc01007387 */ /* 0x000fe80000100a00 */
[----:B------:R-:W-:Y:S04]  /*412a0*/  STL.64 [R1+0x17c8], R206 ;  /* 0x0017c8ce01007387 */ /* 0x000fe80000100a00 */
[----:B------:R-:W-:Y:S01]  /*412b0*/  STL.64 [R1+0x17b0], R200 ;  /* 0x0017b0c801007387 */ /* 0x000fe20000100a00 */
[C---:B------:R-:W-:Y:S03]  /*412c0*/  HMMA.1688.F32.TF32 R184, R232.reuse, R66, R184 ;  /* 0x00000042e8b8723c */ /* 0x040fe600000810b8 */
[----:B------:R-:W-:Y:S04]  /*412d0*/  STL.64 [R1+0x17b8], R202 ;  /* 0x0017b8ca01007387 */ /* 0x000fe80000100a00 */
[----:B------:R-:W-:Y:S01]  /*412e0*/  STL.64 [R1+0x17a0], R196 ;  /* 0x0017a0c401007387 */ /* 0x000fe20000100a00 */
[C---:B------:R-:W-:Y:S03]  /*412f0*/  HMMA.1688.F32.TF32 R180, R232.reuse, R14, R180 ;  /* 0x0000000ee8b4723c */ /* 0x040fe600000810b4 */
        /* <DEDUP_REMOVED lines=14> */
[----:B------:R-:W-:Y:S04]  /*413e0*/  LDS R229, [R3+UR10+0x4380] ;  /* 0x0043800a03e57984 */ /* 0x000fe80008000800 */
[----:B------:R-:W-:Y:S04]  /*413f0*/  STL.64 [R1+0x2130], R4 ;  /* 0x0021300401007387 */ /* 0x000fe80000100a00 */
[----:B------:R1:W-:Y:S01]  /*41400*/  STL.64 [R1+0x2138], R6 ;  /* 0x0021380601007387 */ /* 0x0003e20000100a00 */
[C---:B------:R-:W-:Y:S03]  /*41410*/  HMMA.1688.F32.TF32 R160, R232.reuse, R50, R160 ;  /* 0x00000032e8a0723c */ /* 0x040fe600000810a0 */
[----:B------:R-:W2:Y:S05]  /*41420*/  LDS R231, [R3+UR10+0x6380] ;  /* 0x0063800a03e77984 */ /* 0x000eaa0008000800 */
[C---:B-1----:R-:W-:Y:S01]  /*41430*/  HMMA.1688.F32.TF32 R4, R232.reuse, R54, R164 ;  /* 0x00000036e804723c */ /* 0x042fe200000810a4 */
[----:B------:R-:W-:Y:S04]  /*41440*/  STL.64 [R1+0x2120], R172 ;  /* 0x002120ac01007387 */ /* 0x000fe80000100a00 */
[----:B------:R-:W-:Y:S04]  /*41450*/  STL.64 [R1+0x2128], R174 ;  /* 0x002128ae01007387 */ /* 0x000fe80000100a00 */
[----:B------:R-:W-:Y:S01]  /*41460*/  STL.64 [R1+0x2110], R168 ;  /* 0x002110a801007387 */ /* 0x000fe20000100a00 */
[C---:B------:R-:W-:Y:S03]  /*41470*/  HMMA.1688.F32.TF32 R156, R232.reuse, R46, R156 ;  /* 0x0000002ee89c723c */ /* 0x040fe6000008109c */
[----:B------:R-:W-:Y:S06]  /*41480*/  STL.64 [R1+0x2118], R170 ;  /* 0x002118aa01007387 */ /* 0x000fec0000100a00 */
        /* <DEDUP_REMOVED lines=23> */
[----:B------:R-:W-:Y:S04]  /*41600*/  STL.64 [R1+0x2080], R132 ;  /* 0x0020808401007387 */ /* 0x000fe80000100a00 */
[----:B------:R-:W-:Y:S04]  /*41610*/  STL.64 [R1+0x2088], R134 ;  /* 0x0020888601007387 */ /* 0x000fe80000100a00 */
[----:B------:R-:W-:Y:S04]  /*41620*/  LDS R232, [R0+UR10+0x4400] ;  /* 0x0044000a00e87984 */ /* 0x000fe80008000800 */
[----:B------:R-:W-:Y:S04]  /*41630*/  STL.64 [R1+0x2070], R4 ;  /* 0x0020700401007387 */ /* 0x000fe80000100a00 */
[----:B------:R2:W-:Y:S04]  /*41640*/  STL.64 [R1+0x2078], R6 ;  /* 0x0020780601007387 */ /* 0x0005e80000100a00 */
[----:B------:R-:W3:Y:S04]  /*41650*/  LDL.LU R224, [R1+0x14a0] ;  /* 0x0014a00001e07983 */ /* 0x000ee80000300800 */
[----:B------:R-:W-:Y:S04]  /*41660*/  LDS R234, [R0+UR10+0x6400] ;  /* 0x0064000a00ea7984 */ /* 0x000fe80008000800 */
[----:B------:R-:W-:Y:S04]  /*41670*/  LDS R233, [R3+UR10+0x4400] ;  /* 0x0044000a03e97984 */ /* 0x000fe80008000800 */
[----:B------:R-:W1:Y:S01]  /*41680*/  LDS R235, [R3+UR10+0x6400] ;  /* 0x0064000a03eb7984 */ /* 0x000e620008000800 */
[----:B--2---:R-:W-:-:S15]  /*41690*/  HMMA.1688.F32.TF32 R4, R228, R70, R236 ;  /* 0x00000046e404723c */ /* 0x004fde00000810ec */
[----:B------:R-:W-:-:S04]  /*416a0*/  NOP ;  /* 0x0000000000007918 */ /* 0x000fc80000000000 */
[----:B------:R2:W-:Y:S04]  /*416b0*/  STL.64 [R1+0x2260], R4 ;  /* 0x0022600401007387 */ /* 0x0005e80000100a00 */
[----:B------:R4:W-:Y:S04]  /*416c0*/  STL.64 [R1+0x2268], R6 ;  /* 0x0022680601007387 */ /* 0x0009e80000100a00 */
        /* <DEDUP_REMOVED lines=83> */
[----:B--2---:R-:W2:Y:S04]  /*41c00*/  LDL.LU R4, [R1+0x1590] ;  /* 0x0015900001047983 */ /* 0x004ea80000300800 */
[----:B------:R-:W2:Y:S04]  /*41c10*/  LDL.LU R5, [R1+0x1594] ;  /* 0x0015940001057983 */ /* 0x000ea80000300800 */
[----:B----4-:R-:W2:Y:S04]  /*41c20*/  LDL.LU R6, [R1+0x1598] ;  /* 0x0015980001067983 */ /* 0x010ea80000300800 */
[----:B------:R-:W2:Y:S04]  /*41c30*/  LDL.LU R7, [R1+0x159c] ;  /* 0x00159c0001077983 */ /* 0x000ea80000300800 */
[----:B------:R-:W4:Y:S04]  /*41c40*/  LDL.LU R172, [R1+0x1550] ;  /* 0x0015500001ac7983 */ /* 0x000f280000300800 */
[----:B------:R-:W4:Y:S04]  /*41c50*/  LDL.LU R173, [R1+0x1554] ;  /* 0x0015540001ad7983 */ /* 0x000f280000300800 */
[----:B------:R-:W4:Y:S04]  /*41c60*/  LDL.LU R174, [R1+0x1558] ;  /* 0x0015580001ae7983 */ /* 0x000f280000300800 */
[----:B------:R-:W4:Y:S04]  /*41c70*/  LDL.LU R175, [R1+0x155c] ;  /* 0x00155c0001af7983 */ /* 0x000f280000300800 */
[----:B------:R-:W1:Y:S04]  /*41c80*/  LDL.LU R168, [R1+0x1540] ;  /* 0x0015400001a87983 */ /* 0x000e680000300800 */
[----:B------:R-:W1:Y:S04]  /*41c90*/  LDL.LU R169, [R1+0x1544] ;  /* 0x0015440001a97983 */ /* 0x000e680000300800 */
[----:B------:R-:W1:Y:S04]  /*41ca0*/  LDL.LU R170, [R1+0x1548] ;  /* 0x0015480001aa7983 */ /* 0x000e680000300800 */
[----:B------:R-:W1:Y:S04]  /*41cb0*/  LDL.LU R171, [R1+0x154c] ;  /* 0x00154c0001ab7983 */ /* 0x000e680000300800 */
[----:B------:R-:W2:Y:S04]  /*41cc0*/  LDL.LU R156, [R1+0x1510] ;  /* 0x00151000019c7983 */ /* 0x000ea80000300800 */
[----:B------:R-:W2:Y:S04]  /*41cd0*/  LDL.LU R157, [R1+0x1514] ;  /* 0x00151400019d7983 */ /* 0x000ea80000300800 */
[----:B------:R-:W2:Y:S04]  /*41ce0*/  LDL.LU R158, [R1+0x1518] ;  /* 0x00151800019e7983 */ /* 0x000ea80000300800 */
[----:B------:R-:W2:Y:S04]  /*41cf0*/  LDL.LU R159, [R1+0x151c] ;  /* 0x00151c00019f7983 */ /* 0x000ea80000300800 */
[----:B------:R-:W2:Y:S04]  /*41d00*/  LDL.LU R140, [R1+0x14d0] ;  /* 0x0014d000018c7983 */ /* 0x000ea80000300800 */
[----:B------:R-:W4:Y:S04]  /*41d10*/  LDL.LU R141, [R1+0x14d4] ;  /* 0x0014d400018d7983 */ /* 0x000f280000300800 */
[----:B------:R-:W4:Y:S04]  /*41d20*/  LDL.LU R142, [R1+0x14d8] ;  /* 0x0014d800018e7983 */ /* 0x000f280000300800 */
[----:B------:R-:W4:Y:S04]  /*41d30*/  LDL.LU R143, [R1+0x14dc] ;  /* 0x0014dc00018f7983 */ /* 0x000f280000300800 */
[----:B------:R-:W4:Y:S04]  /*41d40*/  LDL.LU R236, [R1+0x1490] ;  /* 0x0014900001ec7983 */ /* 0x000f280000300800 */
[----:B------:R-:W4:Y:S04]  /*41d50*/  LDL.LU R237, [R1+0x1494] ;  /* 0x0014940001ed7983 */ /* 0x000f280000300800 */
[----:B------:R-:W4:Y:S04]  /*41d60*/  LDL.LU R238, [R1+0x1498] ;  /* 0x0014980001ee7983 */ /* 0x000f280000300800 */
[----:B------:R-:W4:Y:S01]  /*41d70*/  LDL.LU R239, [R1+0x149c] ;  /* 0x00149c0001ef7983 */ /* 0x000f220000300800 */
[C---:B---3--:R-:W-:Y:S08]  /*41d80*/  HMMA.1688.F32.TF32 R176, R228.reuse, R22, R176 ;  /* 0x00000016e4b0723c */ /* 0x048ff000000810b0 */
[C---:B------:R-:W-:Y:S08]  /*41d90*/  HMMA.1688.F32.TF32 R180, R228.reuse, R26, R180 ;  /* 0x0000001ae4b4723c */ /* 0x040ff000000810b4 */
[C---:B------:R-:W-:Y:S08]  /*41da0*/  HMMA.1688.F32.TF32 R192, R228.reuse, R46, R192 ;  /* 0x0000002ee4c0723c */ /* 0x040ff000000810c0 */
[C---:B------:R-:W-:Y:S08]  /*41db0*/  HMMA.1688.F32.TF32 R200, R228.reuse, R54, R200 ;  /* 0x00000036e4c8723c */ /* 0x040ff000000810c8 */
[C---:B------:R-:W-:Y:S08]  /*41dc0*/  HMMA.1688.F32.TF32 R204, R228.reuse, R58, R204 ;  /* 0x0000003ae4cc723c */ /* 0x040ff000000810cc */
[C---:B------:R-:W-:Y:S08]  /*41dd0*/  HMMA.1688.F32.TF32 R208, R228.reuse, R62, R208 ;  /* 0x0000003ee4d0723c */ /* 0x040ff000000810d0 */
[C---:B------:R-:W-:Y:S08]  /*41de0*/  HMMA.1688.F32.TF32 R216, R228.reuse, R14, R216 ;  /* 0x0000000ee4d8723c */ /* 0x040ff000000810d8 */
[C---:B------:R-:W-:Y:S08]  /*41df0*/  HMMA.1688.F32.TF32 R220, R228.reuse, R66, R220 ;  /* 0x00000042e4dc723c */ /* 0x040ff000000810dc */
[C---:B------:R-:W-:Y:S11]  /*41e00*/  HMMA.1688.F32.TF32 R212, R228.reuse, R10, R212 ;  /* 0x0000000ae4d4723c */ /* 0x040ff600000810d4 */
[----:B------:R-:W-:Y:S04]  /*41e10*/  STL.64 [R1+0x2250], R220 ;  /* 0x002250dc01007387 */ /* 0x000fe80000100a00 */
[----:B------:R-:W-:Y:S01]  /*41e20*/  STL.64 [R1+0x2258], R222 ;  /* 0x002258de01007387 */ /* 0x000fe20000100a00 */
[C---:B------:R-:W-:Y:S03]  /*41e30*/  HMMA.1688.F32.TF32 R196, R228.reuse, R50, R196 ;  /* 0x00000032e4c4723c */ /* 0x040fe600000810c4 */
        /* <DEDUP_REMOVED lines=12> */
[C---:B---3--:R-:W-:Y:S03]  /*41f00*/  HMMA.1688.F32.TF32 R200, R228.reuse, R42, R244 ;  /* 0x0000002ae4c8723c */ /* 0x048fe600000810f4 */
[----:B------:R-:W-:Y:S04]  /*41f10*/  STL.64 [R1+0x21e0], R192 ;  /* 0x0021e0c001007387 */ /* 0x000fe80000100a00 */
[----:B------:R2:W-:Y:S01]  /*41f20*/  STL.64 [R1+0x21e8], R194 ;  /* 0x0021e8c201007387 */ /* 0x0005e20000100a00 */
[C---:B-1----:R-:W-:Y:S08]  /*41f30*/  HMMA.1688.F32.TF32 R196, R228.reuse, R38, R248 ;  /* 0x00000026e4c4723c */ /* 0x042ff000000810f8 */
        /* <DEDUP_REMOVED lines=10> */
[----:B----4-:R-:W-:Y:S02]  /*41fe0*/  HMMA.1688.F32.TF32 R4, R228, R18, R172 ;  /* 0x00000012e404723c */ /* 0x010fe400000810ac */
[----:B------:R-:W-:Y:S04]  /*41ff0*/  STL.64 [R1+0x2190], R180 ;  /* 0x002190b401007387 */ /* 0x000fe80000100a00 */
[----:B------:R-:W-:Y:S02]  /*42000*/  STL.64 [R1+0x2198], R182 ;  /* 0x002198b601007387 */ /* 0x000fe40000100a00 */
[C---:B------:R-:W-:Y:S02]  /*42010*/  HMMA.1688.F32.TF32 R168, R232.reuse, R70, R168 ;  /* 0x00000046e8a8723c */ /* 0x040fe400000810a8 */
        /* <DEDUP_REMOVED lines=36> */
[-C--:B--2---:R-:W-:Y:S02]  /*42260*/  HMMA.1688.F32.TF32 R4, R232, R34.reuse, R236 ;  /* 0x00000022e804723c */ /* 0x084fe400000810ec */
        /* <DEDUP_REMOVED lines=103> */
[C---:B------:R-:W-:Y:S08]  /*428e0*/  HMMA.1688.F32.TF32 R200, R232.reuse, R26, R200 ;  /* 0x0000001ae8c8723c */ /* 0x040ff000000810c8 */
[C---:B------:R-:W-:Y:S08]  /*428f0*/  HMMA.1688.F32.TF32 R204, R232.reuse, R30, R204 ;  /* 0x0000001ee8cc723c */ /* 0x040ff000000810cc */
[----:B------:R-:W-:Y:S01]  /*42900*/  HMMA.1688.F32.TF32 R196, R232, R22, R196 ;  /* 0x00000016e8c4723c */ /* 0x000fe200000810c4 */
[----:B------:R-:W-:Y:S10]  /*42910*/  LDS R232, [R0+UR10+0x4500] ;  /* 0x0045000a00e87984 */ /* 0x000ff40008000800 */
        /* <DEDUP_REMOVED lines=9> */
[C---:B--2---:R-:W-:Y:S03]  /*429b0*/  HMMA.1688.F32.TF32 R196, R228.reuse, R66, R248 ;  /* 0x00000042e4c4723c */ /* 0x044fe600000810f8 */
[----:B------:R-:W-:Y:S04]  /*429c0*/  LDS R234, [R0+UR10+0x6500] ;  /* 0x0065000a00ea7984 */ /* 0x000fe80008000800 */
[----:B------:R-:W-:Y:S01]  /*429d0*/  LDS R233, [R3+UR10+0x4500] ;  /* 0x0045000a03e97984 */ /* 0x000fe20008000800 */
[C---:B-1----:R-:W-:Y:S03]  /*429e0*/  HMMA.1688.F32.TF32 R192, R228.reuse, R14, R4 ;  /* 0x0000000ee4c0723c */ /* 0x042fe60000081004 */
[----:B------:R-:W1:Y:S05]  /*429f0*/  LDS R235, [R3+UR10+0x6500] ;  /* 0x0065000a03eb7984 */ /* 0x000e6a0008000800 */
        /* <DEDUP_REMOVED lines=11> */
[----:B------:R-:W-:Y:S02]  /*42ab0*/  STL.64 [R1+0x2428], R182 ;  /* 0x002428b601007387 */ /* 0x000fe40000100a00 */
[C---:B------:R-:W-:Y:S02]  /*42ac0*/  HMMA.1688.F32.TF32 R168, R228.reuse, R50, R168 ;  /* 0x00000032e4a8723c */ /* 0x040fe400000810a8 */
        /* <DEDUP_REMOVED lines=30> */
[----:B------:R1:W-:Y:S04]  /*42cb0*/  STL.64 [R1+0x2378], R6 ;  /* 0x0023780601007387 */ /* 0x0003e80000100a00 */
[----:B------:R-:W-:Y:S04]  /*42cc0*/  LDS R230, [R0+UR10+0x6580] ;  /* 0x0065800a00e67984 */ /* 0x000fe80008000800 */
[----:B------:R-:W-:Y:S01]  /*42cd0*/  LDS R229, [R3+UR10+0x4580] ;  /* 0x0045800a03e57984 */ /* 0x000fe20008000800 */
[C---:B-1----:R-:W-:Y:S03]  /*42ce0*/  HMMA.1688.F32.TF32 R4, R232.reuse, R14, R236 ;  /* 0x0000000ee804723c */ /* 0x042fe600000810ec */
        /* <DEDUP_REMOVED lines=10> */
[----:B-1----:R-:W2:Y:S04]  /*42d90*/  LDL.LU R132, [R1+0x1190] ;  /* 0x0011900001847983 */ /* 0x002ea80000300800 */
        /* <DEDUP_REMOVED lines=113> */
[----:B------:R2:W-:Y:S01]  /*434b0*/  STL.64 [R1+0x2538], R186 ;  /* 0x002538ba01007387 */ /* 0x0005e20000100a00 */
[C---:B------:R-:W-:Y:S03]  /*434c0*/  HMMA.1688.F32.TF32 R200, R232.reuse, R42, R200 ;  /* 0x0000002ae8c8723c */ /* 0x040fe600000810c8 */
[----:B--2---:R-:W2:Y:S04]  /*434d0*/  LDL.LU.64 R186, [R1+0x4d50] ;  /* 0x004d500001ba7983 */ /* 0x004ea80000300a00 */
[----:B------:R-:W2:Y:S04]  /*434e0*/  LDL.LU.64 R184, [R1+0x4d48] ;  /* 0x004d480001b87983 */ /* 0x000ea80000300a00 */
        /* <DEDUP_REMOVED lines=17> */
[C---:B----4-:R-:W-:Y:S08]  /*43600*/  HMMA.1688.F32.TF32 R196, R232.reuse, R26, R248 ;  /* 0x0000001ae8c4723c */ /* 0x050ff000000810f8 */
[C---:B---3--:R-:W-:Y:S08]  /*43610*/  HMMA.1688.F32.TF32 R192, R232.reuse, R22, R4 ;  /* 0x00000016e8c0723c */ /* 0x048ff00000081004 */
[----:B------:R-:W-:Y:S01]  /*43620*/  HMMA.1688.F32.TF32 R4, R232, R18, R180 ;  /* 0x00000012e804723c */ /* 0x000fe200000810b4 */
[----:B------:R-:W-:Y:S04]  /*43630*/  STL.64 [R1+0x24a0], R200 ;  /* 0x0024a0c801007387 */ /* 0x000fe80000100a00 */
[----:B------:R-:W-:Y:S04]  /*43640*/  STL.64 [R1+0x24a8], R202 ;  /* 0x0024a8ca01007387 */ /* 0x000fe80000100a00 */
[----:B------:R-:W-:Y:S01]  /*43650*/  STL.64 [R1+0x2490], R196 ;  /* 0x002490c401007387 */ /* 0x000fe20000100a00 */
[C---:B-1----:R-:W-:Y:S03]  /*43660*/  HMMA.1688.F32.TF32 R176, R228.reuse, R70, R176 ;  /* 0x00000046e4b0723c */ /* 0x042fe600000810b0 */
        /* <DEDUP_REMOVED lines=10> */
[----:B------:R-:W-:Y:S01]  /*43710*/  STL.64 [R1+0x2668], R178 ;  /* 0x002668b201007387 */ /* 0x000fe20000100a00 */
[C---:B------:R-:W-:Y:S03]  /*43720*/  HMMA.1688.F32.TF32 R164, R228.reuse, R10, R164 ;  /* 0x0000000ae4a4723c */ /* 0x040fe600000810a4 */
[----:B------:R-:W-:Y:S04]  /*43730*/  LDS R233, [R3+UR10+0x4600] ;  /* 0x0046000a03e97984 */ /* 0x000fe80008000800 */
[----:B------:R-:W1:Y:S04]  /*43740*/  LDS R235, [R3+UR10+0x6600] ;  /* 0x0066000a03eb7984 */ /* 0x000e680008000800 */
[----:B------:R-:W-:Y:S04]  /*43750*/  STL.64 [R1+0x2650], R4 ;  /* 0x0026500401007387 */ /* 0x000fe80000100a00 */
[----:B------:R3:W-:Y:S02]  /*43760*/  STL.64 [R1+0x2658], R6 ;  /* 0x0026580601007387 */ /* 0x0007e40000100a00 */
[C---:B---3--:R-:W-:Y:S02]  /*43770*/  HMMA.1688.F32.TF32 R4, R228.reuse, R62, R160 ;  /* 0x0000003ee404723c */ /* 0x048fe400000810a0 */
        /* <DEDUP_REMOVED lines=26> */
[----:B---3--:R-:W-:Y:S02]  /*43920*/  HMMA.1688.F32.TF32 R4, R228, R26, R236 ;  /* 0x0000001ae404723c */ /* 0x008fe400000810ec */
[----:B------:R-:W-:Y:S04]  /*43930*/  STL.64 [R1+0x25b0], R136 ;  /* 0x0025b08801007387 */ /* 0x000fe80000100a00 */
[----:B------:R-:W-:Y:S04]  /*43940*/  STL.64 [R1+0x25b8], R138 ;  /* 0x0025b88a01007387 */ /* 0x000fe80000100a00 */
[----:B------:R-:W3:Y:S04]  /*43950*/  LDL.LU R224, [R1+0x1010] ;  /* 0x0010100001e07983 */ /* 0x000ee80000300800 */
[----:B------:R4:W-:Y:S04]  /*43960*/  STL.64 [R1+0x25a0], R132 ;  /* 0x0025a08401007387 */ /* 0x0009e80000100a00 */
[----:B------:R1:W-:Y:S04]  /*43970*/  STL.64 [R1+0x25a8], R134 ;  /* 0x0025a88601007387 */ /* 0x0003e80000100a00 */
[----:B------:R1:W-:Y:S04]  /*43980*/  STL.64 [R1+0x2590], R4 ;  /* 0x0025900401007387 */ /* 0x0003e80000100a00 */
[----:B------:R1:W-:Y:S04]  /*43990*/  STL.64 [R1+0x2598], R6 ;  /* 0x0025980601007387 */ /* 0x0003e80000100a00 */
[----:B------:R-:W3:Y:S04]  /*439a0*/  LDL.LU R225, [R1+0x1014] ;  /* 0x0010140001e17983 */ /* 0x000ee80000300800 */
[----:B------:R-:W3:Y:S04]  /*439b0*/  LDL.LU R226, [R1+0x1018] ;  /* 0x0010180001e27983 */ /* 0x000ee80000300800 */
[----:B------:R-:W3:Y:S04]  /*439c0*/  LDL.LU R227, [R1+0x101c] ;  /* 0x00101c0001e37983 */ /* 0x000ee80000300800 */
[----:B----4-:R-:W4:Y:S04]  /*439d0*/  LDL.LU R132, [R1+0x1020] ;  /* 0x0010200001847983 */ /* 0x010f280000300800 */
[----:B------:R-:W4:Y:S04]  /*439e0*/  LDL.LU R133, [R1+0x1024] ;  /* 0x0010240001857983 */ /* 0x000f280000300800 */
[----:B-1----:R-:W4:Y:S04]  /*439f0*/  LDL.LU R134, [R1+0x1028] ;  /* 0x0010280001867983 */ /* 0x002f280000300800 */
        /* <DEDUP_REMOVED lines=88> */
[C---:B------:R-:W-:Y:S08]  /*43f80*/  HMMA.1688.F32.TF32 R176, R232.reuse, R50, R176 ;  /* 0x00000032e8b0723c */ /* 0x040ff000000810b0 */
[----:B------:R-:W-:Y:S08]  /*43f90*/  HMMA.1688.F32.TF32 R192, R232, R14, R192 ;  /* 0x0000000ee8c0723c */ /* 0x000ff000000810c0 */
[C---:B------:R-:W-:Y:S08]  /*43fa0*/  HMMA.1688.F32.TF32 R204, R228.reuse, R18, R204 ;  /* 0x00000012e4cc723c */ /* 0x040ff000000810cc */
[----:B------:R-:W-:Y:S01]  /*43fb0*/  HMMA.1688.F32.TF32 R208, R228, R22, R208 ;  /* 0x00000016e4d0723c */ /* 0x000fe200000810d0 */
[----:B------:R-:W-:Y:S04]  /*43fc0*/  LDS R228, [R0+UR10+0x4680] ;  /* 0x0046800a00e47984 */ /* 0x000fe80008000800 */
[----:B------:R-:W-:Y:S04]  /*43fd0*/  LDS R230, [R0+UR10+0x6680] ;  /* 0x0066800a00e67984 */ /* 0x000fe80008000800 */
[----:B------:R-:W-:Y:S04]  /*43fe0*/  LDS R229, [R3+UR10+0x4680] ;  /* 0x0046800a03e57984 */ /* 0x000fe80008000800 */
[----:B------:R-:W1:Y:S01]  /*43ff0*/  LDS R231, [R3+UR10+0x6680] ;  /* 0x0066800a03e77984 */ /* 0x000e620008000800 */
[C---:B------:R-:W-:Y:S08]  /*44000*/  HMMA.1688.F32.TF32 R196, R232.reuse, R66, R196 ;  /* 0x00000042e8c4723c */ /* 0x040ff000000810c4 */
[C---:B------:R-:W-:Y:S01]  /*44010*/  HMMA.1688.F32.TF32 R200, R232.reuse, R70, R200 ;  /* 0x00000046e8c8723c */ /* 0x040fe200000810c8 */
[----:B------:R-:W-:Y:S04]  /*44020*/  STL.64 [R1+0x2580], R208 ;  /* 0x002580d001007387 */ /* 0x000fe80000100a00 */
[----:B------:R-:W-:Y:S04]  /*44030*/  STL.64 [R1+0x2588], R210 ;  /* 0x002588d201007387 */ /* 0x000fe80000100a00 */
[----:B------:R-:W-:Y:S04]  /*44040*/  STL.64 [R1+0x2570], R204 ;  /* 0x002570cc01007387 */ /* 0x000fe80000100a00 */
[----:B------:R-:W-:Y:S06]  /*44050*/  STL.64 [R1+0x2578], R206 ;  /* 0x002578ce01007387 */ /* 0x000fec0000100a00 */
        /* <DEDUP_REMOVED lines=163> */
[----:B------:R-:W4:Y:S01]  /*44a90*/  LDL.LU R7, [R1+0xd8c] ;  /* 0x000d8c0001077983 */ /* 0x000f220000300800 */
[C---:B--2---:R-:W-:Y:S08]  /*44aa0*/  HMMA.1688.F32.TF32 R224, R232.reuse, R14, R224 ;  /* 0x0000000ee8e0723c */ /* 0x044ff000000810e0 */
[----:B---3--:R-:W-:Y:S08]  /*44ab0*/  HMMA.1688.F32.TF32 R132, R232, R66, R132 ;  /* 0x00000042e884723c */ /* 0x008ff00000081084 */
[C---:B----4-:R-:W-:Y:S08]  /*44ac0*/  HMMA.1688.F32.TF32 R144, R228.reuse, R22, R144 ;  /* 0x00000016e490723c */ /* 0x050ff00000081090 */
        /* <DEDUP_REMOVED lines=22> */
[----:B------:R1:W-:Y:S01]  /*44c30*/  STL.64 [R1+0x27e8], R170 ;  /* 0x0027e8aa01007387 */ /* 0x0003e20000100a00 */
[----:B------:R-:W-:Y:S03]  /*44c40*/  HMMA.1688.F32.TF32 R228, R228, R18, R140 ;  /* 0x00000012e4e4723c */ /* 0x000fe6000008108c */
[----:B-1----:R-:W2:Y:S04]  /*44c50*/  LDL.LU.64 R170, [R1+0x4d10] ;  /* 0x004d100001aa7983 */ /* 0x002ea80000300a00 */
[----:B------:R-:W2:Y:S04]  /*44c60*/  LDL.LU.64 R168, [R1+0x4d08] ;  /* 0x004d080001a87983 */ /* 0x000ea80000300a00 */
[----:B------:R-:W-:Y:S04]  /*44c70*/  STL.64 [R1+0x27d0], R164 ;  /* 0x0027d0a401007387 */ /* 0x000fe80000100a00 */
[----:B------:R1:W-:Y:S01]  /*44c80*/  STL.64 [R1+0x27d8], R166 ;  /* 0x0027d8a601007387 */ /* 0x0003e20000100a00 */
[C---:B------:R-:W-:Y:S03]  /*44c90*/  HMMA.1688.F32.TF32 R136, R232.reuse, R70, R136 ;  /* 0x00000046e888723c */ /* 0x040fe60000081088 */
[----:B-1----:R-:W2:Y:S04]  /*44ca0*/  LDL.LU.64 R166, [R1+0x4d00] ;  /* 0x004d000001a67983 */ /* 0x002ea80000300a00 */
[----:B------:R-:W2:Y:S04]  /*44cb0*/  LDL.LU.64 R164, [R1+0x4cf8] ;  /* 0x004cf80001a47983 */ /* 0x000ea80000300a00 */
[----:B------:R-:W-:Y:S04]  /*44cc0*/  STL.64 [R1+0x27c0], R160 ;  /* 0x0027c0a001007387 */ /* 0x000fe80000100a00 */
[----:B------:R1:W-:Y:S04]  /*44cd0*/  STL.64 [R1+0x27c8], R162 ;  /* 0x0027c8a201007387 */ /* 0x0003e80000100a00 */
        /* <DEDUP_REMOVED lines=19> */
[----:B------:R-:W2:Y:S04]  /*44e10*/  LDL.LU.64 R142, [R1+0x4ca0] ;  /* 0x004ca000018e7983 */ /* 0x000ea80000300a00 */
[----:B------:R-:W2:Y:S04]  /*44e20*/  LDL.LU.64 R140, [R1+0x4c98] ;  /* 0x004c9800018c7983 */ /* 0x000ea80000300a00 */
[----:B------:R-:W-:Y:S04]  /*44e30*/  STL.64 [R1+0x2770], R228 ;  /* 0x002770e401007387 */ /* 0x000fe80000100a00 */
[----:B------:R-:W-:Y:S04]  /*44e40*/  STL.64 [R1+0x2778], R230 ;  /* 0x002778e601007387 */ /* 0x000fe80000100a00 */
[----:B------:R-:W-:Y:S04]  /*44e50*/  STL.64 [R1+0x2960], R136 ;  /* 0x0029608801007387 */ /* 0x000fe80000100a00 */
[----:B------:R1:W-:Y:S01]  /*44e60*/  STL.64 [R1+0x2968], R138 ;  /* 0x0029688a01007387 */ /* 0x0003e20000100a00 */
[C---:B------:R-:W-:Y:S03]  /*44e70*/  HMMA.1688.F32.TF32 R220, R232.reuse, R62, R220 ;  /* 0x0000003ee8dc723c */ /* 0x040fe600000810dc */
[----:B------:R-:W-:Y:S04]  /*44e80*/  LDS R228, [R0+UR10+0x4780] ;  /* 0x0047800a00e47984 */ /* 0x000fe80008000800 */
[----:B------:R-:W-:Y:S04]  /*44e90*/  LDS R230, [R0+UR10+0x6780] ;  /* 0x0067800a00e67984 */ /* 0x000fe80008000800 */
[----:B-1----:R-:W2:Y:S04]  /*44ea0*/  LDL.LU.64 R138, [R1+0x4c90] ;  /* 0x004c9000018a7983 */ /* 0x002ea80000300a00 */
[----:B------:R-:W2:Y:S04]  /*44eb0*/  LDL.LU.64 R136, [R1+0x4c88] ;  /* 0x004c880001887983 */ /* 0x000ea80000300a00 */
[----:B------:R-:W-:Y:S04]  /*44ec0*/  STL.64 [R1+0x2950], R132 ;  /* 0x0029508401007387 */ /* 0x000fe80000100a00 */
[----:B------:R1:W-:Y:S01]  /*44ed0*/  STL.64 [R1+0x2958], R134 ;  /* 0x0029588601007387 */ /* 0x0003e20000100a00 */
[C---:B------:R-:W-:Y:S03]  /*44ee0*/  HMMA.1688.F32.TF32 R196, R232.reuse, R38, R196 ;  /* 0x00000026e8c4723c */ /* 0x040fe600000810c4 */
[----:B------:R-:W-:Y:S04]  /*44ef0*/  LDS R229, [R3+UR10+0x4780] ;  /* 0x0047800a03e57984 */ /* 0x000fe80008000800 */
[----:B------:R-:W2:Y:S04]  /*44f00*/  LDS R231, [R3+UR10+0x6780] ;  /* 0x0067800a03e77984 */ /* 0x000ea80008000800 */
[----:B-1----:R-:W3:Y:S04]  /*44f10*/  LDL.LU.64 R134, [R1+0x4c80] ;  /* 0x004c800001867983 */ /* 0x002ee80000300a00 */
[----:B------:R-:W3:Y:S04]  /*44f20*/  LDL.LU.64 R132, [R1+0x4c78] ;  /* 0x004c780001847983 */ /* 0x000ee80000300a00 */
        /* <DEDUP_REMOVED lines=9> */
[----:B------:R1:W-:Y:S02]  /*44fc0*/  STL.64 [R1+0x2928], R222 ;  /* 0x002928de01007387 */ /* 0x0003e40000100a00 */
[C---:B-1----:R-:W-:Y:S08]  /*44fd0*/  HMMA.1688.F32.TF32 R220, R232.reuse, R58, R216 ;  /* 0x0000003ae8dc723c */ /* 0x042ff000000810d8 */
        /* <DEDUP_REMOVED lines=19> */
[----:B------:R-:W-:Y:S01]  /*45110*/  STL.64 [R1+0x28b8], R202 ;  /* 0x0028b8ca01007387 */ /* 0x000fe20000100a00 */
[C---:B-1----:R-:W-:Y:S03]  /*45120*/  HMMA.1688.F32.TF32 R196, R232.reuse, R26, R248 ;  /* 0x0000001ae8c4723c */ /* 0x042fe600000810f8 */
[----:B------:R-:W-:Y:S04]  /*45130*/  STL.64 [R1+0x28a0], R192 ;  /* 0x0028a0c001007387 */ /* 0x000fe80000100a00 */
[----:B------:R1:W-:Y:S02]  /*45140*/  STL.64 [R1+0x28a8], R194 ;  /* 0x0028a8c201007387 */ /* 0x0003e40000100a00 */
[----:B-1----:R-:W-:Y:S10]  /*45150*/  HMMA.1688.F32.TF32 R192, R232, R22, R4 ;  /* 0x00000016e8c0723c */ /* 0x002ff40000081004 */
[----:B------:R-:W-:Y:S04]  /*45160*/  STL.64 [R1+0x2890], R196 ;  /* 0x002890c401007387 */ /* 0x000fe80000100a00 */
[----:B------:R-:W-:Y:S05]  /*45170*/  STL.64 [R1+0x2898], R198 ;  /* 0x002898c601007387 */ /* 0x000fea0000100a00 */
[----:B------:R-:W-:Y:S04]  /*45180*/  STL.64 [R1+0x2880], R192 ;  /* 0x002880c001007387 */ /* 0x000fe80000100a00 */
[----:B------:R3:W-:Y:S01]  /*45190*/  STL.64 [R1+0x2888], R194 ;  /* 0x002888c201007387 */ /* 0x0007e20000100a00 */
[C---:B--2---:R-:W-:Y:S08]  /*451a0*/  HMMA.1688.F32.TF32 R136, R228.reuse, R14, R136 ;  /* 0x0000000ee488723c */ /* 0x044ff00000081088 */
[----:B---3--:R-:W-:Y:S08]  /*451b0*/  HMMA.1688.F32.TF32 R192, R228, R70, R224 ;  /* 0x00000046e4c0723c */ /* 0x008ff000000810e0 */
[----:B----4-:R-:W-:-:S15]  /*451c0*/  HMMA.1688.F32.TF32 R4, R232, R18, R236 ;  /* 0x00000012e804723c */ /* 0x010fde00000810ec */
[----:B------:R-:W-:-:S04]  /*451d0*/  NOP ;  /* 0x0000000000007918 */ /* 0x000fc80000000000 */
[----:B------:R-:W-:Y:S04]  /*451e0*/  STL.64 [R1+0x2870], R4 ;  /* 0x0028700401007387 */ /* 0x000fe80000100a00 */
[----:B------:R1:W-:Y:S02]  /*451f0*/  STL.64 [R1+0x2878], R6 ;  /* 0x0028780601007387 */ /* 0x0003e40000100a00 */
[C---:B-1----:R-:W-:Y:S08]  /*45200*/  HMMA.1688.F32.TF32 R4, R228.reuse, R66, R132 ;  /* 0x00000042e404723c */ /* 0x042ff00000081084 */
[C---:B------:R-:W-:Y:S01]  /*45210*/  HMMA.1688.F32.TF32 R132, R228.reuse, R10, R140 ;  /* 0x0000000ae484723c */ /* 0x040fe2000008108c */
[----:B------:R-:W-:Y:S04]  /*45220*/  STL.64 [R1+0x2a60], R192 ;  /* 0x002a60c001007387 */ /* 0x000fe80000100a00 */
[----:B------:R-:W-:Y:S06]  /*45230*/  STL.64 [R1+0x2a68], R194 ;  /* 0x002a68c201007387 */ /* 0x000fec0000100a00 */
[----:B------:R-:W-:Y:S04]  /*45240*/  STL.64 [R1+0x2a50], R4 ;  /* 0x002a500401007387 */ /* 0x000fe80000100a00 */
[----:B------:R1:W-:Y:S04]  /*45250*/  STL.64 [R1+0x2a58], R6 ;  /* 0x002a580601007387 */ /* 0x0003e80000100a00 */
[----:B------:R-:W-:Y:S04]  /*45260*/  STL.64 [R1+0x2a40], R136 ;  /* 0x002a408801007387 */ /* 0x000fe80000100a00 */
[----:B------:R2:W-:Y:S01]  /*45270*/  STL.64 [R1+0x2a48], R138 ;  /* 0x002a488a01007387 */ /* 0x0005e20000100a00 */
[C---:B-1----:R-:W-:Y:S03]  /*45280*/  HMMA.1688.F32.TF32 R4, R228.reuse, R62, R144 ;  /* 0x0000003ee404723c */ /* 0x042fe60000081090 */
[----:B------:R-:W-:Y:S04]  /*45290*/  STL.64 [R1+0x2a30], R132 ;  /* 0x002a308401007387 */ /* 0x000fe80000100a00 */
[----:B------:R1:W-:Y:S01]  /*452a0*/  STL.64 [R1+0x2a38], R134 ;  /* 0x002a388601007387 */ /* 0x0003e20000100a00 */
[C---:B--2---:R-:W-:Y:S08]  /*452b0*/  HMMA.1688.F32.TF32 R136, R228.reuse, R58, R148 ;  /* 0x0000003ae488723c */ /* 0x044ff00000081094 */
        /* <DEDUP_REMOVED lines=27> */
[----:B-1----:R-:W-:Y:S03]  /*45470*/  HMMA.1688.F32.TF32 R132, R228, R18, R188 ;  /* 0x00000012e484723c */ /* 0x002fe600000810bc */
[----:B------:R1:W-:Y:S04]  /*45480*/  STL.64 [R1+0x2990], R4 ;  /* 0x0029900401007387 */ /* 0x0003e80000100a00 */
[----:B------:R2:W-:Y:S04]  /*45490*/  STL.64 [R1+0x2998], R6 ;  /* 0x0029980601007387 */ /* 0x0005e80000100a00 */
[----:B------:R-:W-:Y:S01]  /*454a0*/  STL.64 [R1+0x2980], R136 ;  /* 0x0029808801007387 */ /* 0x000fe20000100a00 */
[----:B-1----:R-:W-:-:S03]  /*454b0*/  IMAD.MOV.U32 R4, RZ, RZ, R120 ;  /* 0x000000ffff047224 */ /* 0x002fc600078e0078 */
[----:B------:R-:W-:Y:S01]  /*454c0*/  STL.64 [R1+0x2988], R138 ;  /* 0x0029888a01007387 */ /* 0x000fe20000100a00 */
[----:B------:R-:W-:-:S03]  /*454d0*/  IMAD.MOV.U32 R5, RZ, RZ, R121 ;  /* 0x000000ffff057224 */ /* 0x000fc600078e0079 */
[----:B------:R-:W3:Y:S01]  /*454e0*/  LDL.LU R120, [R1+0x4c54] ;  /* 0x004c540001787983 */ /* 0x000ee20000300800 */
[----:B--2---:R-:W-:-:S03]  /*454f0*/  IMAD.MOV.U32 R6, RZ, RZ, R122 ;  /* 0x000000ffff067224 */ /* 0x004fc600078e007a */
[----:B------:R-:W-:Y:S01]  /*45500*/  STL.64 [R1+0x2970], R132 ;  /* 0x0029708401007387 */ /* 0x000fe20000100a00 */
[----:B------:R-:W-:-:S03]  /*45510*/  IMAD.MOV.U32 R7, RZ, RZ, R123 ;  /* 0x000000ffff077224 */ /* 0x000fc600078e007b */
[----:B------:R-:W-:Y:S01]  /*45520*/  STL.64 [R1+0x2978], R134 ;  /* 0x0029788601007387 */ /* 0x000fe20000100a00 */
[----:B------:R-:W-:-:S03]  /*45530*/  IMAD.MOV.U32 R248, RZ, RZ, R116 ;  /* 0x000000fffff87224 */ /* 0x000fc600078e0074 */
[----:B------:R-:W3:Y:S01]  /*45540*/  LDL.LU R121, [R1+0x4c50] ;  /* 0x004c500001797983 */ /* 0x000ee20000300800 */
[----:B------:R-:W-:-:S03]  /*45550*/  IMAD.MOV.U32 R249, RZ, RZ, R117 ;  /* 0x000000fffff97224 */ /* 0x000fc600078e0075 */
[----:B------:R-:W3:Y:S01]  /*45560*/  LDL.LU R122, [R1+0x4c4c] ;  /* 0x004c4c00017a7983 */ /* 0x000ee20000300800 */
[----:B------:R-:W-:-:S03]  /*45570*/  IMAD.MOV.U32 R250, RZ, RZ, R118 ;  /* 0x000000fffffa7224 */ /* 0x000fc600078e0076 */
[----:B------:R-:W3:Y:S01]  /*45580*/  LDL.LU R123, [R1+0x4c48] ;  /* 0x004c4800017b7983 */ /* 0x000ee20000300800 */
[----:B------:R-:W-:-:S03]  /*45590*/  IMAD.MOV.U32 R251, RZ, RZ, R119 ;  /* 0x000000fffffb7224 */ /* 0x000fc600078e0077 */
[----:B------:R-:W2:Y:S01]  /*455a0*/  LDL.LU R116, [R1+0x4c44] ;  /* 0x004c440001747983 */ /* 0x000ea20000300800 */
[----:B------:R-:W-:-:S03]  /*455b0*/  IMAD.MOV.U32 R244, RZ, RZ, R112 ;  /* 0x000000fffff47224 */ /* 0x000fc600078e0070 */
[----:B------:R-:W2:Y:S01]  /*455c0*/  LDL.LU R117, [R1+0x4c40] ;  /* 0x004c400001757983 */ /* 0x000ea20000300800 */
[----:B------:R-:W-:-:S03]  /*455d0*/  IMAD.MOV.U32 R245, RZ, RZ, R113 ;  /* 0x000000fffff57224 */ /* 0x000fc600078e0071 */
[----:B------:R-:W2:Y:S01]  /*455e0*/  LDL.LU R118, [R1+0x4c3c] ;  /* 0x004c3c0001767983 */ /* 0x000ea20000300800 */
[----:B------:R-:W-:-:S03]  /*455f0*/  IMAD.MOV.U32 R246, RZ, RZ, R114 ;  /* 0x000000fffff67224 */ /* 0x000fc600078e0072 */
[----:B------:R-:W2:Y:S01]  /*45600*/  LDL.LU R119, [R1+0x4c38] ;  /* 0x004c380001777983 */ /* 0x000ea20000300800 */
        /* <DEDUP_REMOVED lines=108> */
[----:B------:R-:W4:Y:S01]  /*45cd0*/  LDL.LU R131, [R1+0x4b58] ;  /* 0x004b580001837983 */ /* 0x000f220000300800 */
[----:B------:R-:W-:-:S02]  /*45ce0*/  LOP3.LUT R56, R0, 0x40, RZ, 0x3c, !PT ;  /* 0x0000004000387812 */ /* 0x000fc400078e3cff */
[----:B------:R-:W-:-:S03]  /*45cf0*/  LOP3.LUT R57, R0, 0x60, RZ, 0x3c, !PT ;  /* 0x0000006000397812 */ /* 0x000fc600078e3cff */
[----:B------:R-:W-:Y:S04]  /*45d00*/  LDS R232, [R56+UR10+0x4000] ;  /* 0x0040000a38e87984 */ /* 0x000fe80008000800 */
[----:B------:R-:W-:Y:S04]  /*45d10*/  LDS R234, [R56+UR10+0x6000] ;  /* 0x0060000a38ea7984 */ /* 0x000fe80008000800 */
[----:B------:R-:W-:Y:S04]  /*45d20*/  LDS R233, [R57+UR10+0x4000] ;  /* 0x0040000a39e97984 */ /* 0x000fe80008000800 */
[----:B------:R-:W3:Y:S04]  /*45d30*/  LDS R235, [R57+UR10+0x6000] ;  /* 0x0060000a39eb7984 */ /* 0x000ee80008000800 */
[----:B------:R-:W-:Y:S04]  /*45d40*/  LDS R132, [R56+UR10+0x4080] ;  /* 0x0040800a38847984 */ /* 0x000fe80008000800 */
[----:B------:R-:W-:Y:S04]  /*45d50*/  LDS R134, [R56+UR10+0x6080] ;  /* 0x0060800a38867984 */ /* 0x000fe80008000800 */
[----:B------:R-:W-:Y:S04]  /*45d60*/  LDS R133, [R57+UR10+0x4080] ;  /* 0x0040800a39857984 */ /* 0x000fe80008000800 */
[----:B------:R-:W1:Y:S04]  /*45d70*/  LDS R135, [R57+UR10+0x6080] ;  /* 0x0060800a39877984 */ /* 0x000e680008000800 */
[----:B------:R-:W-:Y:S04]  /*45d80*/  LDS R136, [R56+UR10+0x4100] ;  /* 0x0041000a38887984 */ /* 0x000fe80008000800 */
[----:B------:R-:W-:Y:S04]  /*45d90*/  LDS R138, [R56+UR10+0x6100] ;  /* 0x0061000a388a7984 */ /* 0x000fe80008000800 */
[----:B------:R-:W-:Y:S04]  /*45da0*/  LDS R137, [R57+UR10+0x4100] ;  /* 0x0041000a39897984 */ /* 0x000fe80008000800 */
[----:B------:R-:W1:Y:S01]  /*45db0*/  LDS R139, [R57+UR10+0x6100] ;  /* 0x0061000a398b7984 */ /* 0x000e620008000800 */
[C---:B---3--:R-:W-:Y:S08]  /*45dc0*/  HMMA.1688.F32.TF32 R120, R232.reuse, R18, R120 ;  /* 0x00000012e878723c */ /* 0x048ff00000081078 */
[C---:B--2---:R-:W-:Y:S08]  /*45dd0*/  HMMA.1688.F32.TF32 R116, R232.reuse, R22, R116 ;  /* 0x00000016e874723c */ /* 0x044ff00000081074 */
        /* <DEDUP_REMOVED lines=13> */
[----:B------:R-:W-:Y:S03]  /*45eb0*/  HMMA.1688.F32.TF32 R128, R232, R14, R128 ;  /* 0x0000000ee880723c */ /* 0x000fe60000081080 */
[----:B------:R-:W-:Y:S04]  /*45ec0*/  STL.64 [R1+0x4a68], R242 ;  /* 0x004a68f201007387 */ /* 0x000fe80000100a00 */
[----:B------:R-:W-:Y:S04]  /*45ed0*/  STL.64 [R1+0x4a60], R240 ;  /* 0x004a60f001007387 */ /* 0x000fe80000100a00 */
[----:B------:R-:W-:Y:S04]  /*45ee0*/  STL.64 [R1+0x4a78], R126 ;  /* 0x004a787e01007387 */ /* 0x000fe80000100a00 */
[----:B------:R-:W-:Y:S04]  /*45ef0*/  STL.64 [R1+0x4a70], R124 ;  /* 0x004a707c01007387 */ /* 0x000fe80000100a00 */
[----:B------:R-:W-:Y:S04]  /*45f00*/  STL.64 [R1+0x4a88], R130 ;  /* 0x004a888201007387 */ /* 0x000fe80000100a00 */
[----:B------:R2:W-:Y:S04]  /*45f10*/  STL.64 [R1+0x4a80], R128 ;  /* 0x004a808001007387 */ /* 0x0005e80000100a00 */
[----:B------:R-:W-:Y:S01]  /*45f20*/  STL.64 [R1+0x4a98], R74 ;  /* 0x004a984a01007387 */ /* 0x000fe20000100a00 */
[C---:B-1----:R-:W-:Y:S03]  /*45f30*/  HMMA.1688.F32.TF32 R232, R132.reuse, R66, R148 ;  /* 0x0000004284e8723c */ /* 0x042fe60000081094 */
[----:B------:R1:W-:Y:S04]  /*45f40*/  STL.64 [R1+0x4a90], R72 ;  /* 0x004a904801007387 */ /* 0x0003e80000100a00 */
[----:B------:R-:W-:Y:S01]  /*45f50*/  STL.64 [R1+0x4aa8], R78 ;  /* 0x004aa84e01007387 */ /* 0x000fe20000100a00 */
[C---:B------:R-:W-:Y:S03]  /*45f60*/  HMMA.1688.F32.TF32 R148, R132.reuse, R22, R248 ;  /* 0x000000168494723c */ /* 0x040fe600000810f8 */
        /* <DEDUP_REMOVED lines=22> */
[----:B------:R4:W-:Y:S01]  /*460d0*/  STL [R1+0x499c], R148 ;  /* 0x00499c9401007387 */ /* 0x0009e20000100800 */
[C---:B------:R-:W-:Y:S03]  /*460e0*/  HMMA.1688.F32.TF32 R144, R132.reuse, R18, R4 ;  /* 0x000000128490723c */ /* 0x040fe60000081004 */
[----:B------:R1:W-:Y:S04]  /*460f0*/  STL [R1+0x4998], R149 ;  /* 0x0049989501007387 */ /* 0x0003e80000100800 */
[----:B------:R1:W-:Y:S04]  /*46100*/  STL [R1+0x4994], R150 ;  /* 0x0049949601007387 */ /* 0x0003e80000100800 */
[----:B------:R1:W-:Y:S01]  /*46110*/  STL [R1+0x4990], R151 ;  /* 0x0049909701007387 */ /* 0x0003e20000100800 */
[C---:B------:R-:W-:Y:S03]  /*46120*/  HMMA.1688.F32.TF32 R152, R132.reuse, R26, R244 ;  /* 0x0000001a8498723c */ /* 0x040fe600000810f4 */
[----:B------:R-:W3:Y:S04]  /*46130*/  LDL.LU R4, [R1+0x1c0] ;  /* 0x0001c00001047983 */ /* 0x000ee80000300800 */
[----:B------:R-:W3:Y:S04]  /*46140*/  LDL.LU R5, [R1+0x1c4] ;  /* 0x0001c40001057983 */ /* 0x000ee80000300800 */
[----:B------:R-:W3:Y:S04]  /*46150*/  LDL.LU R6, [R1+0x1c8] ;  /* 0x0001c80001067983 */ /* 0x000ee80000300800 */
[----:B------:R-:W3:Y:S01]  /*46160*/  LDL.LU R7, [R1+0x1cc] ;  /* 0x0001cc0001077983 */ /* 0x000ee20000300800 */
        /* <DEDUP_REMOVED lines=36> */
[----:B------:R-:W2:Y:S04]  /*463b0*/  LDL.LU R130, [R1+0xcc8] ;  /* 0x000cc80001827983 */ /* 0x000ea80000300800 */
[----:B------:R-:W2:Y:S04]  /*463c0*/  LDL.LU R131, [R1+0xccc] ;  /* 0x000ccc0001837983 */ /* 0x000ea80000300800 */
[----:B-1----:R-:W3:Y:S04]  /*463d0*/  LDL.LU R72, [R1+0xcd0] ;  /* 0x000cd00001487983 */ /* 0x002ee80000300800 */
[----:B------:R-:W3:Y:S04]  /*463e0*/  LDL.LU R73, [R1+0xcd4] ;  /* 0x000cd40001497983 */ /* 0x000ee80000300800 */
[----:B------:R-:W3:Y:S04]  /*463f0*/  LDL.LU R74, [R1+0xcd8] ;  /* 0x000cd800014a7983 */ /* 0x000ee80000300800 */
[----:B------:R-:W3:Y:S01]  /*46400*/  LDL.LU R75, [R1+0xcdc] ;  /* 0x000cdc00014b7983 */ /* 0x000ee20000300800 */
[C---:B------:R-:W-:Y:S03]  /*46410*/  HMMA.1688.F32.TF32 R188, R132.reuse, R62, R140 ;  /* 0x0000003e84bc723c */ /* 0x040fe6000008108c */
        /* <DEDUP_REMOVED lines=12> */
[C---:B------:R-:W-:Y:S03]  /*464e0*/  HMMA.1688.F32.TF32 R180, R132.reuse, R54, R216 ;  /* 0x0000003684b4723c */ /* 0x040fe600000810d8 */
[----:B------:R-:W4:Y:S04]  /*464f0*/  LDL.LU R216, [R1+0xc70] ;  /* 0x000c700001d87983 */ /* 0x000f280000300800 */
[----:B------:R-:W4:Y:S04]  /*46500*/  LDL.LU R217, [R1+0xc74] ;  /* 0x000c740001d97983 */ /* 0x000f280000300800 */
[----:B------:R-:W4:Y:S04]  /*46510*/  LDL.LU R218, [R1+0xc78] ;  /* 0x000c780001da7983 */ /* 0x000f280000300800 */
[----:B------:R-:W4:Y:S01]  /*46520*/  LDL.LU R219, [R1+0xc7c] ;  /* 0x000c7c0001db7983 */ /* 0x000f220000300800 */
[----:B------:R-:W-:Y:S03]  /*46530*/  HMMA.1688.F32.TF32 R164, R132, R38, R200 ;  /* 0x0000002684a4723c */ /* 0x000fe600000810c8 */
        /* <DEDUP_REMOVED lines=8> */
[----:B------:R1:W-:Y:S04]  /*465c0*/  STL [R1+0x49ac], R144 ;  /* 0x0049ac9001007387 */ /* 0x0003e80000100800 */
[----:B------:R1:W-:Y:S04]  /*465d0*/  STL [R1+0x49a8], R145 ;  /* 0x0049a89101007387 */ /* 0x0003e80000100800 */
[----:B------:R1:W-:Y:S04]  /*465e0*/  STL [R1+0x49a4], R146 ;  /* 0x0049a49201007387 */ /* 0x0003e80000100800 */
[----:B------:R1:W-:Y:S01]  /*465f0*/  STL [R1+0x49a0], R147 ;  /* 0x0049a09301007387 */ /* 0x0003e20000100800 */
[C---:B---3--:R-:W-:Y:S08]  /*46600*/  HMMA.1688.F32.TF32 R76, R136.reuse, R70, R72 ;  /* 0x00000046884c723c */ /* 0x048ff00000081048 */
[----:B--2---:R-:W-:-:S15]  /*46610*/  HMMA.1688.F32.TF32 R72, R136, R66, R128 ;  /* 0x000000428848723c */ /* 0x004fde0000081080 */
[----:B------:R-:W-:-:S04]  /*46620*/  NOP ;  /* 0x0000000000007918 */ /* 0x000fc80000000000 */
[----:B----4-:R-:W-:Y:S02]  /*46630*/  IMAD.MOV.U32 R148, RZ, RZ, R72 ;  /* 0x000000ffff947224 */ /* 0x010fe400078e0048 */
[----:B------:R-:W-:Y:S02]  /*46640*/  IMAD.MOV.U32 R149, RZ, RZ, R73 ;  /* 0x000000ffff957224 */ /* 0x000fe400078e0049 */
[----:B------:R-:W-:Y:S02]  /*46650*/  IMAD.MOV.U32 R150, RZ, RZ, R74 ;  /* 0x000000ffff967224 */ /* 0x000fe400078e004a */
[----:B------:R-:W-:Y:S02]  /*46660*/  IMAD.MOV.U32 R151, RZ, RZ, R75 ;  /* 0x000000ffff977224 */ /* 0x000fe400078e004b */
[----:B------:R-:W-:Y:S01]  /*46670*/  HMMA.1688.F32.TF32 R72, R136, R14, R124 ;  /* 0x0000000e8848723c */ /* 0x000fe2000008107c */
[----:B------:R-:W-:-:S15]  /*46680*/  STL.64 [R1+0xce0], R76 ;  /* 0x000ce04c01007387 */ /* 0x000fde0000100a00 */
[----:B------:R-:W-:-:S03]  /*46690*/  NOP ;  /* 0x0000000000007918 */ /* 0x000fc60000000000 */
[----:B-1----:R-:W-:Y:S02]  /*466a0*/  IMAD.MOV.U32 R144, RZ, RZ, R72 ;  /* 0x000000ffff907224 */ /* 0x002fe400078e0048 */
[----:B------:R-:W-:Y:S02]  /*466b0*/  IMAD.MOV.U32 R145, RZ, RZ, R73 ;  /* 0x000000ffff917224 */ /* 0x000fe400078e0049 */
[----:B------:R-:W-:Y:S02]  /*466c0*/  IMAD.MOV.U32 R146, RZ, RZ, R74 ;  /* 0x000000ffff927224 */ /* 0x000fe400078e004a */
[----:B------:R-:W-:Y:S02]  /*466d0*/  IMAD.MOV.U32 R147, RZ, RZ, R75 ;  /* 0x000000ffff937224 */ /* 0x000fe400078e004b */
[C---:B------:R-:W-:Y:S01]  /*466e0*/  HMMA.1688.F32.TF32 R72, R136.reuse, R10, R240 ;  /* 0x0000000a8848723c */ /* 0x040fe200000810f0 */
[----:B------:R1:W-:Y:S07]  /*466f0*/  STL.64 [R1+0xce8], R78 ;  /* 0x000ce84e01007387 */ /* 0x0003ee0000100a00 */
[C---:B------:R-:W-:Y:S08]  /*46700*/  HMMA.1688.F32.TF32 R80, R136.reuse, R62, R140 ;  /* 0x0000003e8850723c */ /* 0x040ff0000008108c */
[C---:B-1----:R-:W-:Y:S03]  /*46710*/  HMMA.1688.F32.TF32 R76, R136.reuse, R58, R220 ;  /* 0x0000003a884c723c */ /* 0x042fe600000810dc */
[----:B------:R-:W-:Y:S04]  /*46720*/  STL.64 [R1+0xcb0], R72 ;  /* 0x000cb04801007387 */ /* 0x000fe80000100a00 */
[----:B------:R1:W-:Y:S02]  /*46730*/  STL.64 [R1+0xcb8], R74 ;  /* 0x000cb84a01007387 */ /* 0x0003e40000100a00 */
[C---:B-1----:R-:W-:Y:S02]  /*46740*/  HMMA.1688.F32.TF32 R72, R136.reuse, R54, R216 ;  /* 0x000000368848723c */ /* 0x042fe400000810d8 */
[----:B------:R-:W-:Y:S04]  /*46750*/  STL.64 [R1+0xca0], R80 ;  /* 0x000ca05001007387 */ /* 0x000fe80000100a00 */
[----:B------:R1:W-:Y:S04]  /*46760*/  STL.64 [R1+0xca8], R82 ;  /* 0x000ca85201007387 */ /* 0x0003e80000100a00 */
[----:B------:R-:W-:Y:S04]  /*46770*/  STL.64 [R1+0xc90], R76 ;  /* 0x000c904c01007387 */ /* 0x000fe80000100a00 */
[----:B------:R2:W-:Y:S01]  /*46780*/  STL.64 [R1+0xc98], R78 ;  /* 0x000c984e01007387 */ /* 0x0005e20000100a00 */
[C---:B-1----:R-:W-:Y:S04]  /*46790*/  HMMA.1688.F32.TF32 R80, R136.reuse, R50, R212 ;  /* 0x000000328850723c */ /* 0x042fe800000810d4 */
[----:B------:R-:W-:Y:S04]  /*467a0*/  STL.64 [R1+0xc80], R72 ;  /* 0x000c804801007387 */ /* 0x000fe80000100a00 */
[----:B------:R1:W-:Y:S01]  /*467b0*/  STL.64 [R1+0xc88], R74 ;  /* 0x000c884a01007387 */ /* 0x0003e20000100a00 */
[C---:B--2---:R-:W-:Y:S08]  /*467c0*/  HMMA.1688.F32.TF32 R76, R136.reuse, R46, R208 ;  /* 0x0000002e884c723c */ /* 0x044ff000000810d0 */
[C---:B-1----:R-:W-:Y:S02]  /*467d0*/  HMMA.1688.F32.TF32 R72, R136.reuse, R42, R204 ;  /* 0x0000002a8848723c */ /* 0x042fe400000810cc */
[----:B------:R-:W-:Y:S04]  /*467e0*/  STL.64 [R1+0xc70], R80 ;  /* 0x000c705001007387 */ /* 0x000fe80000100a00 */
[----:B------:R1:W-:Y:S05]  /*467f0*/  STL.64 [R1+0xc78], R82 ;  /* 0x000c785201007387 */ /* 0x0003ea0000100a00 */
        /* <DEDUP_REMOVED lines=16> */
[----:B------:R-:W-:Y:S04]  /*46900*/  STL.64 [R1+0xc10], R80 ;  /* 0x000c105001007387 */ /* 0x000fe80000100a00 */
[----:B------:R-:W-:Y:S04]  /*46910*/  STL.64 [R1+0xc18], R82 ;  /* 0x000c185201007387 */ /* 0x000fe80000100a00 */
[----:B------:R-:W2:Y:S04]  /*46920*/  LDL.LU R4, [R1+0xa50] ;  /* 0x000a500001047983 */ /* 0x000ea80000300800 */
[----:B------:R-:W-:Y:S04]  /*46930*/  STL.64 [R1+0xc00], R76 ;  /* 0x000c004c01007387 */ /* 0x000fe80000100a00 */
[----:B------:R-:W-:Y:S04]  /*46940*/  STL.64 [R1+0xc08], R78 ;  /* 0x000c084e01007387 */ /* 0x000fe80000100a00 */
[----:B------:R1:W-:Y:S04]  /*46950*/  STL.64 [R1+0xbf0], R72 ;  /* 0x000bf04801007387 */ /* 0x0003e80000100a00 */
[----:B------:R3:W-:Y:S04]  /*46960*/  STL.64 [R1+0xbf8], R74 ;  /* 0x000bf84a01007387 */ /* 0x0007e80000100a00 */
[----:B------:R-:W2:Y:S04]  /*46970*/  LDL.LU R5, [R1+0xa54] ;  /* 0x000a540001057983 */ /* 0x000ea80000300800 */
[----:B------:R-:W2:Y:S04]  /*46980*/  LDL.LU R6, [R1+0xa58] ;  /* 0x000a580001067983 */ /* 0x000ea80000300800 */
[----:B------:R-:W2:Y:S04]  /*46990*/  LDL.LU R7, [R1+0xa5c] ;  /* 0x000a5c0001077983 */ /* 0x000ea80000300800 */
        /* <DEDUP_REMOVED lines=105> */
[----:B------:R-:W-:Y:S04]  /*47030*/  LDS R136, [R56+UR10+0x4200] ;  /* 0x0042000a38887984 */ /* 0x000fe80008000800 */
[----:B------:R-:W-:Y:S01]  /*47040*/  LDS R138, [R56+UR10+0x6200] ;  /* 0x0062000a388a7984 */ /* 0x000fe20008000800 */
[----:B------:R-:W-:Y:S03]  /*47050*/  HMMA.1688.F32.TF32 R224, R132, R10, R224 ;  /* 0x0000000a84e0723c */ /* 0x000fe600000810e0 */
[----:B------:R-:W-:Y:S04]  /*47060*/  LDS R132, [R56+UR10+0x4180] ;  /* 0x0041800a38847984 */ /* 0x000fe80008000800 */
[----:B------:R-:W-:Y:S04]  /*47070*/  LDS R134, [R56+UR10+0x6180] ;  /* 0x0061800a38867984 */ /* 0x000fe80008000800 */
[----:B------:R-:W-:Y:S04]  /*47080*/  LDS R133, [R57+UR10+0x4180] ;  /* 0x0041800a39857984 */ /* 0x000fe80008000800 */
[----:B------:R-:W2:Y:S04]  /*47090*/  LDS R135, [R57+UR10+0x6180] ;  /* 0x0061800a39877984 */ /* 0x000ea80008000800 */
[----:B------:R-:W-:Y:S04]  /*470a0*/  LDS R137, [R57+UR10+0x4200] ;  /* 0x0042000a39897984 */ /* 0x000fe80008000800 */
[----:B------:R-:W1:Y:S01]  /*470b0*/  LDS R139, [R57+UR10+0x6200] ;  /* 0x0062000a398b7984 */ /* 0x000e620008000800 */
[----:B--2---:R-:W-:-:S15]  /*470c0*/  HMMA.1688.F32.TF32 R116, R132, R70, R116 ;  /* 0x000000468474723c */ /* 0x004fde0000081074 */
[----:B------:R-:W-:-:S04]  /*470d0*/  NOP ;  /* 0x0000000000007918 */ /* 0x000fc80000000000 */
[----:B------:R-:W-:Y:S04]  /*470e0*/  STL.64 [R1+0xe80], R116 ;  /* 0x000e807401007387 */ /* 0x000fe80000100a00 */
[----:B------:R2:W-:Y:S02]  /*470f0*/  STL.64 [R1+0xe88], R118 ;  /* 0x000e887601007387 */ /* 0x0005e40000100a00 */
[C---:B--2---:R-:W-:Y:S08]  /*47100*/  HMMA.1688.F32.TF32 R116, R132.reuse, R66, R112 ;  /* 0x000000428474723c */ /* 0x044ff00000081070 */
[C---:B---3--:R-:W-:Y:S08]  /*47110*/  HMMA.1688.F32.TF32 R112, R132.reuse, R14, R108 ;  /* 0x0000000e8470723c */ /* 0x048ff0000008106c */
        /* <DEDUP_REMOVED lines=11> */
[C---:B----4-:R-:W-:Y:S01]  /*471d0*/  HMMA.1688.F32.TF32 R80, R132.reuse, R38, R76 ;  /* 0x000000268450723c */ /* 0x050fe2000008104c */
[----:B------:R-:W-:Y:S07]  /*471e0*/  STL.64 [R1+0xd70], R108 ;  /* 0x000d706c01007387 */ /* 0x000fee0000100a00 */
[C---:B------:R-:W-:Y:S01]  /*471f0*/  HMMA.1688.F32.TF32 R76, R132.reuse, R34, R72 ;  /* 0x00000022844c723c */ /* 0x040fe20000081048 */
        /* <DEDUP_REMOVED lines=22> */
[----:B--2---:R-:W-:Y:S01]  /*47360*/  HMMA.1688.F32.TF32 R72, R132, R18, R140 ;  /* 0x000000128448723c */ /* 0x004fe2000008108c */
[----:B------:R-:W-:Y:S04]  /*47370*/  LDS R132, [R56+UR10+0x4280] ;  /* 0x0042800a38847984 */ /* 0x000fe80008000800 */
[----:B------:R-:W-:Y:S04]  /*47380*/  STL.64 [R1+0xbd0], R80 ;  /* 0x000bd05001007387 */ /* 0x000fe80000100a00 */
[----:B------:R-:W-:Y:S04]  /*47390*/  STL.64 [R1+0xbd8], R82 ;  /* 0x000bd85201007387 */ /* 0x000fe80000100a00 */
[----:B------:R-:W-:Y:S04]  /*473a0*/  STL.64 [R1+0xbc0], R76 ;  /* 0x000bc04c01007387 */ /* 0x000fe80000100a00 */
[----:B------:R-:W-:Y:S04]  /*473b0*/  STL.64 [R1+0xbc8], R78 ;  /* 0x000bc84e01007387 */ /* 0x000fe80000100a00 */
[----:B------:R-:W-:Y:S04]  /*473c0*/  STL.64 [R1+0xbb0], R72 ;  /* 0x000bb04801007387 */ /* 0x000fe80000100a00 */
[----:B------:R2:W-:Y:S01]  /*473d0*/  STL.64 [R1+0xbb8], R74 ;  /* 0x000bb84a01007387 */ /* 0x0005e20000100a00 */
[C---:B-1----:R-:W-:Y:S03]  /*473e0*/  HMMA.1688.F32.TF32 R4, R136.reuse, R38, R4 ;  /* 0x000000268804723c */ /* 0x042fe60000081004 */
[----:B------:R-:W-:Y:S04]  /*473f0*/  LDS R134, [R56+UR10+0x6280] ;  /* 0x0062800a38867984 */ /* 0x000fe80008000800 */
[----:B------:R-:W-:Y:S01]  /*47400*/  LDS R133, [R57+UR10+0x4280] ;  /* 0x0042800a39857984 */ /* 0x000fe20008000800 */
[C---:B--2---:R-:W-:Y:S03]  /*47410*/  HMMA.1688.F32.TF32 R72, R136.reuse, R70, R220 ;  /* 0x000000468848723c */ /* 0x044fe600000810dc */
[----:B------:R-:W1:Y:S05]  /*47420*/  LDS R135, [R57+UR10+0x6280] ;  /* 0x0062800a39877984 */ /* 0x000e6a0008000800 */
[C---:B------:R-:W-:Y:S08]  /*47430*/  HMMA.1688.F32.TF32 R80, R136.reuse, R66, R216 ;  /* 0x000000428850723c */ /* 0x040ff000000810d8 */
[C---:B------:R-:W-:Y:S03]  /*47440*/  HMMA.1688.F32.TF32 R76, R136.reuse, R14, R212 ;  /* 0x0000000e884c723c */ /* 0x040fe600000810d4 */
[----:B------:R-:W-:Y:S04]  /*47450*/  STL.64 [R1+0xf80], R72 ;  /* 0x000f804801007387 */ /* 0x000fe80000100a00 */
[----:B------:R2:W-:Y:S02]  /*47460*/  STL.64 [R1+0xf88], R74 ;  /* 0x000f884a01007387 */ /* 0x0005e40000100a00 */
[C---:B--2---:R-:W-:Y:S02]  /*47470*/  HMMA.1688.F32.TF32 R72, R136.reuse, R10, R208 ;  /* 0x0000000a8848723c */ /* 0x044fe400000810d0 */
[----:B------:R-:W-:Y:S04]  /*47480*/  STL.64 [R1+0xf70], R80 ;  /* 0x000f705001007387 */ /* 0x000fe80000100a00 */
[----:B------:R2:W-:Y:S04]  /*47490*/  STL.64 [R1+0xf78], R82 ;  /* 0x000f785201007387 */ /* 0x0005e80000100a00 */
[----:B------:R-:W-:Y:S04]  /*474a0*/  STL.64 [R1+0xf60], R76 ;  /* 0x000f604c01007387 */ /* 0x000fe80000100a00 */
[----:B------:R3:W-:Y:S01]  /*474b0*/  STL.64 [R1+0xf68], R78 ;  /* 0x000f684e01007387 */ /* 0x0007e20000100a00 */
[C---:B--2---:R-:W-:Y:S04]  /*474c0*/  HMMA.1688.F32.TF32 R80, R136.reuse, R62, R204 ;  /* 0x0000003e8850723c */ /* 0x044fe800000810cc */
[----:B------:R-:W-:Y:S04]  /*474d0*/  STL.64 [R1+0xf50], R72 ;  /* 0x000f504801007387 */ /* 0x000fe80000100a00 */
[----:B------:R2:W-:Y:S01]  /*474e0*/  STL.64 [R1+0xf58], R74 ;  /* 0x000f584a01007387 */ /* 0x0005e20000100a00 */
[C---:B---3--:R-:W-:Y:S08]  /*474f0*/  HMMA.1688.F32.TF32 R76, R136.reuse, R58, R200 ;  /* 0x0000003a884c723c */ /* 0x048ff000000810c8 */
[C---:B--2---:R-:W-:Y:S02]  /*47500*/  HMMA.1688.F32.TF32 R72, R136.reuse, R54, R196 ;  /* 0x000000368848723c */ /* 0x044fe400000810c4 */
[----:B------:R-:W-:Y:S04]  /*47510*/  STL.64 [R1+0xf40], R80 ;  /* 0x000f405001007387 */ /* 0x000fe80000100a00 */
[----:B------:R2:W-:Y:S05]  /*47520*/  STL.64 [R1+0xf48], R82 ;  /* 0x000f485201007387 */ /* 0x0005ea0000100a00 */
[----:B------:R-:W-:Y:S04]  /*47530*/  STL.64 [R1+0xf30], R76 ;  /* 0x000f304c01007387 */ /* 0x000fe80000100a00 */
[----:B------:R3:W-:Y:S01]  /*47540*/  STL.64 [R1+0xf38], R78 ;  /* 0x000f384e01007387 */ /* 0x0007e20000100a00 */
[C---:B--2---:R-:W-:Y:S03]  /*47550*/  HMMA.1688.F32.TF32 R80, R136.reuse, R50, R192 ;  /* 0x000000328850723c */ /* 0x044fe600000810c0 */
[----:B------:R-:W-:Y:S04]  /*47560*/  STL.64 [R1+0xf20], R72 ;  /* 0x000f204801007387 */ /* 0x000fe80000100a00 */
[----:B------:R2:W-:Y:S01]  /*47570*/  STL.64 [R1+0xf28], R74 ;  /* 0x000f284a01007387 */ /* 0x0005e20000100a00 */
[C---:B---3--:R-:W-:Y:S08]  /*47580*/  HMMA.1688.F32.TF32 R76, R136.reuse, R46, R244 ;  /* 0x0000002e884c723c */ /* 0x048ff000000810f4 */
[C---:B--2---:R-:W-:Y:S03]  /*47590*/  HMMA.1688.F32.TF32 R72, R136.reuse, R42, R248 ;  /* 0x0000002a8848723c */ /* 0x044fe600000810f8 */
[----:B------:R-:W-:Y:S04]  /*475a0*/  STL.64 [R1+0xf10], R80 ;  /* 0x000f105001007387 */ /* 0x000fe80000100a00 */
[----:B------:R-:W-:Y:S04]  /*475b0*/  STL.64 [R1+0xf18], R82 ;  /* 0x000f185201007387 */ /* 0x000fe80000100a00 */
        /* <DEDUP_REMOVED lines=94> */
[----:B-1----:R-:W3:Y:S04]  /*47ba0*/  LDL.LU R4, [R1+0x900] ;  /* 0x0009000001047983 */ /* 0x002ee80000300800 */
[----:B------:R-:W3:Y:S04]  /*47bb0*/  LDL.LU R5, [R1+0x904] ;  /* 0x0009040001057983 */ /* 0x000ee80000300800 */
[----:B------:R-:W3:Y:S04]  /*47bc0*/  LDL.LU R6, [R1+0x908] ;  /* 0x0009080001067983 */ /* 0x000ee80000300800 */
[----:B------:R-:W3:Y:S01]  /*47bd0*/  LDL.LU R7, [R1+0x90c] ;  /* 0x00090c0001077983 */ /* 0x000ee20000300800 */
[C---:B----4-:R-:W-:Y:S08]  /*47be0*/  HMMA.1688.F32.TF32 R84, R136.reuse, R18, R84 ;  /* 0x000000128854723c */ /* 0x050ff00000081054 */
[C---:B--2---:R-:W-:Y:S08]  /*47bf0*/  HMMA.1688.F32.TF32 R88, R136.reuse, R22, R88 ;  /* 0x000000168858723c */ /* 0x044ff00000081058 */
[C---:B---3--:R-:W-:Y:S08]  /*47c00*/  HMMA.1688.F32.TF32 R96, R136.reuse, R30, R96 ;  /* 0x0000001e8860723c */ /* 0x048ff00000081060 */
[C---:B------:R-:W-:Y:S08]  /*47c10*/  HMMA.1688.F32.TF32 R100, R136.reuse, R34, R100 ;  /* 0x000000228864723c */ /* 0x040ff00000081064 */
[----:B------:R-:W-:Y:S01]  /*47c20*/  HMMA.1688.F32.TF32 R92, R136, R26, R92 ;  /* 0x0000001a885c723c */ /* 0x000fe2000008105c */
[----:B------:R-:W-:Y:S10]  /*47c30*/  LDS R136, [R56+UR10+0x4300] ;  /* 0x0043000a38887984 */ /* 0x000ff40008000800 */
        /* <DEDUP_REMOVED lines=10> */
[----:B------:R-:W-:Y:S04]  /*47ce0*/  LDS R138, [R56+UR10+0x6300] ;  /* 0x0063000a388a7984 */ /* 0x000fe80008000800 */
[----:B------:R-:W-:Y:S01]  /*47cf0*/  LDS R137, [R57+UR10+0x4300] ;  /* 0x0043000a39897984 */ /* 0x000fe20008000800 */
[C---:B-1----:R-:W-:Y:S03]  /*47d00*/  HMMA.1688.F32.TF32 R84, R132.reuse, R70, R80 ;  /* 0x000000468454723c */ /* 0x042fe60000081050 */
[----:B------:R-:W1:Y:S05]  /*47d10*/  LDS R139, [R57+UR10+0x6300] ;  /* 0x0063000a398b7984 */ /* 0x000e6a0008000800 */
[C---:B------:R-:W-:Y:S08]  /*47d20*/  HMMA.1688.F32.TF32 R80, R132.reuse, R66, R76 ;  /* 0x000000428450723c */ /* 0x040ff0000008104c */
[C---:B------:R-:W-:Y:S08]  /*47d30*/  HMMA.1688.F32.TF32 R76, R132.reuse, R14, R72 ;  /* 0x0000000e844c723c */ /* 0x040ff00000081048 */
[C---:B------:R-:W-:Y:S01]  /*47d40*/  HMMA.1688.F32.TF32 R72, R132.reuse, R10, R128 ;  /* 0x0000000a8448723c */ /* 0x040fe20000081080 */
        /* <DEDUP_REMOVED lines=43> */
[----:B------:R-:W-:Y:S01]  /*48000*/  STL.64 [R1+0xf90], R72 ;  /* 0x000f904801007387 */ /* 0x000fe20000100a00 */
[C---:B-1----:R-:W-:Y:S03]  /*48010*/  HMMA.1688.F32.TF32 R4, R136.reuse, R66, R4 ;  /* 0x000000428804723c */ /* 0x042fe60000081004 */
[----:B------:R1:W-:Y:S04]  /*48020*/  STL.64 [R1+0xf98], R74 ;  /* 0x000f984a01007387 */ /* 0x0003e80000100a00 */
[----:B------:R-:W-:Y:S04]  /*48030*/  LDS R134, [R56+UR10+0x6380] ;  /* 0x0063800a38867984 */ /* 0x000fe80008000800 */
[----:B------:R-:W-:Y:S01]  /*48040*/  LDS R133, [R57+UR10+0x4380] ;  /* 0x0043800a39857984 */ /* 0x000fe20008000800 */
[----:B-1----:R-:W-:Y:S03]  /*48050*/  HMMA.1688.F32.TF32 R72, R136, R70, R248 ;  /* 0x000000468848723c */ /* 0x002fe600000810f8 */
[----:B------:R-:W2:Y:S04]  /*48060*/  LDL.LU R248, [R1+0x770] ;  /* 0x0007700001f87983 */ /* 0x000ea80000300800 */
[----:B------:R-:W1:-:S12]  /*48070*/  LDS R135, [R57+UR10+0x6380] ;  /* 0x0063800a39877984 */ /* 0x000e580008000800 */
        /* <DEDUP_REMOVED lines=112> */
[----:B---3--:R-:W-:-:S15]  /*48780*/  HMMA.1688.F32.TF32 R116, R136, R14, R116 ;  /* 0x0000000e8874723c */ /* 0x008fde0000081074 */
[----:B------:R-:W-:-:S04]  /*48790*/  NOP ;  /* 0x0000000000007918 */ /* 0x000fc80000000000 */
[----:B------:R-:W-:Y:S04]  /*487a0*/  STL.64 [R1+0x1160], R116 ;  /* 0x0011607401007387 */ /* 0x000fe80000100a00 */
[----:B------:R4:W-:Y:S04]  /*487b0*/  STL.64 [R1+0x1168], R118 ;  /* 0x0011687601007387 */ /* 0x0009e80000100a00 */
[----:B------:R-:W-:Y:S04]  /*487c0*/  STL.64 [R1+0x1150], R112 ;  /* 0x0011507001007387 */ /* 0x000fe80000100a00 */
[----:B------:R1:W-:Y:S01]  /*487d0*/  STL.64 [R1+0x1158], R114 ;  /* 0x0011587201007387 */ /* 0x0003e20000100a00 */
[C---:B----4-:R-:W-:Y:S08]  /*487e0*/  HMMA.1688.F32.TF32 R116, R136.reuse, R62, R108 ;  /* 0x0000003e8874723c */ /* 0x050ff0000008106c */
        /* <DEDUP_REMOVED lines=40> */
[----:B------:R-:W-:Y:S04]  /*48a70*/  LDS R137, [R57+UR10+0x4400] ;  /* 0x0044000a39897984 */ /* 0x000fe80008000800 */
        /* <DEDUP_REMOVED lines=8> */
[----:B------:R-:W2:Y:S05]  /*48b00*/  LDS R139, [R57+UR10+0x6400] ;  /* 0x0064000a398b7984 */ /* 0x000eaa0008000800 */
        /* <DEDUP_REMOVED lines=18> */
[C---:B-1----:R-:W-:Y:S08]  /*48c30*/  HMMA.1688.F32.TF32 R72, R132.reuse, R34, R248 ;  /* 0x000000228448723c */ /* 0x042ff000000810f8 */
[C---:B------:R-:W-:Y:S01]  /*48c40*/  HMMA.1688.F32.TF32 R4, R132.reuse, R30, R4 ;  /* 0x0000001e8404723c */ /* 0x040fe20000081004 */
[----:B------:R-:W-:Y:S04]  /*48c50*/  STL.64 [R1+0x11f0], R80 ;  /* 0x0011f05001007387 */ /* 0x000fe80000100a00 */
[----:B------:R-:W-:Y:S04]  /*48c60*/  STL.64 [R1+0x11f8], R82 ;  /* 0x0011f85201007387 */ /* 0x000fe80000100a00 */
        /* <DEDUP_REMOVED lines=48> */
[----:B----4-:R-:W4:Y:S04]  /*48f70*/  LDL.LU R74, [R1+0x6f8] ;  /* 0x0006f800014a7983 */ /* 0x010f280000300800 */
        /* <DEDUP_REMOVED lines=51> */
[----:B----4-:R-:W-:Y:S01]  /*492b0*/  HMMA.1688.F32.TF32 R92, R132, R18, R92 ;  /* 0x00000012845c723c */ /* 0x010fe2000008105c */
        /* <DEDUP_REMOVED lines=13> */
[C---:B------:R-:W-:Y:S08]  /*49390*/  HMMA.1688.F32.TF32 R84, R136.reuse, R10, R76 ;  /* 0x0000000a8854723c */ /* 0x040ff0000008104c */
[C---:B------:R-:W-:Y:S08]  /*493a0*/  HMMA.1688.F32.TF32 R80, R136.reuse, R62, R72 ;  /* 0x0000003e8850723c */ /* 0x040ff00000081048 */
        /* <DEDUP_REMOVED lines=165> */
[----:B------:R-:W2:Y:S04]  /*49e00*/  LDL.LU R6, [R1+0x478] ;  /* 0x0004780001067983 */ /* 0x000ea80000300800 */
[----:B------:R-:W2:Y:S01]  /*49e10*/  LDL.LU R7, [R1+0x47c] ;  /* 0x00047c0001077983 */ /* 0x000ea20000300800 */
[C---:B---3--:R-:W-:Y:S08]  /*49e20*/  HMMA.1688.F32.TF32 R72, R132.reuse, R18, R72 ;  /* 0x000000128448723c */ /* 0x048ff00000081048 */
[C---:B----4-:R-:W-:Y:S08]  /*49e30*/  HMMA.1688.F32.TF32 R80, R132.reuse, R26, R80 ;  /* 0x0000001a8450723c */ /* 0x050ff00000081050 */
[C---:B--2---:R-:W-:Y:S08]  /*49e40*/  HMMA.1688.F32.TF32 R84, R132.reuse, R30, R84 ;  /* 0x0000001e8454723c */ /* 0x044ff00000081054 */
        /* <DEDUP_REMOVED lines=13> */
[----:B------:R1:W-:Y:S01]  /*49f20*/  STL.64 [R1+0x1438], R114 ;  /* 0x0014387201007387 */ /* 0x0003e20000100a00 */
[----:B------:R-:W-:Y:S03]  /*49f30*/  HMMA.1688.F32.TF32 R76, R132, R22, R76 ;  /* 0x00000016844c723c */ /* 0x000fe6000008104c */
[----:B------:R-:W-:Y:S04]  /*49f40*/  LDS R132, [R56+UR10+0x4580] ;  /* 0x0045800a38847984 */ /* 0x000fe80008000800 */
[----:B------:R-:W-:Y:S04]  /*49f50*/  LDS R134, [R56+UR10+0x6580] ;  /* 0x0065800a38867984 */ /* 0x000fe80008000800 */
[----:B-1----:R-:W3:Y:S04]  /*49f60*/  LDL.LU.64 R114, [R1+0x4b40] ;  /* 0x004b400001727983 */ /* 0x002ee80000300a00 */
[----:B------:R-:W3:Y:S04]  /*49f70*/  LDL.LU.64 R112, [R1+0x4b38] ;  /* 0x004b380001707983 */ /* 0x000ee80000300a00 */
[----:B------:R-:W-:Y:S04]  /*49f80*/  STL.64 [R1+0x1420], R108 ;  /* 0x0014206c01007387 */ /* 0x000fe80000100a00 */
[----:B------:R1:W-:Y:S04]  /*49f90*/  STL.64 [R1+0x1428], R110 ;  /* 0x0014286e01007387 */ /* 0x0003e80000100a00 */
[----:B------:R-:W-:Y:S04]  /*49fa0*/  LDS R133, [R57+UR10+0x4580] ;  /* 0x0045800a39857984 */ /* 0x000fe80008000800 */
[----:B------:R-:W4:Y:S04]  /*49fb0*/  LDS R135, [R57+UR10+0x6580] ;  /* 0x0065800a39877984 */ /* 0x000f280008000800 */
[----:B-1----:R-:W2:Y:S04]  /*49fc0*/  LDL.LU.64 R110, [R1+0x4b30] ;  /* 0x004b3000016e7983 */ /* 0x002ea80000300a00 */
[----:B------:R-:W2:Y:S04]  /*49fd0*/  LDL.LU.64 R108, [R1+0x4b28] ;  /* 0x004b2800016c7983 */ /* 0x000ea80000300a00 */
[----:B------:R-:W-:Y:S04]  /*49fe0*/  STL.64 [R1+0x1410], R104 ;  /* 0x0014106801007387 */ /* 0x000fe80000100a00 */
[----:B------:R1:W-:Y:S04]  /*49ff0*/  STL.64 [R1+0x1418], R106 ;  /* 0x0014186a01007387 */ /* 0x0003e80000100a00 */
[----:B-1----:R-:W2:Y:S04]  /*4a000*/  LDL.LU.64 R106, [R1+0x4b20] ;  /* 0x004b2000016a7983 */ /* 0x002ea80000300a00 */
        /* <DEDUP_REMOVED lines=17> */
[C---:B-1----:R-:W-:Y:S08]  /*4a120*/  HMMA.1688.F32.TF32 R76, R136.reuse, R70, R128 ;  /* 0x00000046884c723c */ /* 0x042ff00000081080 */
[C---:B----4-:R-:W-:Y:S08]  /*4a130*/  HMMA.1688.F32.TF32 R72, R136.reuse, R66, R124 ;  /* 0x000000428848723c */ /* 0x050ff0000008107c */
[C---:B------:R-:W-:Y:S03]  /*4a140*/  HMMA.1688.F32.TF32 R80, R136.reuse, R14, R240 ;  /* 0x0000000e8850723c */ /* 0x040fe600000810f0 */
[----:B------:R-:W-:Y:S04]  /*4a150*/  STL.64 [R1+0x1580], R76 ;  /* 0x0015804c01007387 */ /* 0x000fe80000100a00 */
[----:B------:R1:W-:Y:S04]  /*4a160*/  STL.64 [R1+0x1588], R78 ;  /* 0x0015884e01007387 */ /* 0x0003e80000100a00 */
[----:B------:R-:W-:Y:S04]  /*4a170*/  STL.64 [R1+0x1570], R72 ;  /* 0x0015704801007387 */ /* 0x000fe80000100a00 */
[----:B------:R4:W-:Y:S01]  /*4a180*/  STL.64 [R1+0x1578], R74 ;  /* 0x0015784a01007387 */ /* 0x0009e20000100a00 */
[C---:B-1----:R-:W-:Y:S08]  /*4a190*/  HMMA.1688.F32.TF32 R76, R136.reuse, R10, R140 ;  /* 0x0000000a884c723c */ /* 0x042ff0000008108c */
[C---:B----4-:R-:W-:Y:S01]  /*4a1a0*/  HMMA.1688.F32.TF32 R72, R136.reuse, R62, R220 ;  /* 0x0000003e8848723c */ /* 0x050fe200000810dc */
[----:B------:R-:W-:Y:S04]  /*4a1b0*/  STL.64 [R1+0x1560], R80 ;  /* 0x0015605001007387 */ /* 0x000fe80000100a00 */
[----:B------:R1:W-:Y:S06]  /*4a1c0*/  STL.64 [R1+0x1568], R82 ;  /* 0x0015685201007387 */ /* 0x0003ec0000100a00 */
[----:B------:R-:W-:Y:S04]  /*4a1d0*/  STL.64 [R1+0x1550], R76 ;  /* 0x0015504c01007387 */ /* 0x000fe80000100a00 */
[----:B------:R4:W-:Y:S01]  /*4a1e0*/  STL.64 [R1+0x1558], R78 ;  /* 0x0015584e01007387 */ /* 0x0009e20000100a00 */
[C---:B-1----:R-:W-:Y:S03]  /*4a1f0*/  HMMA.1688.F32.TF32 R80, R136.reuse, R58, R216 ;  /* 0x0000003a8850723c */ /* 0x042fe600000810d8 */
[----:B------:R-:W-:Y:S04]  /*4a200*/  STL.64 [R1+0x1540], R72 ;  /* 0x0015404801007387 */ /* 0x000fe80000100a00 */
[----:B------:R1:W-:Y:S01]  /*4a210*/  STL.64 [R1+0x1548], R74 ;  /* 0x0015484a01007387 */ /* 0x0003e20000100a00 */
[C---:B----4-:R-:W-:Y:S08]  /*4a220*/  HMMA.1688.F32.TF32 R76, R136.reuse, R54, R212 ;  /* 0x00000036884c723c */ /* 0x050ff000000810d4 */
        /* <DEDUP_REMOVED lines=18> */
[C---:B-1----:R-:W-:Y:S08]  /*4a350*/  HMMA.1688.F32.TF32 R72, R136.reuse, R26, R248 ;  /* 0x0000001a8848723c */ /* 0x042ff000000810f8 */
[----:B------:R-:W-:Y:S01]  /*4a360*/  HMMA.1688.F32.TF32 R4, R136, R22, R4 ;  /* 0x000000168804723c */ /* 0x000fe20000081004 */
[----:B------:R-:W-:Y:S04]  /*4a370*/  STL.64 [R1+0x14d0], R80 ;  /* 0x0014d05001007387 */ /* 0x000fe80000100a00 */
[----:B------:R-:W-:Y:S04]  /*4a380*/  STL.64 [R1+0x14d8], R82 ;  /* 0x0014d85201007387 */ /* 0x000fe80000100a00 */
[----:B------:R-:W-:Y:S04]  /*4a390*/  STL.64 [R1+0x14c0], R76 ;  /* 0x0014c04c01007387 */ /* 0x000fe80000100a00 */
[----:B------:R-:W-:Y:S04]  /*4a3a0*/  STL.64 [R1+0x14c8], R78 ;  /* 0x0014c84e01007387 */ /* 0x000fe80000100a00 */
[----:B------:R-:W4:Y:S04]  /*4a3b0*/  LDL.LU R248, [R1+0x330] ;  /* 0x0003300001f87983 */ /* 0x000f280000300800 */
[----:B------:R1:W-:Y:S04]  /*4a3c0*/  STL.64 [R1+0x14b0], R72 ;  /* 0x0014b04801007387 */ /* 0x0003e80000100a00 */
[----:B------:R1:W-:Y:S04]  /*4a3d0*/  STL.64 [R1+0x14b8], R74 ;  /* 0x0014b84a01007387 */ /* 0x0003e80000100a00 */
[----:B------:R1:W-:Y:S04]  /*4a3e0*/  STL.64 [R1+0x14a0], R4 ;  /* 0x0014a00401007387 */ /* 0x0003e80000100a00 */
[----:B------:R1:W-:Y:S04]  /*4a3f0*/  STL.64 [R1+0x14a8], R6 ;  /* 0x0014a80601007387 */ /* 0x0003e80000100a00 */
        /* <DEDUP_REMOVED lines=103> */
[----:B------:R-:W-:Y:S03]  /*4aa70*/  STL.64 [R1+0x1498], R102 ;  /* 0x0014986601007387 */ /* 0x000fe60000100a00 */
        /* <DEDUP_REMOVED lines=48> */
[C---:B------:R-:W-:Y:S03]  /*4ad80*/  HMMA.1688.F32.TF32 R80, R136.reuse, R14, R192 ;  /* 0x0000000e8850723c */ /* 0x040fe600000810c0 */
[----:B------:R-:W-:Y:S04]  /*4ad90*/  STL.64 [R1+0x1780], R76 ;  /* 0x0017804c01007387 */ /* 0x000fe80000100a00 */
[----:B------:R2:W-:Y:S04]  /*4ada0*/  STL.64 [R1+0x1788], R78 ;  /* 0x0017884e01007387 */ /* 0x0005e80000100a00 */
[----:B------:R-:W-:Y:S01]  /*4adb0*/  STL.64 [R1+0x1770], R72 ;  /* 0x0017704801007387 */ /* 0x000fe20000100a00 */
[C---:B------:R-:W-:Y:S03]  /*4adc0*/  HMMA.1688.F32.TF32 R4, R136.reuse, R58, R4 ;  /* 0x0000003a8804723c */ /* 0x040fe60000081004 */
[----:B------:R3:W-:Y:S05]  /*4add0*/  STL.64 [R1+0x1778], R74 ;  /* 0x0017784a01007387 */ /* 0x0007ea0000100a00 */
[C---:B--2---:R-:W-:Y:S08]  /*4ade0*/  HMMA.1688.F32.TF32 R76, R136.reuse, R10, R244 ;  /* 0x0000000a884c723c */ /* 0x044ff000000810f4 */
[C---:B---3--:R-:W-:Y:S01]  /*4adf0*/  HMMA.1688.F32.TF32 R72, R136.reuse, R62, R248 ;  /* 0x0000003e8848723c */ /* 0x048fe200000810f8 */
[----:B------:R-:W-:Y:S04]  /*4ae00*/  STL.64 [R1+0x1760], R80 ;  /* 0x0017605001007387 */ /* 0x000fe80000100a00 */
[----:B------:R-:W-:Y:S06]  /*4ae10*/  STL.64 [R1+0x1768], R82 ;  /* 0x0017685201007387 */ /* 0x000fec0000100a00 */
        /* <DEDUP_REMOVED lines=99> */
[C---:B---3--:R-:W-:Y:S08]  /*4b450*/  HMMA.1688.F32.TF32 R88, R136.reuse, R42, R88 ;  /* 0x0000002a8858723c */ /* 0x048ff00000081058 */
[C---:B----4-:R-:W-:Y:S08]  /*4b460*/  HMMA.1688.F32.TF32 R96, R136.reuse, R50, R96 ;  /* 0x000000328860723c */ /* 0x050ff00000081060 */
[C---:B------:R-:W-:Y:S08]  /*4b470*/  HMMA.1688.F32.TF32 R100, R136.reuse, R54, R100 ;  /* 0x000000368864723c */ /* 0x040ff00000081064 */
[C---:B------:R-:W-:Y:S11]  /*4b480*/  HMMA.1688.F32.TF32 R92, R136.reuse, R46, R92 ;  /* 0x0000002e885c723c */ /* 0x040ff6000008105c */
[----:B------:R-:W-:Y:S04]  /*4b490*/  STL.64 [R1+0x1720], R100 ;  /* 0x0017206401007387 */ /* 0x000fe80000100a00 */
[----:B------:R1:W-:Y:S04]  /*4b4a0*/  STL.64 [R1+0x1728], R102 ;  /* 0x0017286601007387 */ /* 0x0003e80000100a00 */
        /* <DEDUP_REMOVED lines=12> */
[----:B------:R-:W-:Y:S04]  /*4b570*/  STL.64 [R1+0x16e0], R84 ;  /* 0x0016e05401007387 */ /* 0x000fe80000100a00 */
[----:B------:R1:W-:Y:S02]  /*4b580*/  STL.64 [R1+0x16e8], R86 ;  /* 0x0016e85601007387 */ /* 0x0003e40000100a00 */
[C---:B-1----:R-:W-:Y:S08]  /*4b590*/  HMMA.1688.F32.TF32 R88, R136.reuse, R34, R80 ;  /* 0x000000228858723c */ /* 0x042ff00000081050 */
[C---:B------:R-:W-:Y:S08]  /*4b5a0*/  HMMA.1688.F32.TF32 R84, R136.reuse, R30, R76 ;  /* 0x0000001e8854723c */ /* 0x040ff0000008104c */
[C---:B------:R-:W-:Y:S08]  /*4b5b0*/  HMMA.1688.F32.TF32 R80, R136.reuse, R26, R72 ;  /* 0x0000001a8850723c */ /* 0x040ff00000081048 */
[C---:B------:R-:W-:Y:S08]  /*4b5c0*/  HMMA.1688.F32.TF32 R76, R136.reuse, R22, R128 ;  /* 0x00000016884c723c */ /* 0x040ff00000081080 */
        /* <DEDUP_REMOVED lines=16> */
[----:B------:R-:W1:Y:S01]  /*4b6d0*/  LDS R139, [R57+UR10+0x6700] ;  /* 0x0067000a398b7984 */ /* 0x000e620008000800 */
[C---:B------:R-:W-:Y:S03]  /*4b6e0*/  HMMA.1688.F32.TF32 R76, R132.reuse, R66, R240 ;  /* 0x00000042844c723c */ /* 0x040fe600000810f0 */
[----:B------:R-:W-:Y:S04]  /*4b6f0*/  LDS R140, [R56+UR10+0x4780] ;  /* 0x0047800a388c7984 */ /* 0x000fe80008000800 */
[----:B------:R-:W-:Y:S01]  /*4b700*/  LDS R142, [R56+UR10+0x6780] ;  /* 0x0067800a388e7984 */ /* 0x000fe20008000800 */
[C---:B------:R-:W-:Y:S03]  /*4b710*/  HMMA.1688.F32.TF32 R80, R132.reuse, R10, R216 ;  /* 0x0000000a8450723c */ /* 0x040fe600000810d8 */
[----:B------:R-:W-:Y:S04]  /*4b720*/  LDS R141, [R57+UR10+0x4780] ;  /* 0x0047800a398d7984 */ /* 0x000fe80008000800 */
[----:B------:R-:W-:Y:S04]  /*4b730*/  STL.64 [R1+0x1970], R72 ;  /* 0x0019704801007387 */ /* 0x000fe80000100a00 */
[----:B------:R1:W-:Y:S04]  /*4b740*/  STL.64 [R1+0x1978], R74 ;  /* 0x0019784a01007387 */ /* 0x0003e80000100a00 */
[----:B------:R-:W2:Y:S01]  /*4b750*/  LDS R143, [R57+UR10+0x6780] ;  /* 0x0067800a398f7984 */ /* 0x000ea20008000800 */
[C---:B-1----:R-:W-:Y:S03]  /*4b760*/  HMMA.1688.F32.TF32 R72, R132.reuse, R14, R220 ;  /* 0x0000000e8448723c */ /* 0x042fe600000810dc */
[----:B------:R-:W-:Y:S04]  /*4b770*/  STL.64 [R1+0x1960], R76 ;  /* 0x0019604c01007387 */ /* 0x000fe80000100a00 */
[----:B------:R1:W-:Y:S02]  /*4b780*/  STL.64 [R1+0x1968], R78 ;  /* 0x0019684e01007387 */ /* 0x0003e40000100a00 */
[C---:B-1----:R-:W-:Y:S10]  /*4b790*/  HMMA.1688.F32.TF32 R76, R132.reuse, R62, R212 ;  /* 0x0000003e844c723c */ /* 0x042ff400000810d4 */
[----:B------:R-:W-:Y:S04]  /*4b7a0*/  STL.64 [R1+0x1950], R72 ;  /* 0x0019504801007387 */ /* 0x000fe80000100a00 */
[----:B------:R1:W-:Y:S02]  /*4b7b0*/  STL.64 [R1+0x1958], R74 ;  /* 0x0019584a01007387 */ /* 0x0003e40000100a00 */
[C---:B-1----:R-:W-:Y:S02]  /*4b7c0*/  HMMA.1688.F32.TF32 R72, R132.reuse, R58, R208 ;  /* 0x0000003a8448723c */ /* 0x042fe400000810d0 */
[----:B------:R-:W-:Y:S04]  /*4b7d0*/  STL.64 [R1+0x1940], R80 ;  /* 0x0019405001007387 */ /* 0x000fe80000100a00 */
[----:B------:R1:W-:Y:S04]  /*4b7e0*/  STL.64 [R1+0x1948], R82 ;  /* 0x0019485201007387 */ /* 0x0003e80000100a00 */
[----:B------:R-:W-:Y:S04]  /*4b7f0*/  STL.64 [R1+0x1930], R76 ;  /* 0x0019304c01007387 */ /* 0x000fe80000100a00 */
[----:B------:R1:W-:Y:S02]  /*4b800*/  STL.64 [R1+0x1938], R78 ;  /* 0x0019384e01007387 */ /* 0x0003e40000100a00 */
[C---:B-1----:R-:W-:Y:S03]  /*4b810*/  HMMA.1688.F32.TF32 R80, R132.reuse, R54, R204 ;  /* 0x000000368450723c */ /* 0x042fe600000810cc */
[----:B------:R-:W-:Y:S04]  /*4b820*/  STL.64 [R1+0x1920], R72 ;  /* 0x0019204801007387 */ /* 0x000fe80000100a00 */
[----:B------:R1:W-:Y:S01]  /*4b830*/  STL.64 [R1+0x1928], R74 ;  /* 0x0019284a01007387 */ /* 0x0003e20000100a00 */
[C---:B------:R-:W-:Y:S08]  /*4b840*/  HMMA.1688.F32.TF32 R76, R132.reuse, R50, R200 ;  /* 0x00000032844c723c */ /* 0x040ff000000810c8 */
[C---:B-1----:R-:W-:Y:S03]  /*4b850*/  HMMA.1688.F32.TF32 R72, R132.reuse, R46, R196 ;  /* 0x0000002e8448723c */ /* 0x042fe600000810c4 */
[----:B------:R-:W-:Y:S04]  /*4b860*/  STL.64 [R1+0x1910], R80 ;  /* 0x0019105001007387 */ /* 0x000fe80000100a00 */
[----:B------:R1:W-:Y:S04]  /*4b870*/  STL.64 [R1+0x1918], R82 ;  /* 0x0019185201007387 */ /* 0x0003e80000100a00 */
[----:B------:R-:W-:Y:S04]  /*4b880*/  STL.64 [R1+0x1900], R76 ;  /* 0x0019004c01007387 */ /* 0x000fe80000100a00 */
[----:B------:R1:W-:Y:S02]  /*4b890*/  STL.64 [R1+0x1908], R78 ;  /* 0x0019084e01007387 */ /* 0x0003e40000100a00 */
[C---:B-1----:R-:W-:Y:S02]  /*4b8a0*/  HMMA.1688.F32.TF32 R80, R132.reuse, R42, R192 ;  /* 0x0000002a8450723c */ /* 0x042fe400000810c0 */
[----:B------:R-:W-:Y:S04]  /*4b8b0*/  STL.64 [R1+0x18f0], R72 ;  /* 0x0018f04801007387 */ /* 0x000fe80000100a00 */
[----:B------:R1:W-:Y:S02]  /*4b8c0*/  STL.64 [R1+0x18f8], R74 ;  /* 0x0018f84a01007387 */ /* 0x0003e40000100a00 */
[C---:B------:R-:W-:Y:S08]  /*4b8d0*/  HMMA.1688.F32.TF32 R76, R132.reuse, R38, R244 ;  /* 0x00000026844c723c */ /* 0x040ff000000810f4 */
[C---:B-1----:R-:W-:Y:S03]  /*4b8e0*/  HMMA.1688.F32.TF32 R72, R132.reuse, R34, R248 ;  /* 0x000000228448723c */ /* 0x042fe600000810f8 */
[----:B------:R-:W-:Y:S04]  /*4b8f0*/  STL.64 [R1+0x18e0], R80 ;  /* 0x0018e05001007387 */ /* 0x000fe80000100a00 */
[----:B------:R-:W-:Y:S04]  /*4b900*/  STL.64 [R1+0x18e8], R82 ;  /* 0x0018e85201007387 */ /* 0x000fe80000100a00 */
[----:B------:R1:W-:Y:S04]  /*4b910*/  STL.64 [R1+0x18d0], R76 ;  /* 0x0018d04c01007387 */ /* 0x0003e80000100a00 */
[----:B------:R1:W-:Y:S04]  /*4b920*/  STL.64 [R1+0x18d8], R78 ;  /* 0x0018d84e01007387 */ /* 0x0003e80000100a00 */
        /* <DEDUP_REMOVED lines=81> */
[C---:B---3--:R-:W-:Y:S11]  /*4be40*/  HMMA.1688.F32.TF32 R4, R132.reuse, R22, R4 ;  /* 0x000000168404723c */ /* 0x048ff60000081004 */
[----:B------:R1:W-:Y:S04]  /*4be50*/  STL.64 [R1+0x18a0], R248 ;  /* 0x0018a0f801007387 */ /* 0x0003e80000100a00 */
[----:B------:R2:W-:Y:S04]  /*4be60*/  STL.64 [R1+0x18a8], R250 ;  /* 0x0018a8fa01007387 */ /* 0x0005e80000100a00 */
[----:B-1----:R-:W3:Y:S04]  /*4be70*/  LDL.LU R248, [R1+0x50] ;  /* 0x0000500001f87983 */ /* 0x002ee80000300800 */
[----:B------:R-:W3:Y:S04]  /*4be80*/  LDL.LU R249, [R1+0x54] ;  /* 0x0000540001f97983 */ /* 0x000ee80000300800 */
[----:B--2---:R-:W3:Y:S04]  /*4be90*/  LDL.LU R250, [R1+0x58] ;  /* 0x0000580001fa7983 */ /* 0x004ee80000300800 */
[----:B------:R-:W3:Y:S01]  /*4bea0*/  LDL.LU R251, [R1+0x5c] ;  /* 0x00005c0001fb7983 */ /* 0x000ee20000300800 */
[----:B----4-:R-:W-:Y:S03]  /*4beb0*/  HMMA.1688.F32.TF32 R132, R132, R18, R88 ;  /* 0x000000128484723c */ /* 0x010fe60000081058 */
[----:B------:R1:W-:Y:S04]  /*4bec0*/  STL.64 [R1+0x1890], R4 ;  /* 0x0018900401007387 */ /* 0x0003e80000100a00 */
[----:B------:R2:W-:Y:S04]  /*4bed0*/  STL.64 [R1+0x1898], R6 ;  /* 0x0018980601007387 */ /* 0x0005e80000100a00 */
[----:B-1----:R-:W4:Y:S04]  /*4bee0*/  LDL.LU R4, [R1+0x40] ;  /* 0x0000400001047983 */ /* 0x002f280000300800 */
[----:B------:R-:W4:Y:S04]  /*4bef0*/  LDL.LU R5, [R1+0x44] ;  /* 0x0000440001057983 */ /* 0x000f280000300800 */
[----:B--2---:R-:W4:Y:S04]  /*4bf00*/  LDL.LU R6, [R1+0x48] ;  /* 0x0000480001067983 */ /* 0x004f280000300800 */
[----:B------:R-:W4:Y:S04]  /*4bf10*/  LDL.LU R7, [R1+0x4c] ;  /* 0x00004c0001077983 */ /* 0x000f280000300800 */
[----:B------:R-:W2:Y:S04]  /*4bf20*/  LDL.LU.64 R90, [R1+0x4ae0] ;  /* 0x004ae000015a7983 */ /* 0x000ea80000300a00 */
[----:B------:R-:W2:Y:S04]  /*4bf30*/  LDL.LU.64 R88, [R1+0x4ad8] ;  /* 0x004ad80001587983 */ /* 0x000ea80000300a00 */
[----:B------:R1:W-:Y:S04]  /*4bf40*/  STL.64 [R1+0x1880], R132 ;  /* 0x0018808401007387 */ /* 0x0003e80000100a00 */
[----:B------:R-:W-:Y:S01]  /*4bf50*/  STL.64 [R1+0x1888], R134 ;  /* 0x0018888601007387 */ /* 0x000fe20000100a00 */
[----:B-1----:R-:W-:-:S03]  /*4bf60*/  IMAD.MOV.U32 R132, RZ, RZ, R65 ;  /* 0x000000ffff847224 */ /* 0x002fc600078e0041 */
[----:B------:R-:W2:Y:S01]  /*4bf70*/  LDL.LU R65, [R1+0x4ad4] ;  /* 0x004ad40001417983 */ /* 0x000ea20000300800 */
[C---:B------:R-:W-:Y:S08]  /*4bf80*/  HMMA.1688.F32.TF32 R84, R136.reuse, R70, R84 ;  /* 0x000000468854723c */ /* 0x040ff00000081054 */
[C---:B------:R-:W-:Y:S08]  /*4bf90*/  HMMA.1688.F32.TF32 R80, R136.reuse, R66, R80 ;  /* 0x000000428850723c */ /* 0x040ff00000081050 */
[----:B------:R-:W-:Y:S01]  /*4bfa0*/  HMMA.1688.F32.TF32 R76, R136, R14, R76 ;  /* 0x0000000e884c723c */ /* 0x000fe2000008104c */
[----:B------:R-:W-:-:S02]  /*4bfb0*/  IMAD.MOV.U32 R133, RZ, RZ, R68 ;  /* 0x000000ffff857224 */ /* 0x000fc400078e0044 */
[----:B------:R-:W2:Y:S05]  /*4bfc0*/  LDL.LU R68, [R1+0x4ad0] ;  /* 0x004ad00001447983 */ /* 0x000eaa0000300800 */
[C---:B------:R-:W-:Y:S01]  /*4bfd0*/  HMMA.1688.F32.TF32 R72, R136.reuse, R10, R72 ;  /* 0x0000000a8848723c */ /* 0x040fe20000081048 */
[----:B------:R-:W-:Y:S07]  /*4bfe0*/  STL.64 [R1+0x1a10], R84 ;  /* 0x001a105401007387 */ /* 0x000fee0000100a00 */
[C---:B------:R-:W-:Y:S01]  /*4bff0*/  HMMA.1688.F32.TF32 R128, R136.reuse, R62, R128 ;  /* 0x0000003e8880723c */ /* 0x040fe20000081080 */
[----:B------:R1:W-:Y:S07]  /*4c000*/  STL.64 [R1+0x1a18], R86 ;  /* 0x001a185601007387 */ /* 0x0003ee0000100a00 */
[C---:B------:R-:W-:Y:S01]  /*4c010*/  HMMA.1688.F32.TF32 R124, R136.reuse, R58, R124 ;  /* 0x0000003a887c723c */ /* 0x040fe2000008107c */
[----:B-1----:R-:W2:Y:S04]  /*4c020*/  LDL.LU.64 R86, [R1+0x4ac8] ;  /* 0x004ac80001567983 */ /* 0x002ea80000300a00 */
[----:B------:R-:W2:Y:S03]  /*4c030*/  LDL.LU.64 R84, [R1+0x4ac0] ;  /* 0x004ac00001547983 */ /* 0x000ea60000300a00 */
[C---:B------:R-:W-:Y:S01]  /*4c040*/  HMMA.1688.F32.TF32 R240, R136.reuse, R54, R240 ;  /* 0x0000003688f0723c */ /* 0x040fe200000810f0 */
[----:B------:R-:W-:Y:S04]  /*4c050*/  STL.64 [R1+0x1b80], R80 ;  /* 0x001b805001007387 */ /* 0x000fe80000100a00 */
[----:B------:R1:W-:Y:S03]  /*4c060*/  STL.64 [R1+0x1b88], R82 ;  /* 0x001b885201007387 */ /* 0x0003e60000100a00 */
[C---:B------:R-:W-:Y:S01]  /*4c070*/  HMMA.1688.F32.TF32 R220, R136.reuse, R50, R220 ;  /* 0x0000003288dc723c */ /* 0x040fe200000810dc */
        /* <DEDUP_REMOVED lines=8> */
[----:B------:R1:W-:Y:S01]  /*4c100*/  STL.64 [R1+0x1b68], R74 ;  /* 0x001b684a01007387 */ /* 0x0003e20000100a00 */
[C---:B------:R-:W-:Y:S03]  /*4c110*/  HMMA.1688.F32.TF32 R212, R136.reuse, R42, R212 ;  /* 0x0000002a88d4723c */ /* 0x040fe600000810d4 */
[----:B-1----:R-:W2:Y:S04]  /*4c120*/  LDL.LU.64 R74, [R1+0x4a98] ;  /* 0x004a9800014a7983 */ /* 0x002ea80000300a00 */
[----:B------:R-:W4:Y:S04]  /*4c130*/  LDL.LU.64 R72, [R1+0x4a90] ;  /* 0x004a900001487983 */ /* 0x000f280000300a00 */
[----:B------:R-:W-:Y:S04]  /*4c140*/  STL.64 [R1+0x1b50], R128 ;  /* 0x001b508001007387 */ /* 0x000fe80000100a00 */
[----:B------:R1:W-:Y:S01]  /*4c150*/  STL.64 [R1+0x1b58], R130 ;  /* 0x001b588201007387 */ /* 0x0003e20000100a00 */
[C---:B------:R-:W-:Y:S03]  /*4c160*/  HMMA.1688.F32.TF32 R208, R136.reuse, R38, R208 ;  /* 0x0000002688d0723c */ /* 0x040fe600000810d0 */
[----:B-1----:R-:W4:Y:S04]  /*4c170*/  LDL.LU.64 R130, [R1+0x4a88] ;  /* 0x004a880001827983 */ /* 0x002f280000300a00 */
        /* <DEDUP_REMOVED lines=23> */
[----:B------:R-:W-:Y:S03]  /*4c2f0*/  HMMA.1688.F32.TF32 R136, R136, R18, R244 ;  /* 0x000000128888723c */ /* 0x000fe600000810f4 */
[----:B-1----:R-:W4:Y:S04]  /*4c300*/  LDL.LU.64 R214, [R1+0x4a38] ;  /* 0x004a380001d67983 */ /* 0x002f280000300a00 */
[----:B------:R-:W4:Y:S04]  /*4c310*/  LDL.LU.64 R212, [R1+0x4a30] ;  /* 0x004a300001d47983 */ /* 0x000f280000300a00 */
[----:B------:R-:W-:Y:S04]  /*4c320*/  STL.64 [R1+0x1aa0], R208 ;  /* 0x001aa0d001007387 */ /* 0x000fe80000100a00 */
[----:B------:R1:W-:Y:S01]  /*4c330*/  STL.64 [R1+0x1aa8], R210 ;  /* 0x001aa8d201007387 */ /* 0x0003e20000100a00 */
[----:B---3--:R-:W-:Y:S03]  /*4c340*/  HMMA.1688.F32.TF32 R248, R140, R70, R248 ;  /* 0x000000468cf8723c */ /* 0x008fe600000810f8 */
        /* <DEDUP_REMOVED lines=15> */
[----:B------:R1:W-:Y:S01]  /*4c440*/  STL.64 [R1+0x1a38], R194 ;  /* 0x001a38c201007387 */ /* 0x0003e20000100a00 */
[----:B------:R-:W-:-:S03]  /*4c450*/  IMAD.MOV.U32 R70, RZ, RZ, R64 ;  /* 0x000000ffff467224 */ /* 0x000fc600078e0040 */
[----:B-1----:R-:W3:Y:S04]  /*4c460*/  LDL.LU.64 R194, [R1+0x49e8] ;  /* 0x0049e80001c27983 */ /* 0x002ee80000300a00 */
[----:B------:R-:W3:Y:S04]  /*4c470*/  LDL.LU.64 R192, [R1+0x49e0] ;  /* 0x0049e00001c07983 */ /* 0x000ee80000300a00 */
[----:B------:R-:W3:Y:S04]  /*4c480*/  LDL.LU.64 R246, [R1+0x49d8] ;  /* 0x0049d80001f67983 */ /* 0x000ee80000300a00 */
[----:B------:R-:W3:Y:S04]  /*4c490*/  LDL.LU.64 R244, [R1+0x49d0] ;  /* 0x0049d00001f47983 */ /* 0x000ee80000300a00 */
[----:B------:R1:W-:Y:S04]  /*4c4a0*/  STL.64 [R1+0x1a00], R136 ;  /* 0x001a008801007387 */ /* 0x0003e80000100a00 */
[----:B------:R2:W-:Y:S04]  /*4c4b0*/  STL.64 [R1+0x1a08], R138 ;  /* 0x001a088a01007387 */ /* 0x0005e80000100a00 */
[----:B-1----:R-:W3:Y:S04]  /*4c4c0*/  LDL.LU R136, [R1+0x20] ;  /* 0x0000200001887983 */ /* 0x002ee80000300800 */
[----:B------:R-:W3:Y:S01]  /*4c4d0*/  LDL.LU R137, [R1+0x24] ;  /* 0x0000240001897983 */ /* 0x000ee20000300800 */
[----:B--2---:R-:W-:-:S03]  /*4c4e0*/  IMAD.MOV.U32 R139, RZ, RZ, R69 ;  /* 0x000000ffff8b7224 */ /* 0x004fc600078e0045 */
[----:B------:R-:W-:Y:S01]  /*4c4f0*/  STL.64 [R1+0x1db0], R248 ;  /* 0x001db0f801007387 */ /* 0x000fe20000100a00 */
[----:B------:R-:W-:-:S03]  /*4c500*/  IMAD.MOV.U32 R69, RZ, RZ, R65 ;  /* 0x000000ffff457224 */ /* 0x000fc600078e0041 */
[----:B------:R1:W-:Y:S01]  /*4c510*/  STL.64 [R1+0x1db8], R250 ;  /* 0x001db8fa01007387 */ /* 0x0003e20000100a00 */
[----:B----4-:R-:W-:Y:S03]  /*4c520*/  HMMA.1688.F32.TF32 R64, R140, R66, R4 ;  /* 0x000000428c40723c */ /* 0x010fe60000081004 */
[----:B-1----:R-:W2:Y:S04]  /*4c530*/  LDL.LU.64 R250, [R1+0x49c8] ;  /* 0x0049c80001fa7983 */ /* 0x002ea80000300a00 */
[----:B------:R-:W2:Y:S04]  /*4c540*/  LDL.LU.64 R248, [R1+0x49c0] ;  /* 0x0049c00001f87983 */ /* 0x000ea80000300a00 */
[----:B------:R-:W4:Y:S04]  /*4c550*/  LDL.LU.64 R6, [R1+0x49b8] ;  /* 0x0049b80001067983 */ /* 0x000f280000300a00 */
[----:B------:R-:W4:Y:S01]  /*4c560*/  LDL.LU.64 R4, [R1+0x49b0] ;  /* 0x0049b00001047983 */ /* 0x000f220000300a00 */
[----:B------:R-:W-:-:S02]  /*4c570*/  IMAD.MOV.U32 R71, RZ, RZ, R2 ;  /* 0x000000ffff477224 */ /* 0x000fc400078e0002 */
[----:B------:R-:W-:Y:S02]  /*4c580*/  IMAD.MOV.U32 R138, RZ, RZ, R252 ;  /* 0x000000ffff8a7224 */ /* 0x000fe400078e00fc */
[----:B------:R-:W-:Y:S02]  /*4c590*/  IMAD.MOV.U32 R134, RZ, RZ, R61 ;  /* 0x000000ffff867224 */ /* 0x000fe400078e003d */
[----:B------:R-:W-:Y:S01]  /*4c5a0*/  IMAD.MOV.U32 R135, RZ, RZ, R60 ;  /* 0x000000ffff877224 */ /* 0x000fe200078e003c */
[C---:B------:R-:W-:Y:S01]  /*4c5b0*/  HMMA.1688.F32.TF32 R68, R140.reuse, R14, R68 ;  /* 0x0000000e8c44723c */ /* 0x040fe20000081044 */
[----:B------:R-:W-:Y:S04]  /*4c5c0*/  STL.64 [R1+0x1da0], R64 ;  /* 0x001da04001007387 */ /* 0x000fe80000100a00 */
[----:B------:R-:W-:Y:S03]  /*4c5d0*/  STL.64 [R1+0x1da8], R66 ;  /* 0x001da84201007387 */ /* 0x000fe60000100a00 */
[----:B------:R-:W-:Y:S11]  /*4c5e0*/  HMMA.1688.F32.TF32 R60, R140, R62, R132 ;  /* 0x0000003e8c3c723c */ /* 0x000ff60000081084 */
[----:B------:R1:W-:Y:S04]  /*4c5f0*/  STL.64 [R1+0x1d90], R68 ;  /* 0x001d904401007387 */ /* 0x0003e80000100a00 */
[----:B------:R-:W-:Y:S01]  /*4c600*/  STL.64 [R1+0x1d98], R70 ;  /* 0x001d984601007387 */ /* 0x000fe20000100a00 */
[----:B-1----:R-:W1:Y:S02]  /*4c610*/  S2R R68, SR_TID.X ;  /* 0x0000000000447919 */ /* 0x002e640000002100 */
[C---:B-1----:R-:W-:Y:S01]  /*4c620*/  IMAD.SHL.U32 R69, R68.reuse, 0x2, RZ ;  /* 0x0000000244457824 */ /* 0x042fe200078e00ff */
[----:B------:R-:W-:-:S05]  /*4c630*/  LOP3.LUT R68, R68, 0x7, RZ, 0xc0, !PT ;  /* 0x0000000744447812 */ /* 0x000fca00078ec0ff */
[----:B------:R-:W-:-:S05]  /*4c640*/  IMAD R68, R68, 0x90, RZ ;  /* 0x0000009044447824 */ /* 0x000fca00078e02ff */
[----:B------:R-:W-:-:S04]  /*4c650*/  LOP3.LUT R68, R68, 0x30, R69, 0x78, !PT ;  /* 0x0000003044447812 */ /* 0x000fc800078e7845 */
[----:B------:R-:W-:Y:S01]  /*4c660*/  LOP3.LUT R68, R68, 0x40, RZ, 0x3c, !PT ;  /* 0x0000004044447812 */ /* 0x000fe200078e3cff */
[C---:B------:R-:W-:Y:S08]  /*4c670*/  HMMA.1688.F32.TF32 R24, R140.reuse, R26, R212 ;  /* 0x0000001a8c18723c */ /* 0x040ff000000810d4 */
[C---:B---3--:R-:W-:Y:S08]  /*4c680*/  HMMA.1688.F32.TF32 R28, R140.reuse, R30, R208 ;  /* 0x0000001e8c1c723c */ /* 0x048ff000000810d0 */
[C---:B------:R-:W-:Y:S08]  /*4c690*/  HMMA.1688.F32.TF32 R36, R140.reuse, R38, R200 ;  /* 0x000000268c24723c */ /* 0x040ff000000810c8 */
[C---:B------:R-:W-:Y:S08]  /*4c6a0*/  HMMA.1688.F32.TF32 R40, R140.reuse, R42, R196 ;  /* 0x0000002a8c28723c */ /* 0x040ff000000810c4 */
[C---:B------:R-:W-:Y:S01]  /*4c6b0*/  HMMA.1688.F32.TF32 R64, R140.reuse, R10, R136 ;  /* 0x0000000a8c40723c */ /* 0x040fe20000081088 */
[----:B------:R-:W-:Y:S04]  /*4c6c0*/  LDS R136, [R0+UR10+0x8000] ;  /* 0x0080000a00887984 */ /* 0x000fe80008000800 */
[----:B------:R-:W-:Y:S03]  /*4c6d0*/  LDS R138, [R0+UR10+0xa000] ;  /* 0x00a0000a008a7984 */ /* 0x000fe60008000800 */
[C---:B------:R-:W-:Y:S01]  /*4c6e0*/  HMMA.1688.F32.TF32 R48, R140.reuse, R50, R244 ;  /* 0x000000328c30723c */ /* 0x040fe200000810f4 */
[----:B------:R-:W-:Y:S04]  /*4c6f0*/  LDS R137, [R3+UR10+0x8000] ;  /* 0x0080000a03897984 */ /* 0x000fe80008000800 */
[----:B------:R-:W-:Y:S03]  /*4c700*/  LDS R139, [R3+UR10+0xa000] ;  /* 0x00a0000a038b7984 */ /* 0x000fe60008000800 */
[C---:B----4-:R-:W-:Y:S03]  /*4c710*/  HMMA.1688.F32.TF32 R4, R140.reuse, R58, R4 ;  /* 0x0000003a8c04723c */ /* 0x050fe60000081004 */
[----:B------:R-:W-:Y:S04]  /*4c720*/  STL.64 [R1+0x1d80], R64 ;  /* 0x001d804001007387 */ /* 0x000fe80000100a00 */
[----:B------:R-:W-:Y:S01]  /*4c730*/  STL.64 [R1+0x1d88], R66 ;  /* 0x001d884201007387 */ /* 0x000fe20000100a00 */
[----:B--2---:R-:W-:Y:S03]  /*4c740*/  HMMA.1688.F32.TF32 R52, R140, R54, R248 ;  /* 0x000000368c34723c */ /* 0x004fe600000810f8 */
[----:B------:R-:W-:Y:S04]  /*4c750*/  STL.64 [R1+0x1d70], R60 ;  /* 0x001d703c01007387 */ /* 0x000fe80000100a00 */
[----:B------:R-:W-:Y:S01]  /*4c760*/  STL.64 [R1+0x1d78], R62 ;  /* 0x001d783e01007387 */ /* 0x000fe20000100a00 */
[----:B------:R-:W-:-:S02]  /*4c770*/  IMAD.MOV.U32 R246, RZ, RZ, R17 ;  /* 0x000000fffff67224 */ /* 0x000fc400078e0011 */
[----:B------:R-:W-:Y:S01]  /*4c780*/  IMAD.MOV.U32 R247, RZ, RZ, R16 ;  /* 0x000000fffff77224 */ /* 0x000fe200078e0010 */
[----:B------:R-:W-:Y:S01]  /*4c790*/  LDSM.16.M88.4 R56, [R68+UR11+0x23000] ;  /* 0x0230000b4438783b */ /* 0x000fe20008000200 */
[----:B------:R-:W-:-:S03]  /*4c7a0*/  IMAD.MOV.U32 R252, RZ, RZ, R6 ;  /* 0x000000fffffc7224 */ /* 0x000fc600078e0006 */
[----:B------:R1:W-:Y:S01]  /*4c7b0*/  STL.64 [R1+0x1d60], R4 ;  /* 0x001d600401007387 */ /* 0x0003e20000100a00 */
[----:B------:R-:W-:Y:S02]  /*4c7c0*/  IMAD.MOV.U32 R2, RZ, RZ, R7 ;  /* 0x000000ffff027224 */ /* 0x000fe400078e0007 */
[----:B------:R-:W-:Y:S01]  /*4c7d0*/  IMAD.MOV.U32 R244, RZ, RZ, R21 ;  /* 0x000000fffff47224 */ /* 0x000fe200078e0015 */
[----:B------:R-:W-:Y:S01]  /*4c7e0*/  LDSM.16.M88.4 R60, [R68+UR11+0x23400] ;  /* 0x0234000b443c783b */ /* 0x000fe20008000200 */
[----:B------:R-:W-:-:S03]  /*4c7f0*/  IMAD.MOV.U32 R245, RZ, RZ, R20 ;  /* 0x000000fffff57224 */ /* 0x000fc600078e0014 */
[----:B------:R-:W-:Y:S01]  /*4c800*/  LDSM.16.M88.4 R64, [R68+UR11+0x23800] ;  /* 0x0238000b4440783b */ /* 0x000fe20008000200 */
[----:B-1----:R-:W-:Y:S03]  /*4c810*/  HMMA.1688.F32.TF32 R4, R140, R46, R192 ;  /* 0x0000002e8c04723c */ /* 0x002fe600000810c0 */
[----:B------:R-:W-:Y:S04]  /*4c820*/  STL.64 [R1+0x1d50], R52 ;  /* 0x001d503401007387 */ /* 0x000fe80000100a00 */
[----:B------:R-:W-:Y:S04]  /*4c830*/  STL.64 [R1+0x1d58], R54 ;  /* 0x001d583601007387 */ /* 0x000fe80000100a00 */
[----:B------:R-:W-:Y:S04]  /*4c840*/  STL.64 [R1+0x1d40], R48 ;  /* 0x001d403001007387 */ /* 0x000fe80000100a00 */
[----:B------:R-:W-:Y:S01]  /*4c850*/  STL.64 [R1+0x1d48], R50 ;  /* 0x001d483201007387 */ /* 0x000fe20000100a00 */
[----:B------:R-:W-:-:S02]  /*4c860*/  IMAD.MOV.U32 R194, RZ, RZ, R9 ;  /* 0x000000ffffc27224 */ /* 0x000fc400078e0009 */
[----:B------:R-:W-:Y:S01]  /*4c870*/  IMAD.MOV.U32 R195, RZ, RZ, R8 ;  /* 0x000000ffffc37224 */ /* 0x000fe200078e0008 */
[----:B------:R-:W-:Y:S04]  /*4c880*/  LDSM.16.M88.4 R44, [R68+UR11+0x22400] ;  /* 0x0224000b442c783b */ /* 0x000fe80008000200 */
[----:B------:R-:W-:Y:S04]  /*4c890*/  STL.64 [R1+0x1d30], R4 ;  /* 0x001d300401007387 */ /* 0x000fe80000100a00 */
[----:B------:R1:W-:Y:S01]  /*4c8a0*/  STL.64 [R1+0x1d38], R6 ;  /* 0x001d380601007387 */ /* 0x0003e20000100a00 */
[----:B------:R-:W-:-:S02]  /*4c8b0*/  IMAD.MOV.U32 R192, RZ, RZ, R13 ;  /* 0x000000ffffc07224 */ /* 0x000fc400078e000d */
[----:B------:R-:W-:Y:S01]  /*4c8c0*/  IMAD.MOV.U32 R193, RZ, RZ, R12 ;  /* 0x000000ffffc17224 */ /* 0x000fe200078e000c */
[----:B------:R-:W2:Y:S04]  /*4c8d0*/  LDSM.16.M88.4 R8, [R68+UR11+0x20000] ;  /* 0x0200000b4408783b */ /* 0x000ea80008000200 */
[----:B------:R-:W-:Y:S01]  /*4c8e0*/  LDSM.16.M88.4 R48, [R68+UR11+0x22800] ;  /* 0x0228000b4430783b */ /* 0x000fe20008000200 */
[C---:B-1----:R-:W-:Y:S03]  /*4c8f0*/  HMMA.1688.F32.TF32 R4, R140.reuse, R34, R204 ;  /* 0x000000228c04723c */ /* 0x042fe600000810cc */
[----:B------:R-:W-:Y:S04]  /*4c900*/  STL.64 [R1+0x1d20], R40 ;  /* 0x001d202801007387 */ /* 0x000fe80000100a00 */
[----:B------:R-:W-:Y:S04]  /*4c910*/  STL.64 [R1+0x1d28], R42 ;  /* 0x001d282a01007387 */ /* 0x000fe80000100a00 */
[----:B------:R-:W-:Y:S04]  /*4c920*/  STL.64 [R1+0x1dc0], R36 ;  /* 0x001dc02401007387 */ /* 0x000fe80000100a00 */
[----:B------:R-:W-:Y:S04]  /*4c930*/  STL.64 [R1+0x1dc8], R38 ;  /* 0x001dc82601007387 */ /* 0x000fe80000100a00 */
[----:B------:R-:W1:Y:S04]  /*4c940*/  LDSM.16.M88.4 R12, [R68+UR11+0x20400] ;  /* 0x0204000b440c783b */ /* 0x000e680008000200 */
[----:B------:R-:W-:Y:S04]  /*4c950*/  STL.64 [R1+0x1dd0], R4 ;  /* 0x001dd00401007387 */ /* 0x000fe80000100a00 */
[----:B------:R3:W-:Y:S04]  /*4c960*/  STL.64 [R1+0x1dd8], R6 ;  /* 0x001dd80601007387 */ /* 0x0007e80000100a00 */
[----:B------:R-:W-:Y:S04]  /*4c970*/  LDSM.16.M88.4 R32, [R68+UR11+0x21800] ;  /* 0x0218000b4420783b */ /* 0x000fe80008000200 */
[----:B------:R-:W-:Y:S01]  /*4c980*/  LDSM.16.M88.4 R36, [R68+UR11+0x21c00] ;  /* 0x021c000b4424783b */ /* 0x000fe20008000200 */
[C---:B---3--:R-:W-:Y:S03]  /*4c990*/  HMMA.1688.F32.TF32 R4, R140.reuse, R22, R216 ;  /* 0x000000168c04723c */ /* 0x048fe600000810d8 */
[----:B------:R-:W-:Y:S04]  /*4c9a0*/  STL.64 [R1+0x1df0], R28 ;  /* 0x001df01c01007387 */ /* 0x000fe80000100a00 */
[----:B------:R-:W-:Y:S04]  /*4c9b0*/  STL.64 [R1+0x1df8], R30 ;  /* 0x001df81e01007387 */ /* 0x000fe80000100a00 */
[----:B------:R-:W-:Y:S04]  /*4c9c0*/  LDSM.16.M88.4 R20, [R68+UR11+0x20c00] ;  /* 0x020c000b4414783b */ /* 0x000fe80008000200 */
[----:B------:R-:W-:Y:S04]  /*4c9d0*/  LDSM.16.M88.4 R28, [R68+UR11+0x21400] ;  /* 0x0214000b441c783b */ /* 0x000fe80008000200 */
[----:B------:R-:W-:Y:S04]  /*4c9e0*/  LDSM.16.M88.4 R40, [R68+UR11+0x22000] ;  /* 0x0220000b4428783b */ /* 0x000fe80008000200 */
[----:B------:R-:W-:Y:S04]  /*4c9f0*/  STL [R1+0x4894], R4 ;  /* 0x0048940401007387 */ /* 0x000fe80000100800 */
[----:B------:R-:W-:Y:S04]  /*4ca00*/  STL.64 [R1+0x1de0], R24 ;  /* 0x001de01801007387 */ /* 0x000fe80000100a00 */
[----:B------:R-:W-:Y:S04]  /*4ca10*/  STL.64 [R1+0x1de8], R26 ;  /* 0x001de81a01007387 */ /* 0x000fe80000100a00 */
[----:B------:R-:W-:Y:S04]  /*4ca20*/  STL [R1+0x4890], R5 ;  /* 0x0048900501007387 */ /* 0x000fe80000100800 */
[----:B------:R-:W-:Y:S04]  /*4ca30*/  STL [R1+0x488c], R6 ;  /* 0x00488c0601007387 */ /* 0x000fe80000100800 */
[----:B------:R3:W-:Y:S04]  /*4ca40*/  STL [R1+0x4888], R7 ;  /* 0x0048880701007387 */ /* 0x0007e80000100800 */
[----:B------:R-:W-:Y:S04]  /*4ca50*/  LDSM.16.M88.4 R24, [R68+UR11+0x21000] ;  /* 0x0210000b4418783b */ /* 0x000fe80008000200 */
[----:B------:R-:W-:Y:S01]  /*4ca60*/  LDSM.16.M88.4 R52, [R68+UR11+0x22c00] ;  /* 0x022c000b4434783b */ /* 0x000fe20008000200 */
[----:B---3--:R-:W-:Y:S03]  /*4ca70*/  HMMA.1688.F32.TF32 R4, R140, R18, R220 ;  /* 0x000000128c04723c */ /* 0x008fe600000810dc */
[----:B------:R-:W3:Y:S04]  /*4ca80*/  LDSM.16.M88.4 R16, [R68+UR11+0x20800] ;  /* 0x0208000b4410783b */ /* 0x000ee80008000200 */
[----:B------:R-:W4:-:S12]  /*4ca90*/  LDSM.16.M88.4 R68, [R68+UR11+0x23c00] ;  /* 0x023c000b4444783b */ /* 0x000f180008000200 */
[----:B------:R-:W-:Y:S04]  /*4caa0*/  STL.64 [R1+0xa80], R4 ;  /* 0x000a800401007387 */ /* 0x000fe80000100a00 */
[----:B------:R1:W-:Y:S04]  /*4cab0*/  STL.64 [R1+0xa88], R6 ;  /* 0x000a880601007387 */ /* 0x0003e80000100a00 */
[----:B--2---:R-:W-:Y:S04]  /*4cac0*/  STL [R1+0x4880], R10 ;  /* 0x0048800a01007387 */ /* 0x004fe80000100800 */
[----:B------:R-:W-:Y:S04]  /*4cad0*/  STL [R1+0x487c], R11 ;  /* 0x00487c0b01007387 */ /* 0x000fe80000100800 */
[----:B-1----:R-:W-:Y:S04]  /*4cae0*/  STL [R1+0x4898], R14 ;  /* 0x0048980e01007387 */ /* 0x002fe80000100800 */
[----:B------:R-:W-:Y:S04]  /*4caf0*/  STL [R1+0x4884], R15 ;  /* 0x0048840f01007387 */ /* 0x000fe80000100800 */
[----:B---3--:R-:W-:Y:S04]  /*4cb00*/  STL [R1+0x48a0], R18 ;  /* 0x0048a01201007387 */ /* 0x008fe80000100800 */
        /* <DEDUP_REMOVED lines=22> */
[C---:B------:R-:W-:Y:S03]  /*4cc70*/  HMMA.1688.F32.TF32 R4, R136.reuse, R8, R192 ;  /* 0x000000088804723c */ /* 0x040fe600000810c0 */
[----:B------:R-:W-:Y:S04]  /*4cc80*/  STL [R1+0x4864], R63 ;  /* 0x0048643f01007387 */ /* 0x000fe80000100800 */
[----:B------:R-:W-:Y:S04]  /*4cc90*/  STL [R1+0x4870], R66 ;  /* 0x0048704201007387 */ /* 0x000fe80000100800 */
[----:B------:R-:W-:Y:S04]  /*4cca0*/  STL [R1+0x486c], R67 ;  /* 0x00486c4301007387 */ /* 0x000fe80000100800 */
[----:B------:R-:W2:Y:S04]  /*4ccb0*/  LDL.LU R204, [R1+0x1e60] ;  /* 0x001e600001cc7983 */ /* 0x000ea80000300800 */
[----:B------:R-:W2:Y:S04]  /*4ccc0*/  LDL.LU R205, [R1+0x1e64] ;  /* 0x001e640001cd7983 */ /* 0x000ea80000300800 */
[----:B------:R-:W2:Y:S04]  /*4ccd0*/  LDL.LU R206, [R1+0x1e68] ;  /* 0x001e680001ce7983 */ /* 0x000ea80000300800 */
[----:B------:R-:W2:Y:S04]  /*4cce0*/  LDL.LU R207, [R1+0x1e6c] ;  /* 0x001e6c0001cf7983 */ /* 0x000ea80000300800 */
[----:B----4-:R-:W-:Y:S04]  /*4ccf0*/  STL [R1+0x4860], R70 ;  /* 0x0048604601007387 */ /* 0x010fe80000100800 */
[----:B------:R-:W-:Y:S04]  /*4cd00*/  STL [R1+0x485c], R71 ;  /* 0x00485c4701007387 */ /* 0x000fe80000100800 */
[----:B------:R-:W3:Y:S04]  /*4cd10*/  LDL.LU R200, [R1+0x1e50] ;  /* 0x001e500001c87983 */ /* 0x000ee80000300800 */
[----:B------:R-:W-:Y:S04]  /*4cd20*/  STL.64 [R1+0xb90], R4 ;  /* 0x000b900401007387 */ /* 0x000fe80000100a00 */
[----:B------:R1:W-:Y:S04]  /*4cd30*/  STL.64 [R1+0xb98], R6 ;  /* 0x000b980601007387 */ /* 0x0003e80000100a00 */
[----:B------:R-:W3:Y:S04]  /*4cd40*/  LDL.LU R201, [R1+0x1e54] ;  /* 0x001e540001c97983 */ /* 0x000ee80000300800 */
[----:B------:R-:W3:Y:S04]  /*4cd50*/  LDL.LU R202, [R1+0x1e58] ;  /* 0x001e580001ca7983 */ /* 0x000ee80000300800 */
[----:B------:R-:W3:Y:S04]  /*4cd60*/  LDL.LU R203, [R1+0x1e5c] ;  /* 0x001e5c0001cb7983 */ /* 0x000ee80000300800 */
[----:B------:R-:W4:Y:S04]  /*4cd70*/  LDL.LU R196, [R1+0x1e40] ;  /* 0x001e400001c47983 */ /* 0x000f280000300800 */
[----:B------:R-:W4:Y:S04]  /*4cd80*/  LDL.LU R197, [R1+0x1e44] ;  /* 0x001e440001c57983 */ /* 0x000f280000300800 */
[----:B------:R-:W4:Y:S04]  /*4cd90*/  LDL.LU R198, [R1+0x1e48] ;  /* 0x001e480001c67983 */ /* 0x000f280000300800 */
[----:B------:R-:W4:Y:S01]  /*4cda0*/  LDL.LU R199, [R1+0x1e4c] ;  /* 0x001e4c0001c77983 */ /* 0x000f220000300800 */
[----:B-1----:R-:W-:Y:S03]  /*4cdb0*/  HMMA.1688.F32.TF32 R4, R136, R12, R244 ;  /* 0x0000000c8804723c */ /* 0x002fe600000810f4 */
        /* <DEDUP_REMOVED lines=11> */
[----:B------:R-:W-:-:S05]  /*4ce70*/  IMAD.MOV.U32 R27, RZ, RZ, R7 ;  /* 0x000000ffff1b7224 */ /* 0x000fca00078e0007 */
[----:B------:R-:W-:Y:S04]  /*4ce80*/  STL [R1+0x4900], R27 ;  /* 0x0049001b01007387 */ /* 0x000fe80000100800 */
[----:B------:R-:W-:Y:S04]  /*4ce90*/  STL [R1+0x48fc], R26 ;  /* 0x0048fc1a01007387 */ /* 0x000fe80000100800 */
[----:B------:R1:W-:Y:S04]  /*4cea0*/  STL [R1+0x48f8], R31 ;  /* 0x0048f81f01007387 */ /* 0x0003e80000100800 */
[----:B------:R1:W-:Y:S01]  /*4ceb0*/  STL [R1+0x48f4], R30 ;  /* 0x0048f41e01007387 */ /* 0x0003e20000100800 */
[----:B--2---:R-:W-:-:S15]  /*4cec0*/  HMMA.1688.F32.TF32 R4, R136, R16, R204 ;  /* 0x000000108804723c */ /* 0x004fde00000810cc */
[----:B------:R-:W-:-:S04]  /*4ced0*/  NOP ;  /* 0x0000000000007918 */ /* 0x000fc80000000000 */
[----:B------:R-:W-:Y:S02]  /*4cee0*/  IMAD.MOV.U32 R38, RZ, RZ, R4 ;  /* 0x000000ffff267224 */ /* 0x000fe400078e0004 */
[----:B------:R-:W-:Y:S02]  /*4cef0*/  IMAD.MOV.U32 R39, RZ, RZ, R5 ;  /* 0x000000ffff277224 */ /* 0x000fe400078e0005 */
[----:B------:R-:W-:Y:S02]  /*4cf00*/  IMAD.MOV.U32 R34, RZ, RZ, R6 ;  /* 0x000000ffff227224 */ /* 0x000fe400078e0006 */
[----:B------:R-:W-:Y:S02]  /*4cf10*/  IMAD.MOV.U32 R35, RZ, RZ, R7 ;  /* 0x000000ffff237224 */ /* 0x000fe400078e0007 */
[----:B---3--:R-:W-:-:S15]  /*4cf20*/  HMMA.1688.F32.TF32 R4, R136, R20, R200 ;  /* 0x000000148804723c */ /* 0x008fde00000810c8 */
[----:B------:R-:W-:-:S04]  /*4cf30*/  NOP ;  /* 0x0000000000007918 */ /* 0x000fc80000000000 */
[----:B------:R-:W-:Y:S02]  /*4cf40*/  IMAD.MOV.U32 R22, RZ, RZ, R4 ;  /* 0x000000ffff167224 */ /* 0x000fe400078e0004 */
[----:B------:R-:W-:Y:S02]  /*4cf50*/  IMAD.MOV.U32 R23, RZ, RZ, R5 ;  /* 0x000000ffff177224 */ /* 0x000fe400078e0005 */
[----:B------:R-:W-:Y:S02]  /*4cf60*/  IMAD.MOV.U32 R18, RZ, RZ, R6 ;  /* 0x000000ffff127224 */ /* 0x000fe400078e0006 */
[----:B------:R-:W-:Y:S02]  /*4cf70*/  IMAD.MOV.U32 R19, RZ, RZ, R7 ;  /* 0x000000ffff137224 */ /* 0x000fe400078e0007 */
[----:B----4-:R-:W-:-:S15]  /*4cf80*/  HMMA.1688.F32.TF32 R4, R136, R24, R196 ;  /* 0x000000188804723c */ /* 0x010fde00000810c4 */
[----:B------:R-:W-:-:S04]  /*4cf90*/  NOP ;  /* 0x0000000000007918 */ /* 0x000fc80000000000 */
[----:B------:R-:W-:Y:S02]  /*4cfa0*/  IMAD.MOV.U32 R46, RZ, RZ, R4 ;  /* 0x000000ffff2e7224 */ /* 0x000fe400078e0004 */
[----:B------:R-:W-:Y:S02]  /*4cfb0*/  IMAD.MOV.U32 R47, RZ, RZ, R5 ;  /* 0x000000ffff2f7224 */ /* 0x000fe400078e0005 */
[----:B------:R-:W-:Y:S02]  /*4cfc0*/  IMAD.MOV.U32 R42, RZ, RZ, R6 ;  /* 0x000000ffff2a7224 */ /* 0x000fe400078e0006 */
[----:B------:R-:W-:Y:S02]  /*4cfd0*/  IMAD.MOV.U32 R43, RZ, RZ, R7 ;  /* 0x000000ffff2b7224 */ /* 0x000fe400078e0007 */
[----:B------:R-:W-:Y:S01]  /*4cfe0*/  HMMA.1688.F32.TF32 R4, R136, R28, R192 ;  /* 0x0000001c8804723c */ /* 0x000fe200000810c0 */
[----:B------:R-:W-:Y:S04]  /*4cff0*/  STL [R1+0x4910], R35 ;  /* 0x0049102301007387 */ /* 0x000fe80000100800 */
[----:B------:R-:W-:Y:S04]  /*4d000*/  STL [R1+0x490c], R34 ;  /* 0x00490c2201007387 */ /* 0x000fe80000100800 */
[----:B------:R2:W-:Y:S10]  /*4d010*/  STL [R1+0x4908], R39 ;  /* 0x0049082701007387 */ /* 0x0005f40000100800 */
[----:B------:R-:W-:-:S02]  /*4d020*/  IMAD.MOV.U32 R54, RZ, RZ, R4 ;  /* 0x000000ffff367224 */ /* 0x000fc400078e0004 */
[----:B------:R-:W-:Y:S02]  /*4d030*/  IMAD.MOV.U32 R55, RZ, RZ, R5 ;  /* 0x000000ffff377224 */ /* 0x000fe400078e0005 */
[----:B------:R-:W-:Y:S02]  /*4d040*/  IMAD.MOV.U32 R50, RZ, RZ, R6 ;  /* 0x000000ffff327224 */ /* 0x000fe400078e0006 */
[----:B------:R-:W-:Y:S02]  /*4d050*/  IMAD.MOV.U32 R51, RZ, RZ, R7 ;  /* 0x000000ffff337224 */ /* 0x000fe400078e0007 */
[----:B------:R-:W-:Y:S01]  /*4d060*/  HMMA.1688.F32.TF32 R4, R136, R32, R244 ;  /* 0x000000208804723c */ /* 0x000fe200000810f4 */
[----:B------:R3:W-:Y:S04]  /*4d070*/  STL [R1+0x4904], R38 ;  /* 0x0049042601007387 */ /* 0x0007e80000100800 */
[----:B------:R-:W-:Y:S04]  /*4d080*/  STL [R1+0x4920], R19 ;  /* 0x0049201301007387 */ /* 0x000fe80000100800 */
[----:B------:R-:W-:Y:S04]  /*4d090*/  STL [R1+0x491c], R18 ;  /* 0x00491c1201007387 */ /* 0x000fe80000100800 */
[----:B------:R4:W-:Y:S04]  /*4d0a0*/  STL [R1+0x4918], R23 ;  /* 0x0049181701007387 */ /* 0x0009e80000100800 */
[----:B------:R2:W-:Y:S04]  /*4d0b0*/  STL [R1+0x4914], R22 ;  /* 0x0049141601007387 */ /* 0x0005e80000100800 */
[----:B------:R-:W-:Y:S04]  /*4d0c0*/  STL [R1+0x4930], R43 ;  /* 0x0049302b01007387 */ /* 0x000fe80000100800 */
[----:B------:R-:W-:Y:S01]  /*4d0d0*/  STL [R1+0x492c], R42 ;  /* 0x00492c2a01007387 */ /* 0x000fe20000100800 */
[----:B-1----:R-:W-:-:S03]  /*4d0e0*/  IMAD.MOV.U32 R31, RZ, RZ, R4 ;  /* 0x000000ffff1f7224 */ /* 0x002fc600078e0004 */
[----:B------:R1:W-:Y:S01]  /*4d0f0*/  STL [R1+0x4928], R47 ;  /* 0x0049282f01007387 */ /* 0x0003e20000100800 */
[----:B------:R-:W-:-:S03]  /*4d100*/  IMAD.MOV.U32 R30, RZ, RZ, R5 ;  /* 0x000000ffff1e7224 */ /* 0x000fc600078e0005 */
[----:B------:R1:W-:Y:S01]  /*4d110*/  STL [R1+0x4924], R46 ;  /* 0x0049242e01007387 */ /* 0x0003e20000100800 */
[----:B------:R-:W-:-:S03]  /*4d120*/  IMAD.MOV.U32 R58, RZ, RZ, R6 ;  /* 0x000000ffff3a7224 */ /* 0x000fc600078e0006 */
[----:B------:R1:W-:Y:S01]  /*4d130*/  STL [R1+0x4938], R55 ;  /* 0x0049383701007387 */ /* 0x0003e20000100800 */
[----:B------:R-:W-:-:S03]  /*4d140*/  IMAD.MOV.U32 R59, RZ, RZ, R7 ;  /* 0x000000ffff3b7224 */ /* 0x000fc600078e0007 */
[----:B------:R1:W-:Y:S04]  /*4d150*/  STL [R1+0x4934], R54 ;  /* 0x0049343601007387 */ /* 0x0003e80000100800 */
        /* <DEDUP_REMOVED lines=41> */
[----:B------:R-:W1:Y:S01]  /*4d3f0*/  LDS R135, [R251+UR10+0xa000] ;  /* 0x00a0000afb877984 */ /* 0x000e620008000800 */
        /* <DEDUP_REMOVED lines=20> */
[----:B-1----:R-:W-:Y:S02]  /*4d540*/  IMAD.MOV.U32 R47, RZ, RZ, R140 ;  /* 0x000000ffff2f7224 */ /* 0x002fe400078e008c */
        /* <DEDUP_REMOVED lines=9> */
[C---:B------:R-:W-:Y:S01]  /*4d5e0*/  HMMA.1688.F32.TF32 R140, R136.reuse, R56, R200 ;  /* 0x00000038888c723c */ /* 0x040fe200000810c8 */
[----:B------:R-:W-:Y:S07]  /*4d5f0*/  STL.64 [R1+0x4948], R6 ;  /* 0x0049480601007387 */ /* 0x000fee0000100a00 */
[----:B------:R-:W-:Y:S01]  /*4d600*/  HMMA.1688.F32.TF32 R196, R136, R60, R196 ;  /* 0x0000003c88c4723c */ /* 0x000fe200000810c4 */
[----:B------:R1:W-:Y:S10]  /*4d610*/  STL.64 [R1+0x4940], R4 ;  /* 0x0049400401007387 */ /* 0x0003f40000100a00 */
[----:B------:R-:W-:-:S02]  /*4d620*/  IMAD.MOV.U32 R55, RZ, RZ, R140 ;  /* 0x000000ffff377224 */ /* 0x000fc400078e008c */
[----:B------:R-:W-:Y:S02]  /*4d630*/  IMAD.MOV.U32 R54, RZ, RZ, R141 ;  /* 0x000000ffff367224 */ /* 0x000fe400078e008d */
[----:B------:R-:W-:Y:S02]  /*4d640*/  IMAD.MOV.U32 R43, RZ, RZ, R142 ;  /* 0x000000ffff2b7224 */ /* 0x000fe400078e008e */
[----:B------:R-:W-:Y:S02]  /*4d650*/  IMAD.MOV.U32 R42, RZ, RZ, R143 ;  /* 0x000000ffff2a7224 */ /* 0x000fe400078e008f */
[C---:B------:R-:W-:Y:S08]  /*4d660*/  HMMA.1688.F32.TF32 R140, R136.reuse, R64, R192 ;  /* 0x00000040888c723c */ /* 0x040ff000000810c0 */
[----:B-1----:R-:W-:Y:S01]  /*4d670*/  HMMA.1688.F32.TF32 R4, R136, R68, R244 ;  /* 0x000000448804723c */ /* 0x002fe200000810f4 */
[----:B------:R-:W-:Y:S04]  /*4d680*/  STL.64 [R1+0xac0], R196 ;  /* 0x000ac0c401007387 */ /* 0x000fe80000100a00 */
[----:B------:R-:W-:Y:S03]  /*4d690*/  STL.64 [R1+0xac8], R198 ;  /* 0x000ac8c601007387 */ /* 0x000fe60000100a00 */
[C---:B------:R-:W-:Y:S01]  /*4d6a0*/  HMMA.1688.F32.TF32 R136, R132.reuse, R12, R124 ;  /* 0x0000000c8488723c */ /* 0x040fe2000008107c */
[----:B------:R-:W-:Y:S04]  /*4d6b0*/  LDS R244, [R0+UR10+0x8080] ;  /* 0x0080800a00f47984 */ /* 0x000fe80008000800 */
        /* <DEDUP_REMOVED lines=11> */
[----:B------:R-:W-:Y:S01]  /*4d770*/  STL.64 [R1+0xa98], R142 ;  /* 0x000a988e01007387 */ /* 0x000fe20000100a00 */
[C---:B------:R-:W-:Y:S03]  /*4d780*/  HMMA.1688.F32.TF32 R72, R132.reuse, R24, R76 ;  /* 0x000000188448723c */ /* 0x040fe6000008104c */
        /* <DEDUP_REMOVED lines=9> */
[----:B------:R2:W-:Y:S05]  /*4d820*/  STL.64 [R1+0xa48], R74 ;  /* 0x000a484a01007387 */ /* 0x0005ea0000100a00 */
[----:B------:R-:W-:Y:S04]  /*4d830*/  STL.64 [R1+0xa30], R4 ;  /* 0x000a300401007387 */ /* 0x000fe80000100a00 */
[----:B------:R3:W-:Y:S01]  /*4d840*/  STL.64 [R1+0xa38], R6 ;  /* 0x000a380601007387 */ /* 0x0007e20000100a00 */
[C---:B--2---:R-:W-:Y:S08]  /*4d850*/  HMMA.1688.F32.TF32 R72, R132.reuse, R36, R88 ;  /* 0x000000248448723c */ /* 0x044ff00000081058 */
[C---:B---3--:R-:W-:Y:S01]  /*4d860*/  HMMA.1688.F32.TF32 R4, R132.reuse, R40, R92 ;  /* 0x000000288404723c */ /* 0x048fe2000008105c */
[----:B------:R-:W-:Y:S04]  /*4d870*/  STL.64 [R1+0xa20], R76 ;  /* 0x000a204c01007387 */ /* 0x000fe80000100a00 */
[----:B------:R2:W-:Y:S06]  /*4d880*/  STL.64 [R1+0xa28], R78 ;  /* 0x000a284e01007387 */ /* 0x0005ec0000100a00 */
        /* <DEDUP_REMOVED lines=16> */
[----:B------:R-:W-:Y:S01]  /*4d990*/  HMMA.1688.F32.TF32 R240, R132, R68, R120 ;  /* 0x0000004484f0723c */ /* 0x000fe20000081078 */
[----:B------:R-:W-:Y:S04]  /*4d9a0*/  STL.64 [R1+0x9c0], R76 ;  /* 0x0009c04c01007387 */ /* 0x000fe80000100a00 */
[----:B------:R-:W-:Y:S04]  /*4d9b0*/  STL.64 [R1+0x9c8], R78 ;  /* 0x0009c84e01007387 */ /* 0x000fe80000100a00 */
[----:B------:R-:W-:Y:S02]  /*4d9c0*/  LDS R76, [R250+UR10+0x8080] ;  /* 0x0080800afa4c7984 */ /* 0x000fe40008000800 */
[----:B------:R-:W-:-:S02]  /*4d9d0*/  IMAD.MOV.U32 R66, RZ, RZ, R7 ;  /* 0x000000ffff427224 */ /* 0x000fc400078e0007 */
[----:B------:R2:W-:Y:S04]  /*4d9e0*/  STL.64 [R1+0xe0], R4 ;  /* 0x0000e00401007387 */ /* 0x0005e80000100a00 */
[----:B------:R-:W-:Y:S04]  /*4d9f0*/  STL.64 [R1+0x1f0], R72 ;  /* 0x0001f04801007387 */ /* 0x000fe80000100a00 */
[----:B------:R-:W-:Y:S04]  /*4da00*/  STL.64 [R1+0x1f8], R74 ;  /* 0x0001f84a01007387 */ /* 0x000fe80000100a00 */
[----:B------:R3:W-:Y:S04]  /*4da10*/  STL [R1+0xe8], R6 ;  /* 0x0000e80601007387 */ /* 0x0007e80000100800 */
[----:B------:R-:W-:Y:S04]  /*4da20*/  STL [R1+0x4874], R66 ;  /* 0x0048744201007387 */ /* 0x000fe80000100800 */
[----:B------:R-:W-:Y:S04]  /*4da30*/  STL [R1+0x4878], R240 ;  /* 0x004878f001007387 */ /* 0x000fe80000100800 */
[----:B------:R-:W-:Y:S04]  /*4da40*/  STL [R1+0x4858], R241 ;  /* 0x004858f101007387 */ /* 0x000fe80000100800 */
[----:B------:R-:W-:Y:S04]  /*4da50*/  STL [R1+0x4854], R242 ;  /* 0x004854f201007387 */ /* 0x000fe80000100800 */
[----:B------:R-:W-:Y:S04]  /*4da60*/  STL [R1+0x4850], R243 ;  /* 0x004850f301007387 */ /* 0x000fe80000100800 */
        /* <DEDUP_REMOVED lines=57> */
[----:B------:R1:W-:Y:S04]  /*4de00*/  LDS R78, [R250+UR10+0xa080] ;  /* 0x00a0800afa4e7984 */ /* 0x0003e80008000800 */
[----:B------:R-:W4:Y:S04]  /*4de10*/  LDL.LU R249, [R1+0x1ba4] ;  /* 0x001ba40001f97983 */ /* 0x000f280000300800 */
[----:B------:R-:W-:Y:S04]  /*4de20*/  LDS R77, [R251+UR10+0x8080] ;  /* 0x0080800afb4d7984 */ /* 0x000fe80008000800 */
[----:B------:R1:W1:Y:S04]  /*4de30*/  LDS R79, [R251+UR10+0xa080] ;  /* 0x00a0800afb4f7984 */ /* 0x0002680008000800 */
[----:B-1----:R-:W4:Y:S04]  /*4de40*/  LDL.LU R250, [R1+0x1ba8] ;  /* 0x001ba80001fa7983 */ /* 0x002f280000300800 */
[----:B------:R-:W4:Y:S04]  /*4de50*/  LDL.LU R251, [R1+0x1bac] ;  /* 0x001bac0001fb7983 */ /* 0x000f280000300800 */
[----:B------:R-:W4:Y:S04]  /*4de60*/  LDL.LU R192, [R1+0x1b90] ;  /* 0x001b900001c07983 */ /* 0x000f280000300800 */
[----:B------:R-:W4:Y:S04]  /*4de70*/  LDL.LU R193, [R1+0x1b94] ;  /* 0x001b940001c17983 */ /* 0x000f280000300800 */
[----:B------:R-:W4:Y:S04]  /*4de80*/  LDL.LU R194, [R1+0x1b98] ;  /* 0x001b980001c27983 */ /* 0x000f280000300800 */
[----:B------:R-:W4:Y:S01]  /*4de90*/  LDL.LU R195, [R1+0x1b9c] ;  /* 0x001b9c0001c37983 */ /* 0x000f220000300800 */
[----:B------:R-:W-:-:S15]  /*4dea0*/  HMMA.1688.F32.TF32 R72, R244, R12, R72 ;  /* 0x0000000cf448723c */ /* 0x000fde0000081048 */
[----:B------:R-:W-:-:S04]  /*4deb0*/  NOP ;  /* 0x0000000000007918 */ /* 0x000fc80000000000 */
[----:B------:R-:W-:Y:S01]  /*4dec0*/  IMAD.MOV.U32 R240, RZ, RZ, R74 ;  /* 0x000000fffff07224 */ /* 0x000fe200078e004a */
[----:B------:R2:W-:Y:S01]  /*4ded0*/  STL.64 [R1+0xc0], R72 ;  /* 0x0000c04801007387 */ /* 0x0005e20000100a00 */
[----:B------:R-:W-:Y:S02]  /*4dee0*/  IMAD.MOV.U32 R66, RZ, RZ, R75 ;  /* 0x000000ffff427224 */ /* 0x000fe400078e004b */
[C---:B--2---:R-:W-:Y:S08]  /*4def0*/  HMMA.1688.F32.TF32 R72, R244.reuse, R16, R128 ;  /* 0x00000010f448723c */ /* 0x044ff00000081080 */
[----:B---3--:R-:W-:Y:S11]  /*4df00*/  HMMA.1688.F32.TF32 R80, R244, R8, R80 ;  /* 0x00000008f450723c */ /* 0x008ff60000081050 */
[----:B------:R-:W-:-:S02]  /*4df10*/  IMAD.MOV.U32 R71, RZ, RZ, R72 ;  /* 0x000000ffff477224 */ /* 0x000fc400078e0048 */
[----:B------:R-:W-:Y:S02]  /*4df20*/  IMAD.MOV.U32 R241, RZ, RZ, R73 ;  /* 0x000000fffff17224 */ /* 0x000fe400078e0049 */
[----:B------:R-:W-:Y:S02]  /*4df30*/  IMAD.MOV.U32 R242, RZ, RZ, R74 ;  /* 0x000000fffff27224 */ /* 0x000fe400078e004a */
[----:B------:R-:W-:Y:S02]  /*4df40*/  IMAD.MOV.U32 R243, RZ, RZ, R75 ;  /* 0x000000fffff37224 */ /* 0x000fe400078e004b */
[----:B----4-:R-:W-:Y:S01]  /*4df50*/  HMMA.1688.F32.TF32 R72, R244, R20, R124 ;  /* 0x00000014f448723c */ /* 0x010fe2000008107c */
[----:B------:R-:W-:Y:S02]  /*4df60*/  IMAD.MOV.U32 R67, RZ, RZ, R80 ;  /* 0x000000ffff437224 */ /* 0x000fe400078e0050 */
[----:B------:R-:W-:Y:S01]  /*4df70*/  STL.64 [R1+0x4958], R242 ;  /* 0x004958f201007387 */ /* 0x000fe20000100a00 */
[----:B------:R-:W-:-:S02]  /*4df80*/  IMAD.MOV.U32 R62, RZ, RZ, R81 ;  /* 0x000000ffff3e7224 */ /* 0x000fc400078e0051 */
[----:B------:R-:W-:Y:S01]  /*4df90*/  IMAD.MOV.U32 R63, RZ, RZ, R82 ;  /* 0x000000ffff3f7224 */ /* 0x000fe200078e0052 */
[----:B------:R-:W-:Y:S01]  /*4dfa0*/  STL.64 [R1+0x4950], R240 ;  /* 0x004950f001007387 */ /* 0x000fe20000100a00 */
[----:B------:R-:W-:Y:S01]  /*4dfb0*/  HMMA.1688.F32.TF32 R84, R244, R24, R136 ;  /* 0x00000018f454723c */ /* 0x000fe20000081088 */
[----:B------:R-:W-:-:S07]  /*4dfc0*/  IMAD.MOV.U32 R70, RZ, RZ, R83 ;  /* 0x000000ffff467224 */ /* 0x000fce00078e0053 */
[C---:B------:R-:W-:Y:S03]  /*4dfd0*/  HMMA.1688.F32.TF32 R80, R244.reuse, R28, R4 ;  /* 0x0000001cf450723c */ /* 0x040fe60000081004 */
[----:B------:R-:W-:Y:S04]  /*4dfe0*/  STL.64 [R1+0xa0], R72 ;  /* 0x0000a04801007387 */ /* 0x000fe80000100a00 */
[----:B------:R1:W-:Y:S01]  /*4dff0*/  STL.64 [R1+0xa8], R74 ;  /* 0x0000a84a01007387 */ /* 0x0003e20000100a00 */
[C---:B------:R-:W-:Y:S08]  /*4e000*/  HMMA.1688.F32.TF32 R4, R244.reuse, R36, R220 ;  /* 0x00000024f404723c */ /* 0x040ff000000810dc */
[C---:B-1----:R-:W-:Y:S01]  /*4e010*/  HMMA.1688.F32.TF32 R72, R244.reuse, R32, R140 ;  /* 0x00000020f448723c */ /* 0x042fe2000008108c */
[----:B------:R-:W-:Y:S04]  /*4e020*/  STL.64 [R1+0x90], R84 ;  /* 0x0000905401007387 */ /* 0x000fe80000100a00 */
[----:B------:R-:W-:Y:S04]  /*4e030*/  STL.64 [R1+0x98], R86 ;  /* 0x0000985601007387 */ /* 0x000fe80000100a00 */
[----:B------:R-:W-:Y:S04]  /*4e040*/  STL.64 [R1+0x80], R80 ;  /* 0x0000805001007387 */ /* 0x000fe80000100a00 */
[----:B------:R1:W-:Y:S06]  /*4e050*/  STL.64 [R1+0x88], R82 ;  /* 0x0000885201007387 */ /* 0x0003ec0000100a00 */
        /* <DEDUP_REMOVED lines=9> */
[----:B------:R-:W-:Y:S01]  /*4e0f0*/  STL.64 [R1+0x40], R72 ;  /* 0x0000404801007387 */ /* 0x000fe20000100a00 */
[C---:B------:R-:W-:Y:S03]  /*4e100*/  HMMA.1688.F32.TF32 R248, R244.reuse, R64, R248 ;  /* 0x00000040f4f8723c */ /* 0x040fe600000810f8 */
[----:B------:R2:W-:Y:S05]  /*4e110*/  STL.64 [R1+0x48], R74 ;  /* 0x0000484a01007387 */ /* 0x0005ea0000100a00 */
[C---:B-1----:R-:W-:Y:S01]  /*4e120*/  HMMA.1688.F32.TF32 R80, R244.reuse, R52, R204 ;  /* 0x00000034f450723c */ /* 0x042fe200000810cc */
[----:B------:R-:W-:Y:S04]  /*4e130*/  STL.64 [R1+0x30], R4 ;  /* 0x0000300401007387 */ /* 0x000fe80000100a00 */
[----:B------:R1:W-:Y:S03]  /*4e140*/  STL.64 [R1+0x38], R6 ;  /* 0x0000380601007387 */ /* 0x0003e60000100a00 */
[C---:B--2---:R-:W-:Y:S08]  /*4e150*/  HMMA.1688.F32.TF32 R72, R244.reuse, R56, R200 ;  /* 0x00000038f448723c */ /* 0x044ff000000810c8 */
[C---:B-1----:R-:W-:Y:S03]  /*4e160*/  HMMA.1688.F32.TF32 R4, R244.reuse, R60, R196 ;  /* 0x0000003cf404723c */ /* 0x042fe600000810c4 */
[----:B------:R-:W-:Y:S04]  /*4e170*/  STL.64 [R1+0x20], R80 ;  /* 0x0000205001007387 */ /* 0x000fe80000100a00 */
[----:B------:R1:W-:Y:S01]  /*4e180*/  STL.64 [R1+0x28], R82 ;  /* 0x0000285201007387 */ /* 0x0003e20000100a00 */
[----:B------:R-:W-:Y:S03]  /*4e190*/  HMMA.1688.F32.TF32 R244, R244, R68, R192 ;  /* 0x00000044f4f4723c */ /* 0x000fe600000810c0 */
[----:B------:R-:W-:Y:S04]  /*4e1a0*/  STL.64 [R1+0x10], R72 ;  /* 0x0000104801007387 */ /* 0x000fe80000100a00 */
[----:B------:R-:W-:Y:S04]  /*4e1b0*/  STL.64 [R1+0x18], R74 ;  /* 0x0000184a01007387 */ /* 0x000fe80000100a00 */
[----:B------:R-:W-:Y:S04]  /*4e1c0*/  STL [R1+0x482c], R248 ;  /* 0x00482cf801007387 */ /* 0x000fe80000100800 */
[----:B------:R-:W-:Y:S04]  /*4e1d0*/  STL.64 [R1], R4 ;  /* 0x0000000401007387 */ /* 0x000fe80000100a00 */
[----:B------:R2:W-:Y:S01]  /*4e1e0*/  STL.64 [R1+0x8], R6 ;  /* 0x0000080601007387 */ /* 0x0005e20000100a00 */
[C---:B------:R-:W-:Y:S08]  /*4e1f0*/  HMMA.1688.F32.TF32 R84, R76.reuse, R12, R232 ;  /* 0x0000000c4c54723c */ /* 0x040ff000000810e8 */
[----:B-1----:R-:W-:Y:S01]  /*4e200*/  HMMA.1688.F32.TF32 R80, R76, R16, R228 ;  /* 0x000000104c50723c */ /* 0x002fe200000810e4 */
[----:B------:R-:W-:Y:S01]  /*4e210*/  IMAD.MOV.U32 R192, RZ, RZ, R144 ;  /* 0x000000ffffc07224 */ /* 0x000fe200078e0090 */
[----:B------:R-:W-:Y:S01]  /*4e220*/  LDS R72, [R0+UR10+0x8100] ;  /* 0x0081000a00487984 */ /* 0x000fe20008000800 */
[----:B------:R-:W-:-:S02]  /*4e230*/  IMAD.MOV.U32 R193, RZ, RZ, R145 ;  /* 0x000000ffffc17224 */ /* 0x000fc400078e0091 */
[----:B------:R-:W-:Y:S01]  /*4e240*/  IMAD.MOV.U32 R194, RZ, RZ, R146 ;  /* 0x000000ffffc27224 */ /* 0x000fe200078e0092 */
[----:B------:R-:W-:Y:S02]  /*4e250*/  LDS R74, [R0+UR10+0xa100] ;  /* 0x00a1000a004a7984 */ /* 0x000fe40008000800 */
[----:B--2---:R-:W-:Y:S02]  /*4e260*/  HMMA.1688.F32.TF32 R4, R76, R8, R236 ;  /* 0x000000084c04723c */ /* 0x004fe400000810ec */
[----:B------:R-:W-:Y:S04]  /*4e270*/  STL [R1+0x4828], R249 ;  /* 0x004828f901007387 */ /* 0x000fe80000100800 */
[----:B------:R-:W-:Y:S04]  /*4e280*/  STL [R1+0x4824], R250 ;  /* 0x004824fa01007387 */ /* 0x000fe80000100800 */
[----:B------:R-:W-:Y:S04]  /*4e290*/  STL [R1+0x4820], R251 ;  /* 0x004820fb01007387 */ /* 0x000fe80000100800 */
[----:B------:R-:W-:Y:S04]  /*4e2a0*/  STL [R1+0x483c], R244 ;  /* 0x00483cf401007387 */ /* 0x000fe80000100800 */
[----:B------:R-:W-:Y:S04]  /*4e2b0*/  STL [R1+0x4838], R245 ;  /* 0x004838f501007387 */ /* 0x000fe80000100800 */
[----:B------:R-:W-:Y:S04]  /*4e2c0*/  STL [R1+0x4834], R246 ;  /* 0x004834f601007387 */ /* 0x000fe80000100800 */
[----:B------:R-:W-:Y:S04]  /*4e2d0*/  STL [R1+0x4830], R247 ;  /* 0x004830f701007387 */ /* 0x000fe80000100800 */
[----:B------:R-:W-:Y:S04]  /*4e2e0*/  STL.64 [R1+0x1e0], R4 ;  /* 0x0001e00401007387 */ /* 0x000fe80000100a00 */
[----:B------:R1:W-:Y:S04]  /*4e2f0*/  STL.64 [R1+0x1e8], R6 ;  /* 0x0001e80601007387 */ /* 0x0003e80000100a00 */
[----:B------:R-:W-:Y:S01]  /*4e300*/  STL.64 [R1+0x1d0], R84 ;  /* 0x0001d05401007387 */ /* 0x000fe20000100a00 */
[----:B------:R-:W-:-:S02]  /*4e310*/  IMAD.MOV.U32 R195, RZ, RZ, R147 ;  /* 0x000000ffffc37224 */ /* 0x000fc400078e0093 */
[----:B------:R-:W-:Y:S01]  /*4e320*/  IMAD.MOV.U32 R196, RZ, RZ, R148 ;  /* 0x000000ffffc47224 */ /* 0x000fe200078e0094 */
[----:B------:R-:W-:Y:S01]  /*4e330*/  LDS R73, [R3+UR10+0x8100] ;  /* 0x0081000a03497984 */ /* 0x000fe20008000800 */
[C---:B-1----:R-:W-:Y:S03]  /*4e340*/  HMMA.1688.F32.TF32 R4, R76.reuse, R20, R224 ;  /* 0x000000144c04723c */ /* 0x042fe600000810e0 */
[----:B------:R1:W-:Y:S04]  /*4e350*/  STL.64 [R1+0x1d8], R86 ;  /* 0x0001d85601007387 */ /* 0x0003e80000100a00 */
[----:B------:R-:W-:Y:S04]  /*4e360*/  STL.64 [R1+0x1c0], R80 ;  /* 0x0001c05001007387 */ /* 0x000fe80000100a00 */
[----:B------:R2:W-:Y:S01]  /*4e370*/  STL.64 [R1+0x1c8], R82 ;  /* 0x0001c85201007387 */ /* 0x0005e20000100a00 */
[----:B-1----:R-:W-:Y:S01]  /*4e380*/  HMMA.1688.F32.TF32 R84, R76, R24, R188 ;  /* 0x000000184c54723c */ /* 0x002fe200000810bc */
[----:B------:R-:W-:-:S02]  /*4e390*/  IMAD.MOV.U32 R197, RZ, RZ, R149 ;  /* 0x000000ffffc57224 */ /* 0x000fc400078e0095 */
[----:B------:R-:W1:Y:S05]  /*4e3a0*/  LDS R75, [R3+UR10+0xa100] ;  /* 0x00a1000a034b7984 */ /* 0x000e6a0008000800 */
[C---:B--2---:R-:W-:Y:S01]  /*4e3b0*/  HMMA.1688.F32.TF32 R80, R76.reuse, R28, R184 ;  /* 0x0000001c4c50723c */ /* 0x044fe200000810b8 */
[----:B------:R-:W-:Y:S04]  /*4e3c0*/  STL.64 [R1+0x1b0], R4 ;  /* 0x0001b00401007387 */ /* 0x000fe80000100a00 */
[----:B------:R2:W-:Y:S06]  /*4e3d0*/  STL.64 [R1+0x1b8], R6 ;  /* 0x0001b80601007387 */ /* 0x0005ec0000100a00 */
[----:B------:R-:W-:Y:S01]  /*4e3e0*/  STL.64 [R1+0x1a0], R84 ;  /* 0x0001a05401007387 */ /* 0x000fe20000100a00 */
[C---:B--2---:R-:W-:Y:S03]  /*4e3f0*/  HMMA.1688.F32.TF32 R4, R76.reuse, R32, R180 ;  /* 0x000000204c04723c */ /* 0x044fe600000810b4 */
[----:B------:R2:W-:Y:S04]  /*4e400*/  STL.64 [R1+0x1a8], R86 ;  /* 0x0001a85601007387 */ /* 0x0005e80000100a00 */
[----:B------:R-:W-:Y:S04]  /*4e410*/  STL.64 [R1+0x190], R80 ;  /* 0x0001905001007387 */ /* 0x000fe80000100a00 */
[----:B------:R3:W-:Y:S01]  /*4e420*/  STL.64 [R1+0x198], R82 ;  /* 0x0001985201007387 */ /* 0x0007e20000100a00 */
[C---:B--2---:R-:W-:Y:S08]  /*4e430*/  HMMA.1688.F32.TF32 R84, R76.reuse, R36, R176 ;  /* 0x000000244c54723c */ /* 0x044ff000000810b0 */
[C---:B---3--:R-:W-:Y:S01]  /*4e440*/  HMMA.1688.F32.TF32 R80, R76.reuse, R40, R172 ;  /* 0x000000284c50723c */ /* 0x048fe200000810ac */
[----:B------:R-:W-:Y:S04]  /*4e450*/  STL.64 [R1+0x180], R4 ;  /* 0x0001800401007387 */ /* 0x000fe80000100a00 */
[----:B------:R2:W-:Y:S06]  /*4e460*/  STL.64 [R1+0x188], R6 ;  /* 0x0001880601007387 */ /* 0x0005ec0000100a00 */
[----:B------:R-:W-:Y:S01]  /*4e470*/  STL.64 [R1+0x170], R84 ;  /* 0x0001705401007387 */ /* 0x000fe20000100a00 */
[C---:B--2---:R-:W-:Y:S03]  /*4e480*/  HMMA.1688.F32.TF32 R4, R76.reuse, R44, R168 ;  /* 0x0000002c4c04723c */ /* 0x044fe600000810a8 */
[----:B------:R-:W-:Y:S04]  /*4e490*/  STL.64 [R1+0x178], R86 ;  /* 0x0001785601007387 */ /* 0x000fe80000100a00 */
[----:B------:R-:W-:Y:S04]  /*4e4a0*/  STL.64 [R1+0x160], R80 ;  /* 0x0001605001007387 */ /* 0x000fe80000100a00 */
[----:B------:R2:W-:Y:S02]  /*4e4b0*/  STL.64 [R1+0x168], R82 ;  /* 0x0001685201007387 */ /* 0x0005e40000100a00 */
[----:B--2---:R-:W-:Y:S06]  /*4e4c0*/  HMMA.1688.F32.TF32 R80, R76, R48, R164 ;  /* 0x000000304c50723c */ /* 0x004fec00000810a4 */
[----:B------:R-:W-:-:S02]  /*4e4d0*/  IMAD.MOV.U32 R247, RZ, RZ, R7 ;  /* 0x000000fffff77224 */ /* 0x000fc400078e0007 */
[----:B------:R-:W-:Y:S02]  /*4e4e0*/  IMAD.MOV.U32 R246, RZ, RZ, R6 ;  /* 0x000000fffff67224 */ /* 0x000fe400078e0006 */
[----:B------:R-:W-:Y:S02]  /*4e4f0*/  IMAD.MOV.U32 R245, RZ, RZ, R5 ;  /* 0x000000fffff57224 */ /* 0x000fe400078e0005 */
[----:B------:R-:W-:Y:S01]  /*4e500*/  IMAD.MOV.U32 R244, RZ, RZ, R4 ;  /* 0x000000fffff47224 */ /* 0x000fe200078e0004 */
[----:B------:R-:W-:Y:S01]  /*4e510*/  STL [R1+0x484c], R247 ;  /* 0x00484cf701007387 */ /* 0x000fe20000100800 */
[C---:B------:R-:W-:Y:S03]  /*4e520*/  HMMA.1688.F32.TF32 R4, R76.reuse, R52, R160 ;  /* 0x000000344c04723c */ /* 0x040fe600000810a0 */
[----:B------:R-:W-:Y:S04]  /*4e530*/  STL [R1+0x4848], R246 ;  /* 0x004848f601007387 */ /* 0x000fe80000100800 */
[----:B------:R-:W-:Y:S04]  /*4e540*/  STL [R1+0x4844], R245 ;  /* 0x004844f501007387 */ /* 0x000fe80000100800 */
[----:B------:R-:W-:Y:S04]  /*4e550*/  STL [R1+0x4840], R244 ;  /* 0x004840f401007387 */ /* 0x000fe80000100800 */
[----:B------:R-:W-:Y:S04]  /*4e560*/  STL.64 [R1+0x140], R80 ;  /* 0x0001405001007387 */ /* 0x000fe80000100a00 */
[----:B------:R2:W-:Y:S02]  /*4e570*/  STL.64 [R1+0x148], R82 ;  /* 0x0001485201007387 */ /* 0x0005e40000100a00 */
[----:B--2---:R-:W-:Y:S01]  /*4e580*/  HMMA.1688.F32.TF32 R80, R76, R56, R156 ;  /* 0x000000384c50723c */ /* 0x004fe2000008109c */
[----:B------:R-:W-:-:S02]  /*4e590*/  IMAD.MOV.U32 R247, RZ, RZ, R4 ;  /* 0x000000fffff77224 */ /* 0x000fc400078e0004 */
[----:B------:R-:W-:Y:S02]  /*4e5a0*/  IMAD.MOV.U32 R246, RZ, RZ, R5 ;  /* 0x000000fffff67224 */ /* 0x000fe400078e0005 */
[----:B------:R-:W-:Y:S02]  /*4e5b0*/  IMAD.MOV.U32 R245, RZ, RZ, R6 ;  /* 0x000000fffff57224 */ /* 0x000fe400078e0006 */
[----:B------:R-:W-:Y:S01]  /*4e5c0*/  IMAD.MOV.U32 R244, RZ, RZ, R7 ;  /* 0x000000fffff47224 */ /* 0x000fe200078e0007 */
[----:B------:R-:W-:Y:S04]  /*4e5d0*/  STL.64 [R1+0x4968], R246 ;  /* 0x004968f601007387 */ /* 0x000fe80000100a00 */
[----:B------:R-:W-:Y:S01]  /*4e5e0*/  STL.64 [R1+0x4960], R244 ;  /* 0x004960f401007387 */ /* 0x000fe20000100a00 */
[----:B------:R-:W-:Y:S06]  /*4e5f0*/  HMMA.1688.F32.TF32 R4, R76, R60, R152 ;  /* 0x0000003c4c04723c */ /* 0x000fec0000081098 */
        /* <DEDUP_REMOVED lines=30> */
[----:B------:R-:W1:Y:S04]  /*4e7e0*/  LDL.LU R4, [R1+0x1b00] ;  /* 0x001b000001047983 */ /* 0x000e680000300800 */
[----:B------:R-:W1:Y:S04]  /*4e7f0*/  LDL.LU R5, [R1+0x1b04] ;  /* 0x001b040001057983 */ /* 0x000e680000300800 */
[----:B------:R-:W1:Y:S04]  /*4e800*/  LDL.LU R6, [R1+0x1b08] ;  /* 0x001b080001067983 */ /* 0x000e680000300800 */
[----:B------:R-:W1:Y:S04]  /*4e810*/  LDL.LU R7, [R1+0x1b0c] ;  /* 0x001b0c0001077983 */ /* 0x000e680000300800 */
        /* <DEDUP_REMOVED lines=37> */
[----:B------:R-:W3:Y:S01]  /*4ea70*/  LDL.LU R217, [R1+0x1ac4] ;  /* 0x001ac40001d97983 */ /* 0x000ee20000300800 */
[----:B------:R-:W-:-:S03]  /*4ea80*/  IMAD.MOV.U32 R198, RZ, RZ, R150 ;  /* 0x000000ffffc67224 */ /* 0x000fc600078e0096 */
[----:B------:R-:W3:Y:S01]  /*4ea90*/  LDL.LU R218, [R1+0x1ac8] ;  /* 0x001ac80001da7983 */ /* 0x000ee20000300800 */
[----:B------:R-:W-:-:S03]  /*4eaa0*/  IMAD.MOV.U32 R199, RZ, RZ, R151 ;  /* 0x000000ffffc77224 */ /* 0x000fc600078e0097 */
        /* <DEDUP_REMOVED lines=9> */
[----:B----4-:R-:W-:Y:S03]  /*4eb40*/  HMMA.1688.F32.TF32 R104, R76, R68, R144 ;  /* 0x000000444c68723c */ /* 0x010fe60000081090 */
[----:B------:R-:W-:Y:S04]  /*4eb50*/  STL.64 [R1+0x4978], R250 ;  /* 0x004978fa01007387 */ /* 0x000fe80000100a00 */
[----:B------:R-:W-:Y:S01]  /*4eb60*/  STL.64 [R1+0x4970], R248 ;  /* 0x004970f801007387 */ /* 0x000fe20000100a00 */
[----:B------:R-:W-:-:S02]  /*4eb70*/  LOP3.LUT R238, R0, 0x40, RZ, 0x3c, !PT ;  /* 0x0000004000ee7812 */ /* 0x000fc400078e3cff */
[----:B------:R-:W-:-:S03]  /*4eb80*/  LOP3.LUT R239, R0, 0x60, RZ, 0x3c, !PT ;  /* 0x0000006000ef7812 */ /* 0x000fc600078e3cff */
[----:B------:R-:W-:Y:S04]  /*4eb90*/  LDS R228, [R238+UR10+0x8380] ;  /* 0x0083800aeee47984 */ /* 0x000fe80008000800 */
[----:B------:R-:W-:Y:S04]  /*4eba0*/  LDS R230, [R238+UR10+0xa380] ;  /* 0x00a3800aeee67984 */ /* 0x000fe80008000800 */
[----:B------:R-:W-:Y:S04]  /*4ebb0*/  LDS R229, [R239+UR10+0x8380] ;  /* 0x0083800aefe57984 */ /* 0x000fe80008000800 */
[----:B------:R-:W-:Y:S04]  /*4ebc0*/  LDS R231, [R239+UR10+0xa380] ;  /* 0x00a3800aefe77984 */ /* 0x000fe80008000800 */
[----:B------:R-:W-:Y:S04]  /*4ebd0*/  LDS R236, [R238+UR10+0x8780] ;  /* 0x0087800aeeec7984 */ /* 0x000fe80008000800 */
[----:B------:R-:W-:Y:S01]  /*4ebe0*/  LDS R237, [R239+UR10+0x8780] ;  /* 0x0087800aefed7984 */ /* 0x000fe20008000800 */
[C---:B-1----:R-:W-:Y:S08]  /*4ebf0*/  HMMA.1688.F32.TF32 R4, R72.reuse, R44, R4 ;  /* 0x0000002c4804723c */ /* 0x042ff00000081004 */
[C---:B--2---:R-:W-:Y:S08]  /*4ec00*/  HMMA.1688.F32.TF32 R80, R72.reuse, R28, R80 ;  /* 0x0000001c4850723c */ /* 0x044ff00000081050 */
[C---:B---3--:R-:W-:Y:S08]  /*4ec10*/  HMMA.1688.F32.TF32 R88, R72.reuse, R20, R88 ;  /* 0x000000144858723c */ /* 0x048ff00000081058 */
[C---:B------:R-:W-:Y:S08]  /*4ec20*/  HMMA.1688.F32.TF32 R92, R72.reuse, R16, R92 ;  /* 0x00000010485c723c */ /* 0x040ff0000008105c */
[C---:B------:R-:W-:Y:S08]  /*4ec30*/  HMMA.1688.F32.TF32 R96, R72.reuse, R12, R96 ;  /* 0x0000000c4860723c */ /* 0x040ff00000081060 */
[C---:B------:R-:W-:Y:S08]  /*4ec40*/  HMMA.1688.F32.TF32 R100, R72.reuse, R8, R100 ;  /* 0x000000084864723c */ /* 0x040ff00000081064 */
[----:B------:R-:W-:Y:S08]  /*4ec50*/  HMMA.1688.F32.TF32 R84, R72, R24, R84 ;  /* 0x000000184854723c */ /* 0x000ff00000081054 */
[----:B------:R-:W-:Y:S01]  /*4ec60*/  HMMA.1688.F32.TF32 R108, R76, R64, R148 ;  /* 0x000000404c6c723c */ /* 0x000fe20000081094 */
[----:B------:R-:W-:Y:S04]  /*4ec70*/  LDS R76, [R238+UR10+0x8100] ;  /* 0x0081000aee4c7984 */ /* 0x000fe80008000800 */
[----:B------:R-:W-:Y:S04]  /*4ec80*/  LDS R78, [R238+UR10+0xa100] ;  /* 0x00a1000aee4e7984 */ /* 0x000fe80008000800 */
[----:B------:R-:W-:Y:S04]  /*4ec90*/  LDS R77, [R239+UR10+0x8100] ;  /* 0x0081000aef4d7984 */ /* 0x000fe80008000800 */
[----:B------:R-:W1:Y:S06]  /*4eca0*/  LDS R79, [R239+UR10+0xa100] ;  /* 0x00a1000aef4f7984 */ /* 0x000e6c0008000800 */
        /* <DEDUP_REMOVED lines=50> */
[----:B-1----:R-:W-:Y:S03]  /*4efd0*/  HMMA.1688.F32.TF32 R4, R76, R16, R192 ;  /* 0x000000104c04723c */ /* 0x002fe600000810c0 */
[----:B------:R-:W1:Y:S04]  /*4efe0*/  LDS R75, [R3+UR10+0xa180] ;  /* 0x00a1800a034b7984 */ /* 0x000e680008000800 */
        /* <DEDUP_REMOVED lines=30> */
[----:B---3--:R-:W1:Y:S04]  /*4f1d0*/  LDL.LU R4, [R1+0x1f10] ;  /* 0x001f100001047983 */ /* 0x008e680000300800 */
[----:B------:R-:W1:Y:S04]  /*4f1e0*/  LDL.LU R5, [R1+0x1f14] ;  /* 0x001f140001057983 */ /* 0x000e680000300800 */
[----:B----4-:R-:W1:Y:S04]  /*4f1f0*/  LDL.LU R6, [R1+0x1f18] ;  /* 0x001f180001067983 */ /* 0x010e680000300800 */
[----:B------:R-:W1:Y:S04]  /*4f200*/  LDL.LU R7, [R1+0x1f1c] ;  /* 0x001f1c0001077983 */ /* 0x000e680000300800 */
        /* <DEDUP_REMOVED lines=80> */
[----:B-1----:R-:W-:Y:S08]  /*4f710*/  HMMA.1688.F32.TF32 R4, R72, R24, R4 ;  /* 0x000000184804723c */ /* 0x002ff00000081004 */
[C---:B--2---:R-:W-:Y:S08]  /*4f720*/  HMMA.1688.F32.TF32 R84, R76.reuse, R68, R84 ;  /* 0x000000444c54723c */ /* 0x044ff00000081054 */
[C---:B---3--:R-:W-:Y:S08]  /*4f730*/  HMMA.1688.F32.TF32 R88, R76.reuse, R64, R88 ;  /* 0x000000404c58723c */ /* 0x048ff00000081058 */
        /* <DEDUP_REMOVED lines=14> */
[----:B------:R-:W-:Y:S01]  /*4f820*/  STL.64 [R1+0x8b0], R132 ;  /* 0x0008b08401007387 */ /* 0x000fe20000100a00 */
[----:B------:R-:W-:Y:S03]  /*4f830*/  HMMA.1688.F32.TF32 R92, R76, R60, R92 ;  /* 0x0000003c4c5c723c */ /* 0x000fe6000008105c */
[----:B------:R-:W-:Y:S04]  /*4f840*/  STL.64 [R1+0x8b8], R134 ;  /* 0x0008b88601007387 */ /* 0x000fe80000100a00 */
        /* <DEDUP_REMOVED lines=60> */
[----:B------:R-:W-:Y:S04]  /*4fc10*/  STL.64 [R1+0x768], R86 ;  /* 0x0007685601007387 */ /* 0x000fe80000100a00 */
[----:B------:R-:W3:Y:S04]  /*4fc20*/  LDL.LU R196, [R1+0x1ff0] ;  /* 0x001ff00001c47983 */ /* 0x000ee80000300800 */
[----:B------:R-:W-:Y:S04]  /*4fc30*/  STL.64 [R1+0x750], R80 ;  /* 0x0007505001007387 */ /* 0x000fe80000100a00 */
[----:B------:R-:W-:Y:S04]  /*4fc40*/  STL.64 [R1+0x758], R82 ;  /* 0x0007585201007387 */ /* 0x000fe80000100a00 */
        /* <DEDUP_REMOVED lines=94> */
[----:B---3--:R-:W-:Y:S01]  /*50230*/  HMMA.1688.F32.TF32 R116, R72, R64, R116 ;  /* 0x000000404874723c */ /* 0x008fe20000081074 */
[----:B------:R-:W-:Y:S04]  /*50240*/  LDS R72, [R0+UR10+0x8200] ;  /* 0x0082000a00487984 */ /* 0x000fe80008000800 */
[----:B------:R-:W-:Y:S04]  /*50250*/  LDS R74, [R0+UR10+0xa200] ;  /* 0x00a2000a004a7984 */ /* 0x000fe80008000800 */
[----:B------:R-:W-:Y:S04]  /*50260*/  LDS R73, [R3+UR10+0x8200] ;  /* 0x0082000a03497984 */ /* 0x000fe80008000800 */
[----:B------:R-:W1:Y:S06]  /*50270*/  LDS R75, [R3+UR10+0xa200] ;  /* 0x00a2000a034b7984 */ /* 0x000e6c0008000800 */
[----:B------:R-:W-:Y:S04]  /*50280*/  STL.64 [R1+0x730], R116 ;  /* 0x0007307401007387 */ /* 0x000fe80000100a00 */
[----:B------:R-:W-:Y:S04]  /*50290*/  STL.64 [R1+0x738], R118 ;  /* 0x0007387601007387 */ /* 0x000fe80000100a00 */
[----:B------:R-:W-:Y:S04]  /*502a0*/  STL.64 [R1+0x280], R112 ;  /* 0x0002807001007387 */ /* 0x000fe80000100a00 */
[----:B------:R4:W-:Y:S02]  /*502b0*/  STL.64 [R1+0x288], R114 ;  /* 0x0002887201007387 */ /* 0x0009e40000100a00 */
[C---:B----4-:R-:W-:Y:S08]  /*502c0*/  HMMA.1688.F32.TF32 R112, R76.reuse, R8, R108 ;  /* 0x000000084c70723c */ /* 0x050ff0000008106c */
        /* <DEDUP_REMOVED lines=56> */
[----:B------:R-:W-:Y:S04]  /*50650*/  STL.64 [R1+0x620], R4 ;  /* 0x0006200401007387 */ /* 0x000fe80000100a00 */
[----:B------:R3:W-:Y:S01]  /*50660*/  STL.64 [R1+0x628], R6 ;  /* 0x0006280601007387 */ /* 0x0007e20000100a00 */
[C---:B--2---:R-:W-:Y:S08]  /*50670*/  HMMA.1688.F32.TF32 R80, R72.reuse, R20, R196 ;  /* 0x000000144850723c */ /* 0x044ff000000810c4 */
[----:B---3--:R-:W-:Y:S01]  /*50680*/  HMMA.1688.F32.TF32 R4, R72, R24, R192 ;  /* 0x000000184804723c */ /* 0x008fe200000810c0 */
        /* <DEDUP_REMOVED lines=114> */
[C---:B-1----:R-:W-:Y:S08]  /*50db0*/  HMMA.1688.F32.TF32 R4, R76.reuse, R32, R4 ;  /* 0x000000204c04723c */ /* 0x042ff00000081004 */
        /* <DEDUP_REMOVED lines=196> */
[C---:B------:R-:W-:Y:S01]  /*51a00*/  HMMA.1688.F32.TF32 R148, R72.reuse, R8, R232 ;  /* 0x000000084894723c */ /* 0x040fe200000810e8 */
[----:B------:R-:W-:Y:S04]  /*51a10*/  LDS R232, [R0+UR10+0x8380] ;  /* 0x0083800a00e87984 */ /* 0x000fe80008000800 */
[----:B------:R-:W-:Y:S03]  /*51a20*/  LDS R234, [R0+UR10+0xa380] ;  /* 0x00a3800a00ea7984 */ /* 0x000fe60008000800 */
[C---:B------:R-:W-:Y:S01]  /*51a30*/  HMMA.1688.F32.TF32 R120, R72.reuse, R20, R120 ;  /* 0x000000144878723c */ /* 0x040fe20000081078 */
[----:B------:R-:W-:Y:S04]  /*51a40*/  LDS R233, [R3+UR10+0x8380] ;  /* 0x0083800a03e97984 */ /* 0x000fe80008000800 */
[----:B------:R-:W-:Y:S03]  /*51a50*/  LDS R235, [R3+UR10+0xa380] ;  /* 0x00a3800a03eb7984 */ /* 0x000fe60008000800 */
[C---:B------:R-:W-:Y:S03]  /*51a60*/  HMMA.1688.F32.TF32 R76, R72.reuse, R16, R132 ;  /* 0x00000010484c723c */ /* 0x040fe60000081084 */
        /* <DEDUP_REMOVED lines=9> */
[C---:B--2---:R-:W-:Y:S03]  /*51b00*/  HMMA.1688.F32.TF32 R76, R72.reuse, R28, R112 ;  /* 0x0000001c484c723c */ /* 0x044fe60000081070 */
[----:B------:R-:W-:Y:S04]  /*51b10*/  STL.64 [R1+0x420], R120 ;  /* 0x0004207801007387 */ /* 0x000fe80000100a00 */
[----:B------:R-:W-:Y:S04]  /*51b20*/  STL.64 [R1+0x428], R122 ;  /* 0x0004287a01007387 */ /* 0x000fe80000100a00 */
[----:B------:R-:W-:Y:S04]  /*51b30*/  STL.64 [R1+0x410], R116 ;  /* 0x0004107401007387 */ /* 0x000fe80000100a00 */
[----:B------:R-:W-:Y:S01]  /*51b40*/  STL.64 [R1+0x418], R118 ;  /* 0x0004187601007387 */ /* 0x000fe20000100a00 */
[----:B------:R-:W-:Y:S03]  /*51b50*/  HMMA.1688.F32.TF32 R92, R72, R48, R92 ;  /* 0x00000030485c723c */ /* 0x000fe6000008105c */
[----:B------:R-:W-:Y:S04]  /*51b60*/  LDS R149, [R3+UR10+0x8300] ;  /* 0x0083000a03957984 */ /* 0x000fe80008000800 */
[----:B------:R-:W-:Y:S04]  /*51b70*/  STL.64 [R1+0x400], R76 ;  /* 0x0004004c01007387 */ /* 0x000fe80000100a00 */
[----:B------:R2:W-:Y:S01]  /*51b80*/  STL.64 [R1+0x408], R78 ;  /* 0x0004084e01007387 */ /* 0x0005e20000100a00 */
[----:B-1----:R-:W-:Y:S03]  /*51b90*/  HMMA.1688.F32.TF32 R4, R84, R8, R4 ;  /* 0x000000085404723c */ /* 0x002fe60000081004 */
[----:B------:R-:W1:Y:S05]  /*51ba0*/  LDS R151, [R3+UR10+0xa300] ;  /* 0x00a3000a03977984 */ /* 0x000e6a0008000800 */
[C---:B--2---:R-:W-:Y:S01]  /*51bb0*/  HMMA.1688.F32.TF32 R76, R72.reuse, R40, R100 ;  /* 0x00000028484c723c */ /* 0x044fe20000081064 */
[----:B------:R-:W-:Y:S04]  /*51bc0*/  STL.64 [R1+0x3f0], R108 ;  /* 0x0003f06c01007387 */ /* 0x000fe80000100a00 */
[----:B------:R-:W-:Y:S04]  /*51bd0*/  STL.64 [R1+0x3f8], R110 ;  /* 0x0003f86e01007387 */ /* 0x000fe80000100a00 */
[----:B------:R-:W-:Y:S04]  /*51be0*/  STL.64 [R1+0x3e0], R104 ;  /* 0x0003e06801007387 */ /* 0x000fe80000100a00 */
[----:B------:R-:W-:Y:S06]  /*51bf0*/  STL.64 [R1+0x3e8], R106 ;  /* 0x0003e86a01007387 */ /* 0x000fec0000100a00 */
        /* <DEDUP_REMOVED lines=11> */
[C---:B--2---:R-:W-:Y:S08]  /*51cb0*/  HMMA.1688.F32.TF32 R76, R72.reuse, R64, R124 ;  /* 0x00000040484c723c */ /* 0x044ff0000008107c */
[----:B------:R-:W-:Y:S01]  /*51cc0*/  HMMA.1688.F32.TF32 R72, R72, R68, R136 ;  /* 0x000000444848723c */ /* 0x000fe20000081088 */
        /* <DEDUP_REMOVED lines=80> */
[----:B------:R-:W2:Y:S01]  /*521d0*/  LDL.LU R195, [R1+0x212c] ;  /* 0x00212c0001c37983 */ /* 0x000ea20000300800 */
[C---:B----4-:R-:W-:Y:S08]  /*521e0*/  HMMA.1688.F32.TF32 R76, R84.reuse, R48, R136 ;  /* 0x00000030544c723c */ /* 0x050ff00000081088 */
[C---:B---3--:R-:W-:Y:S08]  /*521f0*/  HMMA.1688.F32.TF32 R4, R84.reuse, R52, R4 ;  /* 0x000000345404723c */ /* 0x048ff00000081004 */
[C---:B--2---:R-:W-:Y:S03]  /*52200*/  HMMA.1688.F32.TF32 R72, R84.reuse, R56, R140 ;  /* 0x000000385448723c */ /* 0x044fe6000008108c */
[----:B------:R-:W-:Y:S04]  /*52210*/  STL.64 [R1+0x2c0], R76 ;  /* 0x0002c04c01007387 */ /* 0x000fe80000100a00 */
[----:B------:R2:W-:Y:S01]  /*52220*/  STL.64 [R1+0x2c8], R78 ;  /* 0x0002c84e01007387 */ /* 0x0005e20000100a00 */
[C---:B------:R-:W-:Y:S08]  /*52230*/  HMMA.1688.F32.TF32 R80, R84.reuse, R64, R216 ;  /* 0x000000405450723c */ /* 0x040ff000000810d8 */
[C---:B--2---:R-:W-:Y:S08]  /*52240*/  HMMA.1688.F32.TF32 R76, R84.reuse, R60, R220 ;  /* 0x0000003c544c723c */ /* 0x044ff000000810dc */
[----:B------:R-:W-:Y:S01]  /*52250*/  HMMA.1688.F32.TF32 R84, R84, R68, R212 ;  /* 0x000000445454723c */ /* 0x000fe200000810d4 */
[----:B------:R-:W-:Y:S04]  /*52260*/  STL.64 [R1+0x46c8], R74 ;  /* 0x0046c84a01007387 */ /* 0x000fe80000100a00 */
[----:B------:R2:W-:Y:S03]  /*52270*/  STL.64 [R1+0x2b0], R4 ;  /* 0x0002b00401007387 */ /* 0x0005e60000100a00 */
[C---:B-1----:R-:W-:Y:S01]  /*52280*/  HMMA.1688.F32.TF32 R92, R148.reuse, R12, R204 ;  /* 0x0000000c945c723c */ /* 0x042fe200000810cc */
[----:B------:R1:W-:Y:S07]  /*52290*/  STL.64 [R1+0x2b8], R6 ;  /* 0x0002b80601007387 */ /* 0x0003ee0000100a00 */
        /* <DEDUP_REMOVED lines=58> */
[C---:B------:R-:W-:Y:S03]  /*52640*/  HMMA.1688.F32.TF32 R104, R148.reuse, R24, R192 ;  /* 0x000000189468723c */ /* 0x040fe600000810c0 */
[----:B------:R-:W2:Y:S04]  /*52650*/  LDL.LU R192, [R1+0x2070] ;  /* 0x0020700001c07983 */ /* 0x000ea80000300800 */
[----:B------:R-:W2:Y:S04]  /*52660*/  LDL.LU R193, [R1+0x2074] ;  /* 0x0020740001c17983 */ /* 0x000ea80000300800 */
[----:B------:R-:W2:Y:S04]  /*52670*/  LDL.LU R194, [R1+0x2078] ;  /* 0x0020780001c27983 */ /* 0x000ea80000300800 */
[----:B------:R-:W2:Y:S04]  /*52680*/  LDL.LU R195, [R1+0x207c] ;  /* 0x00207c0001c37983 */ /* 0x000ea80000300800 */
[----:B------:R-:W-:Y:S04]  /*52690*/  STL.64 [R1+0x4748], R106 ;  /* 0x0047486a01007387 */ /* 0x000fe80000100a00 */
[----:B------:R-:W-:Y:S04]  /*526a0*/  STL.64 [R1+0x4740], R104 ;  /* 0x0047406801007387 */ /* 0x000fe80000100a00 */
[----:B------:R-:W-:Y:S04]  /*526b0*/  LDS R212, [R238+UR10+0x8300] ;  /* 0x0083000aeed47984 */ /* 0x000fe80008000800 */
[----:B------:R-:W-:Y:S04]  /*526c0*/  LDS R214, [R238+UR10+0xa300] ;  /* 0x00a3000aeed67984 */ /* 0x000fe80008000800 */
[----:B------:R-:W-:Y:S04]  /*526d0*/  LDS R213, [R239+UR10+0x8300] ;  /* 0x0083000aefd57984 */ /* 0x000fe80008000800 */
[----:B------:R-:W1:Y:S01]  /*526e0*/  LDS R215, [R239+UR10+0xa300] ;  /* 0x00a3000aefd77984 */ /* 0x000e620008000800 */
[C---:B---3--:R-:W-:Y:S08]  /*526f0*/  HMMA.1688.F32.TF32 R144, R148.reuse, R64, R196 ;  /* 0x000000409490723c */ /* 0x048ff000000810c4 */
[C---:B----4-:R-:W-:Y:S08]  /*52700*/  HMMA.1688.F32.TF32 R128, R148.reuse, R48, R216 ;  /* 0x000000309480723c */ /* 0x050ff000000810d8 */
[C---:B------:R-:W-:Y:S08]  /*52710*/  HMMA.1688.F32.TF32 R112, R148.reuse, R32, R136 ;  /* 0x000000209470723c */ /* 0x040ff00000081088 */
[C---:B------:R-:W-:Y:S08]  /*52720*/  HMMA.1688.F32.TF32 R108, R148.reuse, R28, R124 ;  /* 0x0000001c946c723c */ /* 0x040ff0000008107c */
[C---:B--2---:R-:W-:Y:S11]  /*52730*/  HMMA.1688.F32.TF32 R116, R148.reuse, R36, R4 ;  /* 0x000000249474723c */ /* 0x044ff60000081004 */
[----:B------:R-:W-:Y:S01]  /*52740*/  STL.64 [R1+0x4758], R110 ;  /* 0x0047586e01007387 */ /* 0x000fe20000100a00 */
[C---:B------:R-:W-:Y:S03]  /*52750*/  HMMA.1688.F32.TF32 R120, R148.reuse, R40, R140 ;  /* 0x000000289478723c */ /* 0x040fe6000008108c */
[----:B------:R-:W-:Y:S05]  /*52760*/  STL.64 [R1+0x4750], R108 ;  /* 0x0047506c01007387 */ /* 0x000fea0000100a00 */
        /* <DEDUP_REMOVED lines=18> */
[----:B------:R-:W-:Y:S03]  /*52890*/  HMMA.1688.F32.TF32 R148, R148, R68, R192 ;  /* 0x000000449494723c */ /* 0x000fe600000810c0 */
[----:B------:R-:W-:Y:S04]  /*528a0*/  STL.64 [R1+0x47d8], R142 ;  /* 0x0047d88e01007387 */ /* 0x000fe80000100a00 */
[----:B------:R-:W-:Y:S04]  /*528b0*/  STL.64 [R1+0x47d0], R140 ;  /* 0x0047d08c01007387 */ /* 0x000fe80000100a00 */
[----:B------:R-:W-:Y:S04]  /*528c0*/  STL.64 [R1+0x47e8], R146 ;  /* 0x0047e89201007387 */ /* 0x000fe80000100a00 */
[----:B------:R-:W-:Y:S04]  /*528d0*/  STL.64 [R1+0x47e0], R144 ;  /* 0x0047e09001007387 */ /* 0x000fe80000100a00 */
        /* <DEDUP_REMOVED lines=28> */
[----:B------:R-:W-:Y:S04]  /*52aa0*/  STL.64 [R1+0x47f8], R150 ;  /* 0x0047f89601007387 */ /* 0x000fe80000100a00 */
[----:B------:R-:W-:Y:S01]  /*52ab0*/  STL.64 [R1+0x47f0], R148 ;  /* 0x0047f09401007387 */ /* 0x000fe20000100a00 */
[C---:B-1----:R-:W-:Y:S03]  /*52ac0*/  HMMA.1688.F32.TF32 R152, R212.reuse, R8, R192 ;  /* 0x00000008d498723c */ /* 0x042fe600000810c0 */
[----:B------:R-:W4:Y:S04]  /*52ad0*/  LDL.LU R192, [R1+0x1110] ;  /* 0x0011100001c07983 */ /* 0x000f280000300800 */
[----:B------:R-:W4:Y:S04]  /*52ae0*/  LDL.LU R193, [R1+0x1114] ;  /* 0x0011140001c17983 */ /* 0x000f280000300800 */
[----:B------:R-:W4:Y:S04]  /*52af0*/  LDL.LU R194, [R1+0x1118] ;  /* 0x0011180001c27983 */ /* 0x000f280000300800 */
[----:B------:R-:W4:Y:S01]  /*52b00*/  LDL.LU R195, [R1+0x111c] ;  /* 0x00111c0001c37983 */ /* 0x000f220000300800 */
[C---:B--2---:R-:W-:Y:S08]  /*52b10*/  HMMA.1688.F32.TF32 R156, R212.reuse, R12, R220 ;  /* 0x0000000cd49c723c */ /* 0x044ff000000810dc */
[C---:B---3--:R-:W-:Y:S01]  /*52b20*/  HMMA.1688.F32.TF32 R160, R212.reuse, R16, R216 ;  /* 0x00000010d4a0723c */ /* 0x048fe200000810d8 */
[----:B------:R-:W-:Y:S07]  /*52b30*/  STL.64 [R1+0x4808], R154 ;  /* 0x0048089a01007387 */ /* 0x000fee0000100a00 */
[C---:B----4-:R-:W-:Y:S01]  /*52b40*/  HMMA.1688.F32.TF32 R164, R212.reuse, R20, R208 ;  /* 0x00000014d4a4723c */ /* 0x050fe200000810d0 */
[----:B------:R-:W-:Y:S04]  /*52b50*/  STL.64 [R1+0x4800], R152 ;  /* 0x0048009801007387 */ /* 0x000fe80000100a00 */
[----:B------:R-:W-:Y:S04]  /*52b60*/  STL.64 [R1+0x4818], R158 ;  /* 0x0048189e01007387 */ /* 0x000fe80000100a00 */
[----:B------:R-:W-:Y:S04]  /*52b70*/  STL.64 [R1+0x4810], R156 ;  /* 0x0048109c01007387 */ /* 0x000fe80000100a00 */
[----:B------:R-:W-:Y:S01]  /*52b80*/  STL [R1+0x464c], R160 ;  /* 0x00464ca001007387 */ /* 0x000fe20000100800 */
[C---:B------:R-:W-:Y:S03]  /*52b90*/  HMMA.1688.F32.TF32 R176, R212.reuse, R32, R196 ;  /* 0x00000020d4b0723c */ /* 0x040fe600000810c4 */
[----:B------:R-:W-:Y:S05]  /*52ba0*/  STL [R1+0x4648], R161 ;  /* 0x004648a101007387 */ /* 0x000fea0000100800 */
[C---:B------:R-:W-:Y:S01]  /*52bb0*/  HMMA.1688.F32.TF32 R168, R212.reuse, R24, R204 ;  /* 0x00000018d4a8723c */ /* 0x040fe200000810cc */
[----:B------:R-:W-:Y:S04]  /*52bc0*/  STL [R1+0x4644], R162 ;  /* 0x004644a201007387 */ /* 0x000fe80000100800 */
[----:B------:R-:W-:Y:S03]  /*52bd0*/  STL [R1+0x4640], R163 ;  /* 0x004640a301007387 */ /* 0x000fe60000100800 */
[C---:B------:R-:W-:Y:S01]  /*52be0*/  HMMA.1688.F32.TF32 R172, R212.reuse, R28, R200 ;  /* 0x0000001cd4ac723c */ /* 0x040fe200000810c8 */
        /* <DEDUP_REMOVED lines=13> */
[----:B------:R1:W-:Y:S04]  /*52cc0*/  STL [R1+0x4678], R177 ;  /* 0x004678b101007387 */ /* 0x0003e80000100800 */
[----:B------:R-:W-:Y:S04]  /*52cd0*/  STL [R1+0x4634], R178 ;  /* 0x004634b201007387 */ /* 0x000fe80000100800 */
[----:B------:R-:W-:Y:S04]  /*52ce0*/  STL [R1+0x4630], R179 ;  /* 0x004630b301007387 */ /* 0x000fe80000100800 */
        /* <DEDUP_REMOVED lines=36> */
[----:B------:R-:W-:Y:S01]  /*52f30*/  STL [R1+0x462c], R183 ;  /* 0x00462cb701007387 */ /* 0x000fe20000100800 */
[C---:B--2---:R-:W-:Y:S08]  /*52f40*/  HMMA.1688.F32.TF32 R184, R212.reuse, R40, R220 ;  /* 0x00000028d4b8723c */ /* 0x044ff000000810dc */
[C---:B---3--:R-:W-:Y:S11]  /*52f50*/  HMMA.1688.F32.TF32 R188, R212.reuse, R44, R216 ;  /* 0x0000002cd4bc723c */ /* 0x048ff600000810d8 */
[----:B------:R2:W-:Y:S04]  /*52f60*/  STL [R1+0x4698], R184 ;  /* 0x004698b801007387 */ /* 0x0005e80000100800 */
[----:B------:R3:W-:Y:S04]  /*52f70*/  STL [R1+0x4694], R185 ;  /* 0x004694b901007387 */ /* 0x0007e80000100800 */
[----:B------:R1:W-:Y:S04]  /*52f80*/  STL [R1+0x4690], R186 ;  /* 0x004690ba01007387 */ /* 0x0003e80000100800 */
[----:B------:R-:W-:Y:S04]  /*52f90*/  STL [R1+0x468c], R187 ;  /* 0x00468cbb01007387 */ /* 0x000fe80000100800 */
[----:B------:R1:W-:Y:S04]  /*52fa0*/  STL [R1+0x46a8], R188 ;  /* 0x0046a8bc01007387 */ /* 0x0003e80000100800 */
[----:B------:R1:W-:Y:S04]  /*52fb0*/  STL [R1+0x46a4], R189 ;  /* 0x0046a4bd01007387 */ /* 0x0003e80000100800 */
[----:B------:R1:W-:Y:S04]  /*52fc0*/  STL [R1+0x46a0], R190 ;  /* 0x0046a0be01007387 */ /* 0x0003e80000100800 */
[----:B------:R1:W-:Y:S01]  /*52fd0*/  STL [R1+0x469c], R191 ;  /* 0x00469cbf01007387 */ /* 0x0003e20000100800 */
[C---:B----4-:R-:W-:Y:S08]  /*52fe0*/  HMMA.1688.F32.TF32 R204, R212.reuse, R60, R204 ;  /* 0x0000003cd4cc723c */ /* 0x050ff000000810cc */
[C---:B------:R-:W-:Y:S08]  /*52ff0*/  HMMA.1688.F32.TF32 R192, R212.reuse, R48, R192 ;  /* 0x00000030d4c0723c */ /* 0x040ff000000810c0 */
[C---:B------:R-:W-:Y:S11]  /*53000*/  HMMA.1688.F32.TF32 R196, R212.reuse, R52, R196 ;  /* 0x00000034d4c4723c */ /* 0x040ff600000810c4 */
[----:B------:R-:W-:Y:S04]  /*53010*/  STL [R1+0x46b8], R192 ;  /* 0x0046b8c001007387 */ /* 0x000fe80000100800 */
[----:B------:R-:W-:Y:S04]  /*53020*/  STL [R1+0x46b4], R193 ;  /* 0x0046b4c101007387 */ /* 0x000fe80000100800 */
[----:B------:R-:W-:Y:S04]  /*53030*/  STL [R1+0x46b0], R194 ;  /* 0x0046b0c201007387 */ /* 0x000fe80000100800 */
[----:B------:R-:W-:Y:S04]  /*53040*/  STL [R1+0x46ac], R195 ;  /* 0x0046acc301007387 */ /* 0x000fe80000100800 */
[----:B------:R-:W-:Y:S04]  /*53050*/  STL.64 [R1+0x4988], R198 ;  /* 0x004988c601007387 */ /* 0x000fe80000100a00 */
[----:B------:R-:W-:Y:S04]  /*53060*/  STL.64 [R1+0x4980], R196 ;  /* 0x004980c401007387 */ /* 0x000fe80000100a00 */
[----:B------:R-:W4:Y:S04]  /*53070*/  LDL.LU R216, [R1+0x2260] ;  /* 0x0022600001d87983 */ /* 0x000f280000300800 */
[----:B------:R-:W4:Y:S04]  /*53080*/  LDL.LU R217, [R1+0x2264] ;  /* 0x0022640001d97983 */ /* 0x000f280000300800 */
[----:B------:R-:W4:Y:S04]  /*53090*/  LDL.LU R218, [R1+0x2268] ;  /* 0x0022680001da7983 */ /* 0x000f280000300800 */
[----:B------:R-:W4:Y:S04]  /*530a0*/  LDL.LU R219, [R1+0x226c] ;  /* 0x00226c0001db7983 */ /* 0x000f280000300800 */
[----:B------:R-:W2:Y:S04]  /*530b0*/  LDL.LU R220, [R1+0x2250] ;  /* 0x0022500001dc7983 */ /* 0x000ea80000300800 */
[----:B------:R-:W2:Y:S04]  /*530c0*/  LDL.LU R221, [R1+0x2254] ;  /* 0x0022540001dd7983 */ /* 0x000ea80000300800 */
[----:B------:R-:W2:Y:S01]  /*530d0*/  LDL.LU R222, [R1+0x2258] ;  /* 0x0022580001de7983 */ /* 0x000ea20000300800 */
[C---:B------:R-:W-:Y:S03]  /*530e0*/  HMMA.1688.F32.TF32 R200, R212.reuse, R56, R200 ;  /* 0x00000038d4c8723c */ /* 0x040fe600000810c8 */
[----:B------:R-:W2:Y:S04]  /*530f0*/  LDL.LU R223, [R1+0x225c] ;  /* 0x00225c0001df7983 */ /* 0x000ea80000300800 */
[----:B------:R-:W2:Y:S01]  /*53100*/  LDL.LU R240, [R1+0x2240] ;  /* 0x0022400001f07983 */ /* 0x000ea20000300800 */
[C---:B------:R-:W-:Y:S03]  /*53110*/  HMMA.1688.F32.TF32 R208, R212.reuse, R64, R208 ;  /* 0x00000040d4d0723c */ /* 0x040fe600000810d0 */
[----:B------:R-:W2:Y:S04]  /*53120*/  LDL.LU R241, [R1+0x2244] ;  /* 0x0022440001f17983 */ /* 0x000ea80000300800 */
[----:B------:R-:W2:Y:S01]  /*53130*/  LDL.LU R242, [R1+0x2248] ;  /* 0x0022480001f27983 */ /* 0x000ea20000300800 */
[----:B------:R-:W-:Y:S03]  /*53140*/  HMMA.1688.F32.TF32 R212, R212, R68, R4 ;  /* 0x00000044d4d4723c */ /* 0x000fe60000081004 */
        /* <DEDUP_REMOVED lines=25> */
[C---:B--2---:R-:W-:Y:S03]  /*532e0*/  HMMA.1688.F32.TF32 R224, R232.reuse, R16, R240 ;  /* 0x00000010e8e0723c */ /* 0x044fe600000810f0 */
[----:B------:R-:W2:Y:S04]  /*532f0*/  LDL.LU R240, [R1+0x21d0] ;  /* 0x0021d00001f07983 */ /* 0x000ea80000300800 */
[----:B------:R-:W2:Y:S04]  /*53300*/  LDL.LU R241, [R1+0x21d4] ;  /* 0x0021d40001f17983 */ /* 0x000ea80000300800 */
[----:B------:R-:W2:Y:S04]  /*53310*/  LDL.LU R242, [R1+0x21d8] ;  /* 0x0021d80001f27983 */ /* 0x000ea80000300800 */
[----:B------:R-:W2:Y:S01]  /*53320*/  LDL.LU R243, [R1+0x21dc] ;  /* 0x0021dc0001f37983 */ /* 0x000ea20000300800 */
[----:B---3--:R-:W-:Y:S03]  /*53330*/  HMMA.1688.F32.TF32 R84, R232, R20, R4 ;  /* 0x00000014e854723c */ /* 0x008fe60000081004 */
[----:B------:R-:W3:-:S15]  /*53340*/  LDL.LU R4, [R1+0x21c0] ;  /* 0x0021c00001047983 */ /* 0x000ede0000300800 */
[----:B------:R-:W-:Y:S01]  /*53350*/  NOP ;  /* 0x0000000000007918 */ /* 0x000fe20000000000 */
[----:B------:R1:W-:Y:S04]  /*53360*/  STL.64 [R1+0xbb0], R84 ;  /* 0x000bb05401007387 */ /* 0x0003e80000100a00 */
[----:B------:R1:W-:Y:S04]  /*53370*/  STL.64 [R1+0xbb8], R86 ;  /* 0x000bb85601007387 */ /* 0x0003e80000100a00 */
[----:B------:R-:W3:Y:S04]  /*53380*/  LDL.LU R5, [R1+0x21c4] ;  /* 0x0021c40001057983 */ /* 0x000ee80000300800 */
[----:B------:R-:W3:Y:S04]  /*53390*/  LDL.LU R6, [R1+0x21c8] ;  /* 0x0021c80001067983 */ /* 0x000ee80000300800 */
[----:B------:R-:W3:Y:S01]  /*533a0*/  LDL.LU R7, [R1+0x21cc] ;  /* 0x0021cc0001077983 */ /* 0x000ee20000300800 */
[----:B----4-:R-:W-:-:S15]  /*533b0*/  HMMA.1688.F32.TF32 R72, R232, R32, R72 ;  /* 0x00000020e848723c */ /* 0x010fde0000081048 */
        /* <DEDUP_REMOVED lines=11> */
[C---:B------:R-:W-:Y:S08]  /*53470*/  HMMA.1688.F32.TF32 R72, R232.reuse, R40, R244 ;  /* 0x00000028e848723c */ /* 0x040ff000000810f4 */
[----:B------:R-:W-:Y:S11]  /*53480*/  HMMA.1688.F32.TF32 R76, R232, R28, R76 ;  /* 0x0000001ce84c723c */ /* 0x000ff6000008104c */
[----:B------:R-:W-:-:S02]  /*53490*/  IMAD.MOV.U32 R161, RZ, RZ, R72 ;  /* 0x000000ffffa17224 */ /* 0x000fc400078e0048 */
[----:B------:R-:W-:Y:S02]  /*534a0*/  IMAD.MOV.U32 R162, RZ, RZ, R73 ;  /* 0x000000ffffa27224 */ /* 0x000fe400078e0049 */
[----:B------:R-:W-:Y:S02]  /*534b0*/  IMAD.MOV.U32 R163, RZ, RZ, R74 ;  /* 0x000000ffffa37224 */ /* 0x000fe400078e004a */
[----:B------:R-:W-:Y:S02]  /*534c0*/  IMAD.MOV.U32 R171, RZ, RZ, R75 ;  /* 0x000000ffffab7224 */ /* 0x000fe400078e004b */
[----:B------:R-:W-:Y:S02]  /*534d0*/  IMAD.MOV.U32 R168, RZ, RZ, R76 ;  /* 0x000000ffffa87224 */ /* 0x000fe400078e004c */
[----:B------:R-:W-:Y:S02]  /*534e0*/  IMAD.MOV.U32 R169, RZ, RZ, R77 ;  /* 0x000000ffffa97224 */ /* 0x000fe400078e004d */
[----:B------:R-:W-:-:S02]  /*534f0*/  IMAD.MOV.U32 R170, RZ, RZ, R78 ;  /* 0x000000ffffaa7224 */ /* 0x000fc400078e004e */
[----:B------:R-:W-:Y:S01]  /*53500*/  IMAD.MOV.U32 R164, RZ, RZ, R79 ;  /* 0x000000ffffa47224 */ /* 0x000fe200078e004f */
[----:B------:R-:W-:-:S15]  /*53510*/  HMMA.1688.F32.TF32 R80, R232, R24, R80 ;  /* 0x00000018e850723c */ /* 0x000fde0000081050 */
[----:B------:R-:W-:-:S04]  /*53520*/  NOP ;  /* 0x0000000000007918 */ /* 0x000fc80000000000 */
[----:B------:R-:W-:Y:S02]  /*53530*/  IMAD.MOV.U32 R165, RZ, RZ, R80 ;  /* 0x000000ffffa57224 */ /* 0x000fe400078e0050 */
[----:B------:R-:W-:Y:S02]  /*53540*/  IMAD.MOV.U32 R166, RZ, RZ, R81 ;  /* 0x000000ffffa67224 */ /* 0x000fe400078e0051 */
[----:B------:R-:W-:Y:S02]  /*53550*/  IMAD.MOV.U32 R167, RZ, RZ, R82 ;  /* 0x000000ffffa77224 */ /* 0x000fe400078e0052 */
[----:B------:R-:W-:Y:S01]  /*53560*/  IMAD.MOV.U32 R160, RZ, RZ, R83 ;  /* 0x000000ffffa07224 */ /* 0x000fe200078e0053 */
[C---:B--2---:R-:W-:Y:S08]  /*53570*/  HMMA.1688.F32.TF32 R72, R232.reuse, R44, R240 ;  /* 0x0000002ce848723c */ /* 0x044ff000000810f0 */
[----:B---3--:R-:W-:Y:S11]  /*53580*/  HMMA.1688.F32.TF32 R4, R232, R48, R4 ;  /* 0x00000030e804723c */ /* 0x008ff60000081004 */
[----:B------:R-:W-:-:S02]  /*53590*/  IMAD.MOV.U32 R184, RZ, RZ, R72 ;  /* 0x000000ffffb87224 */ /* 0x000fc400078e0048 */
[----:B------:R-:W-:Y:S02]  /*535a0*/  IMAD.MOV.U32 R185, RZ, RZ, R73 ;  /* 0x000000ffffb97224 */ /* 0x000fe400078e0049 */
[----:B------:R-:W-:-:S04]  /*535b0*/  IMAD.MOV.U32 R186, RZ, RZ, R74 ;  /* 0x000000ffffba7224 */ /* 0x000fc800078e004a */
[----:B------:R-:W-:Y:S02]  /*535c0*/  IMAD.MOV.U32 R188, RZ, RZ, R4 ;  /* 0x000000ffffbc7224 */ /* 0x000fe400078e0004 */
[----:B------:R-:W-:Y:S01]  /*535d0*/  IMAD.MOV.U32 R189, RZ, RZ, R5 ;  /* 0x000000ffffbd7224 */ /* 0x000fe200078e0005 */
[----:B------:R-:W2:Y:S01]  /*535e0*/  LDL.LU R4, [R1+0x1190] ;  /* 0x0011900001047983 */ /* 0x000ea20000300800 */
[----:B------:R-:W-:Y:S02]  /*535f0*/  IMAD.MOV.U32 R190, RZ, RZ, R6 ;  /* 0x000000ffffbe7224 */ /* 0x000fe400078e0006 */
[----:B------:R-:W-:Y:S01]  /*53600*/  IMAD.MOV.U32 R191, RZ, RZ, R7 ;  /* 0x000000ffffbf7224 */ /* 0x000fe200078e0007 */
        /* <DEDUP_REMOVED lines=9> */
[----:B------:R-:W4:Y:S01]  /*536a0*/  LDL.LU R250, [R1+0x11c8] ;  /* 0x0011c80001fa7983 */ /* 0x000f220000300800 */
[----:B------:R-:W-:-:S03]  /*536b0*/  IMAD.MOV.U32 R187, RZ, RZ, R75 ;  /* 0x000000ffffbb7224 */ /* 0x000fc600078e004b */
        /* <DEDUP_REMOVED lines=75> */
[----:B----4-:R-:W-:-:S15]  /*53b70*/  HMMA.1688.F32.TF32 R128, R232, R60, R128 ;  /* 0x0000003ce880723c */ /* 0x010fde0000081080 */
[----:B------:R-:W-:-:S04]  /*53b80*/  NOP ;  /* 0x0000000000007918 */ /* 0x000fc80000000000 */
[----:B------:R-:W-:Y:S04]  /*53b90*/  STL.64 [R1+0xc50], R128 ;  /* 0x000c508001007387 */ /* 0x000fe80000100a00 */
[----:B------:R-:W-:Y:S04]  /*53ba0*/  STL.64 [R1+0xc58], R130 ;  /* 0x000c588201007387 */ /* 0x000fe80000100a00 */
[----:B------:R-:W-:Y:S04]  /*53bb0*/  STL.64 [R1+0xc70], R124 ;  /* 0x000c707c01007387 */ /* 0x000fe80000100a00 */
[----:B------:R-:W-:Y:S04]  /*53bc0*/  STL.64 [R1+0xc78], R126 ;  /* 0x000c787e01007387 */ /* 0x000fe80000100a00 */
        /* <DEDUP_REMOVED lines=43> */
[----:B-1----:R-:W-:Y:S01]  /*53e80*/  HMMA.1688.F32.TF32 R72, R228, R68, R4 ;  /* 0x00000044e448723c */ /* 0x002fe20000081004 */
[----:B------:R-:W-:Y:S04]  /*53e90*/  LDS R228, [R238+UR10+0x8400] ;  /* 0x0084000aeee47984 */ /* 0x000fe80008000800 */
        /* <DEDUP_REMOVED lines=39> */
[----:B------:R-:W2:Y:S01]  /*54110*/  LDL.LU R104, [R1+0x22a0] ;  /* 0x0022a00001687983 */ /* 0x000ea20000300800 */
[----:B------:R-:W-:Y:S03]  /*54120*/  HMMA.1688.F32.TF32 R136, R232, R52, R136 ;  /* 0x00000034e888723c */ /* 0x000fe60000081088 */
        /* <DEDUP_REMOVED lines=83> */
[----:B------:R-:W1:Y:S01]  /*54660*/  LDS R231, [R239+UR10+0xa400] ;  /* 0x00a4000aefe77984 */ /* 0x000e620008000800 */
[C---:B--2---:R-:W-:Y:S08]  /*54670*/  HMMA.1688.F32.TF32 R108, R232.reuse, R52, R108 ;  /* 0x00000034e86c723c */ /* 0x044ff0000008106c */
[C---:B---3--:R-:W-:Y:S08]  /*54680*/  HMMA.1688.F32.TF32 R116, R232.reuse, R44, R116 ;  /* 0x0000002ce874723c */ /* 0x048ff00000081074 */
[C---:B------:R-:W-:Y:S08]  /*54690*/  HMMA.1688.F32.TF32 R104, R232.reuse, R56, R104 ;  /* 0x00000038e868723c */ /* 0x040ff00000081068 */
[C---:B----4-:R-:W-:Y:S08]  /*546a0*/  HMMA.1688.F32.TF32 R120, R232.reuse, R40, R120 ;  /* 0x00000028e878723c */ /* 0x050ff00000081078 */
        /* <DEDUP_REMOVED lines=13> */
[C---:B------:R-:W-:Y:S03]  /*54780*/  HMMA.1688.F32.TF32 R100, R232.reuse, R60, R100 ;  /* 0x0000003ce864723c */ /* 0x040fe60000081064 */
[----:B------:R-:W-:Y:S05]  /*54790*/  STL.64 [R1+0xda8], R146 ;  /* 0x000da89201007387 */ /* 0x000fea0000100a00 */
[C---:B------:R-:W-:Y:S01]  /*547a0*/  HMMA.1688.F32.TF32 R112, R232.reuse, R48, R112 ;  /* 0x00000030e870723c */ /* 0x040fe20000081070 */
[----:B------:R-:W-:Y:S04]  /*547b0*/  STL.64 [R1+0xdb0], R140 ;  /* 0x000db08c01007387 */ /* 0x000fe80000100a00 */
[----:B------:R-:W-:Y:S04]  /*547c0*/  STL.64 [R1+0xdb8], R142 ;  /* 0x000db88e01007387 */ /* 0x000fe80000100a00 */
[----:B------:R-:W-:Y:S01]  /*547d0*/  STL.64 [R1+0xdc0], R136 ;  /* 0x000dc08801007387 */ /* 0x000fe20000100a00 */
[C---:B------:R-:W-:Y:S03]  /*547e0*/  HMMA.1688.F32.TF32 R92, R232.reuse, R68, R92 ;  /* 0x00000044e85c723c */ /* 0x040fe6000008105c */
[----:B------:R-:W-:Y:S04]  /*547f0*/  STL.64 [R1+0xdc8], R138 ;  /* 0x000dc88a01007387 */ /* 0x000fe80000100a00 */
[----:B------:R-:W-:Y:S01]  /*54800*/  STL.64 [R1+0xdd0], R132 ;  /* 0x000dd08401007387 */ /* 0x000fe20000100a00 */
[----:B------:R-:W-:Y:S03]  /*54810*/  HMMA.1688.F32.TF32 R96, R232, R64, R96 ;  /* 0x00000040e860723c */ /* 0x000fe60000081060 */
[----:B------:R-:W-:Y:S04]  /*54820*/  STL.64 [R1+0xdd8], R134 ;  /* 0x000dd88601007387 */ /* 0x000fe80000100a00 */
[----:B------:R-:W-:Y:S01]  /*54830*/  STL.64 [R1+0xde0], R128 ;  /* 0x000de08001007387 */ /* 0x000fe20000100a00 */
[C---:B-1----:R-:W-:Y:S03]  /*54840*/  HMMA.1688.F32.TF32 R84, R228.reuse, R12, R84 ;  /* 0x0000000ce454723c */ /* 0x042fe60000081054 */
[----:B------:R-:W-:Y:S04]  /*54850*/  STL.64 [R1+0xde8], R130 ;  /* 0x000de88201007387 */ /* 0x000fe80000100a00 */
[----:B------:R-:W-:Y:S01]  /*54860*/  STL.64 [R1+0xdf0], R124 ;  /* 0x000df07c01007387 */ /* 0x000fe20000100a00 */
[C---:B------:R-:W-:Y:S03]  /*54870*/  HMMA.1688.F32.TF32 R88, R228.reuse, R8, R88 ;  /* 0x00000008e458723c */ /* 0x040fe60000081058 */
        /* <DEDUP_REMOVED lines=35> */
[----:B------:R-:W-:Y:S05]  /*54ab0*/  LDS R233, [R3+UR10+0x8480] ;  /* 0x0084800a03e97984 */ /* 0x000fea0008000800 */
        /* <DEDUP_REMOVED lines=101> */
[----:B------:R-:W1:Y:S01]  /*55110*/  LDS R235, [R3+UR10+0xa480] ;  /* 0x00a4800a03eb7984 */ /* 0x000e620008000800 */
[----:B----4-:R-:W-:Y:S03]  /*55120*/  HMMA.1688.F32.TF32 R148, R228, R44, R4 ;  /* 0x0000002ce494723c */ /* 0x010fe60000081004 */
[----:B------:R-:W4:-:S15]  /*55130*/  LDL.LU R4, [R1+0x1480] ;  /* 0x0014800001047983 */ /* 0x000f1e0000300800 */
[----:B------:R-:W-:Y:S01]  /*55140*/  NOP ;  /* 0x0000000000007918 */ /* 0x000fe20000000000 */
[----:B------:R-:W-:Y:S04]  /*55150*/  STL.64 [R1+0xef0], R148 ;  /* 0x000ef09401007387 */ /* 0x000fe80000100a00 */
[----:B------:R-:W-:Y:S04]  /*55160*/  STL.64 [R1+0xef8], R150 ;  /* 0x000ef89601007387 */ /* 0x000fe80000100a00 */
[----:B------:R-:W4:Y:S04]  /*55170*/  LDL.LU R5, [R1+0x1484] ;  /* 0x0014840001057983 */ /* 0x000f280000300800 */
[----:B------:R-:W4:Y:S04]  /*55180*/  LDL.LU R6, [R1+0x1488] ;  /* 0x0014880001067983 */ /* 0x000f280000300800 */
[----:B------:R-:W4:Y:S01]  /*55190*/  LDL.LU R7, [R1+0x148c] ;  /* 0x00148c0001077983 */ /* 0x000f220000300800 */
[C---:B--2---:R-:W-:Y:S08]  /*551a0*/  HMMA.1688.F32.TF32 R144, R228.reuse, R48, R144 ;  /* 0x00000030e490723c */ /* 0x044ff00000081090 */
[C---:B------:R-:W-:Y:S08]  /*551b0*/  HMMA.1688.F32.TF32 R140, R228.reuse, R52, R140 ;  /* 0x00000034e48c723c */ /* 0x040ff0000008108c */
[C---:B------:R-:W-:Y:S08]  /*551c0*/  HMMA.1688.F32.TF32 R136, R228.reuse, R56, R136 ;  /* 0x00000038e488723c */ /* 0x040ff00000081088 */
[C---:B------:R-:W-:Y:S08]  /*551d0*/  HMMA.1688.F32.TF32 R132, R228.reuse, R60, R132 ;  /* 0x0000003ce484723c */ /* 0x040ff00000081084 */
[C---:B------:R-:W-:Y:S08]  /*551e0*/  HMMA.1688.F32.TF32 R128, R228.reuse, R64, R128 ;  /* 0x00000040e480723c */ /* 0x040ff00000081080 */
[----:B---3--:R-:W-:Y:S01]  /*551f0*/  HMMA.1688.F32.TF32 R124, R228, R68, R124 ;  /* 0x00000044e47c723c */ /* 0x008fe2000008107c */
[----:B------:R-:W-:Y:S07]  /*55200*/  STL.64 [R1+0xee0], R144 ;  /* 0x000ee09001007387 */ /* 0x000fee0000100a00 */
[C---:B-1----:R-:W-:Y:S01]  /*55210*/  HMMA.1688.F32.TF32 R120, R232.reuse, R8, R120 ;  /* 0x00000008e878723c */ /* 0x042fe20000081078 */
[----:B------:R-:W-:Y:S04]  /*55220*/  STL.64 [R1+0xee8], R146 ;  /* 0x000ee89201007387 */ /* 0x000fe80000100a00 */
[----:B------:R-:W-:Y:S03]  /*55230*/  LDS R228, [R238+UR10+0x8480] ;  /* 0x0084800aeee47984 */ /* 0x000fe60008000800 */
[C---:B------:R-:W-:Y:S01]  /*55240*/  HMMA.1688.F32.TF32 R116, R232.reuse, R12, R116 ;  /* 0x0000000ce874723c */ /* 0x040fe20000081074 */
[----:B------:R-:W-:Y:S04]  /*55250*/  LDS R230, [R238+UR10+0xa480] ;  /* 0x00a4800aeee67984 */ /* 0x000fe80008000800 */
[----:B------:R-:W-:Y:S03]  /*55260*/  LDS R229, [R239+UR10+0x8480] ;  /* 0x0084800aefe57984 */ /* 0x000fe60008000800 */
[C---:B------:R-:W-:Y:S01]  /*55270*/  HMMA.1688.F32.TF32 R112, R232.reuse, R16, R112 ;  /* 0x00000010e870723c */ /* 0x040fe20000081070 */
[----:B------:R-:W4:Y:S04]  /*55280*/  LDS R231, [R239+UR10+0xa480] ;  /* 0x00a4800aefe77984 */ /* 0x000f280008000800 */
        /* <DEDUP_REMOVED lines=52> */
[----:B------:R1:W-:Y:S04]  /*555d0*/  STL.64 [R1+0x1070], R76 ;  /* 0x0010704c01007387 */ /* 0x0003e80000100a00 */
[----:B------:R2:W-:Y:S04]  /*555e0*/  STL.64 [R1+0x1078], R78 ;  /* 0x0010784e01007387 */ /* 0x0005e80000100a00 */
[----:B------:R3:W-:Y:S04]  /*555f0*/  STL.64 [R1+0x1060], R72 ;  /* 0x0010604801007387 */ /* 0x0007e80000100a00 */
[----:B------:R1:W-:Y:S04]  /*55600*/  STL.64 [R1+0x1068], R74 ;  /* 0x0010684a01007387 */ /* 0x0003e80000100a00 */
[----:B------:R-:W3:Y:S04]  /*55610*/  LDL.LU R240, [R1+0x24c0] ;  /* 0x0024c00001f07983 */ /* 0x000ee80000300800 */
[----:B------:R-:W-:Y:S04]  /*55620*/  LDS R234, [R0+UR10+0xa500] ;  /* 0x00a5000a00ea7984 */ /* 0x000fe80008000800 */
[----:B------:R-:W-:Y:S04]  /*55630*/  LDS R233, [R3+UR10+0x8500] ;  /* 0x0085000a03e97984 */ /* 0x000fe80008000800 */
[----:B------:R-:W1:Y:S01]  /*55640*/  LDS R235, [R3+UR10+0xa500] ;  /* 0x00a5000a03eb7984 */ /* 0x000e620008000800 */
[----:B----4-:R-:W-:-:S15]  /*55650*/  HMMA.1688.F32.TF32 R4, R228, R8, R4 ;  /* 0x00000008e404723c */ /* 0x010fde0000081004 */
[----:B------:R-:W-:-:S04]  /*55660*/  NOP ;  /* 0x0000000000007918 */ /* 0x000fc80000000000 */
[----:B------:R4:W-:Y:S04]  /*55670*/  STL.64 [R1+0x1180], R4 ;  /* 0x0011800401007387 */ /* 0x0009e80000100a00 */
[----:B------:R1:W-:Y:S04]  /*55680*/  STL.64 [R1+0x1188], R6 ;  /* 0x0011880601007387 */ /* 0x0003e80000100a00 */
        /* <DEDUP_REMOVED lines=13> */
[----:B--2---:R-:W2:Y:S04]  /*55760*/  LDL.LU R78, [R1+0x2508] ;  /* 0x00250800014e7983 */ /* 0x004ea80000300800 */
        /* <DEDUP_REMOVED lines=87> */
[----:B------:R-:W3:Y:S04]  /*55ce0*/  LDL.LU R74, [R1+0x24f8] ;  /* 0x0024f800014a7983 */ /* 0x000ee80000300800 */
[----:B------:R-:W3:Y:S04]  /*55cf0*/  LDL.LU R75, [R1+0x24fc] ;  /* 0x0024fc00014b7983 */ /* 0x000ee80000300800 */
[----:B----4-:R-:W4:Y:S04]  /*55d00*/  LDL.LU R4, [R1+0x24b0] ;  /* 0x0024b00001047983 */ /* 0x010f280000300800 */
[----:B------:R-:W4:Y:S04]  /*55d10*/  LDL.LU R5, [R1+0x24b4] ;  /* 0x0024b40001057983 */ /* 0x000f280000300800 */
[----:B------:R-:W4:Y:S04]  /*55d20*/  LDL.LU R6, [R1+0x24b8] ;  /* 0x0024b80001067983 */ /* 0x000f280000300800 */
[----:B------:R-:W4:Y:S01]  /*55d30*/  LDL.LU R7, [R1+0x24bc] ;  /* 0x0024bc0001077983 */ /* 0x000f220000300800 */
[----:B--2---:R-:W-:Y:S08]  /*55d40*/  HMMA.1688.F32.TF32 R96, R232, R12, R96 ;  /* 0x0000000ce860723c */ /* 0x004ff00000081060 */
        /* <DEDUP_REMOVED lines=19> */
[----:B------:R-:W-:Y:S04]  /*55e80*/  STL.64 [R1+0x1158], R154 ;  /* 0x0011589a01007387 */ /* 0x000fe80000100a00 */
        /* <DEDUP_REMOVED lines=25> */
[C---:B---3--:R-:W-:Y:S03]  /*56020*/  HMMA.1688.F32.TF32 R72, R232.reuse, R36, R72 ;  /* 0x00000024e848723c */ /* 0x048fe60000081048 */
        /* <DEDUP_REMOVED lines=28> */
[C---:B----4-:R-:W-:Y:S01]  /*561f0*/  HMMA.1688.F32.TF32 R4, R232.reuse, R52, R4 ;  /* 0x00000034e804723c */ /* 0x050fe20000081004 */
[----:B------:R-:W-:Y:S04]  /*56200*/  STL.64 [R1+0x1200], R80 ;  /* 0x0012005001007387 */ /* 0x000fe80000100a00 */
[----:B------:R-:W-:Y:S04]  /*56210*/  STL.64 [R1+0x1208], R82 ;  /* 0x0012085201007387 */ /* 0x000fe80000100a00 */
[----:B------:R1:W-:Y:S04]  /*56220*/  STL.64 [R1+0x1210], R76 ;  /* 0x0012104c01007387 */ /* 0x0003e80000100a00 */
[----:B------:R2:W-:Y:S04]  /*56230*/  STL.64 [R1+0x1218], R78 ;  /* 0x0012184e01007387 */ /* 0x0005e80000100a00 */
        /* <DEDUP_REMOVED lines=14> */
[----:B--2---:R-:W3:Y:S04]  /*56320*/  LDL.LU R78, [R1+0x14b8] ;  /* 0x0014b800014e7983 */ /* 0x004ee80000300800 */
        /* <DEDUP_REMOVED lines=125> */
[C---:B----4-:R-:W-:Y:S01]  /*56b00*/  HMMA.1688.F32.TF32 R76, R228.reuse, R64, R72 ;  /* 0x00000040e44c723c */ /* 0x050fe20000081048 */
        /* <DEDUP_REMOVED lines=21> */
[----:B------:R-:W-:Y:S01]  /*56c60*/  LDS R228, [R238+UR10+0x8580] ;  /* 0x0085800aeee47984 */ /* 0x000fe20008000800 */
[C---:B--2---:R-:W-:Y:S03]  /*56c70*/  HMMA.1688.F32.TF32 R76, R232.reuse, R8, R244 ;  /* 0x00000008e84c723c */ /* 0x044fe600000810f4 */
[----:B------:R-:W-:Y:S04]  /*56c80*/  LDS R230, [R238+UR10+0xa580] ;  /* 0x00a5800aeee67984 */ /* 0x000fe80008000800 */
[----:B------:R-:W-:Y:S01]  /*56c90*/  LDS R229, [R239+UR10+0x8580] ;  /* 0x0085800aefe57984 */ /* 0x000fe20008000800 */
[----:B-1----:R-:W-:Y:S03]  /*56ca0*/  HMMA.1688.F32.TF32 R72, R232, R12, R240 ;  /* 0x0000000ce848723c */ /* 0x002fe600000810f0 */
[----:B------:R-:W1:Y:S08]  /*56cb0*/  LDS R231, [R239+UR10+0xa580] ;  /* 0x00a5800aefe77984 */ /* 0x000e700008000800 */
[----:B------:R2:W-:Y:S04]  /*56cc0*/  STL.64 [R1+0x1290], R76 ;  /* 0x0012904c01007387 */ /* 0x0005e80000100a00 */
[----:B------:R3:W-:Y:S04]  /*56cd0*/  STL.64 [R1+0x1298], R78 ;  /* 0x0012984e01007387 */ /* 0x0007e80000100a00 */
        /* <DEDUP_REMOVED lines=187> */
[----:B------:R-:W-:Y:S01]  /*57890*/  HMMA.1688.F32.TF32 R4, R228, R60, R4 ;  /* 0x0000003ce404723c */ /* 0x000fe20000081004 */
        /* <DEDUP_REMOVED lines=100> */
[----:B------:R-:W2:Y:S02]  /*57ee0*/  LDS R235, [R3+UR10+0xa600] ;  /* 0x00a6000a03eb7984 */ /* 0x000ea40008000800 */
[C---:B--2---:R-:W-:Y:S08]  /*57ef0*/  HMMA.1688.F32.TF32 R96, R232.reuse, R48, R96 ;  /* 0x00000030e860723c */ /* 0x044ff00000081060 */
[C---:B------:R-:W-:Y:S08]  /*57f00*/  HMMA.1688.F32.TF32 R92, R232.reuse, R52, R92 ;  /* 0x00000034e85c723c */ /* 0x040ff0000008105c */
[C---:B---3--:R-:W-:Y:S08]  /*57f10*/  HMMA.1688.F32.TF32 R100, R232.reuse, R44, R100 ;  /* 0x0000002ce864723c */ /* 0x048ff00000081064 */
[C---:B------:R-:W-:Y:S08]  /*57f20*/  HMMA.1688.F32.TF32 R108, R232.reuse, R36, R108 ;  /* 0x00000024e86c723c */ /* 0x040ff0000008106c */
[C---:B------:R-:W-:Y:S08]  /*57f30*/  HMMA.1688.F32.TF32 R112, R232.reuse, R32, R112 ;  /* 0x00000020e870723c */ /* 0x040ff00000081070 */
[C---:B------:R-:W-:Y:S08]  /*57f40*/  HMMA.1688.F32.TF32 R116, R232.reuse, R28, R116 ;  /* 0x0000001ce874723c */ /* 0x040ff00000081074 */
[C---:B------:R-:W-:Y:S08]  /*57f50*/  HMMA.1688.F32.TF32 R124, R232.reuse, R20, R124 ;  /* 0x00000014e87c723c */ /* 0x040ff0000008107c */
[----:B------:R-:W-:Y:S08]  /*57f60*/  HMMA.1688.F32.TF32 R128, R232, R16, R128 ;  /* 0x00000010e880723c */ /* 0x000ff00000081080 */
[C---:B------:R-:W-:Y:S08]  /*57f70*/  HMMA.1688.F32.TF32 R140, R228.reuse, R68, R140 ;  /* 0x00000044e48c723c */ /* 0x040ff0000008108c */
[----:B------:R-:W-:Y:S01]  /*57f80*/  HMMA.1688.F32.TF32 R144, R228, R64, R144 ;  /* 0x00000040e490723c */ /* 0x000fe20000081090 */
[----:B------:R-:W-:Y:S04]  /*57f90*/  LDS R228, [R238+UR10+0x8600] ;  /* 0x0086000aeee47984 */ /* 0x000fe80008000800 */
[----:B------:R-:W-:Y:S04]  /*57fa0*/  LDS R230, [R238+UR10+0xa600] ;  /* 0x00a6000aeee67984 */ /* 0x000fe80008000800 */
[----:B------:R-:W-:Y:S04]  /*57fb0*/  LDS R229, [R239+UR10+0x8600] ;  /* 0x0086000aefe57984 */ /* 0x000fe80008000800 */
[----:B------:R-:W4:Y:S01]  /*57fc0*/  LDS R231, [R239+UR10+0xa600] ;  /* 0x00a6000aefe77984 */ /* 0x000f220008000800 */
[C---:B------:R-:W-:Y:S08]  /*57fd0*/  HMMA.1688.F32.TF32 R132, R232.reuse, R12, R132 ;  /* 0x0000000ce884723c */ /* 0x040ff00000081084 */
[C---:B------:R-:W-:Y:S01]  /*57fe0*/  HMMA.1688.F32.TF32 R136, R232.reuse, R8, R136 ;  /* 0x00000008e888723c */ /* 0x040fe20000081088 */
[----:B------:R-:W-:Y:S04]  /*57ff0*/  STL.64 [R1+0x14a0], R144 ;  /* 0x0014a09001007387 */ /* 0x000fe80000100a00 */
[----:B------:R-:W-:Y:S03]  /*58000*/  STL.64 [R1+0x14a8], R146 ;  /* 0x0014a89201007387 */ /* 0x000fe60000100a00 */
[C---:B------:R-:W-:Y:S01]  /*58010*/  HMMA.1688.F32.TF32 R120, R232.reuse, R24, R120 ;  /* 0x00000018e878723c */ /* 0x040fe20000081078 */
[----:B------:R-:W-:Y:S04]  /*58020*/  STL.64 [R1+0x1480], R140 ;  /* 0x0014808c01007387 */ /* 0x000fe80000100a00 */
[----:B------:R-:W-:Y:S06]  /*58030*/  STL.64 [R1+0x1488], R142 ;  /* 0x0014888e01007387 */ /* 0x000fec0000100a00 */
[----:B------:R-:W-:Y:S01]  /*58040*/  STL.64 [R1+0x1490], R136 ;  /* 0x0014908801007387 */ /* 0x000fe20000100a00 */
[C---:B------:R-:W-:Y:S03]  /*58050*/  HMMA.1688.F32.TF32 R104, R232.reuse, R40, R104 ;  /* 0x00000028e868723c */ /* 0x040fe60000081068 */
        /* <DEDUP_REMOVED lines=12> */
[----:B------:R-:W-:Y:S03]  /*58120*/  HMMA.1688.F32.TF32 R76, R232, R68, R76 ;  /* 0x00000044e84c723c */ /* 0x000fe6000008104c */
[----:B------:R-:W-:Y:S04]  /*58130*/  STL.64 [R1+0x15d0], R116 ;  /* 0x0015d07401007387 */ /* 0x000fe80000100a00 */
[----:B------:R-:W-:Y:S04]  /*58140*/  STL.64 [R1+0x15d8], R118 ;  /* 0x0015d87601007387 */ /* 0x000fe80000100a00 */
[----:B------:R-:W-:Y:S01]  /*58150*/  STL.64 [R1+0x15e0], R112 ;  /* 0x0015e07001007387 */ /* 0x000fe20000100a00 */
[C---:B----4-:R-:W-:Y:S03]  /*58160*/  HMMA.1688.F32.TF32 R72, R228.reuse, R8, R72 ;  /* 0x00000008e448723c */ /* 0x050fe60000081048 */
        /* <DEDUP_REMOVED lines=159> */
[----:B------:R-:W-:Y:S01]  /*58b60*/  STL.64 [R1+0x1720], R156 ;  /* 0x0017209c01007387 */ /* 0x000fe20000100a00 */
[----:B------:R-:W-:Y:S03]  /*58b70*/  HMMA.1688.F32.TF32 R120, R228, R68, R120 ;  /* 0x00000044e478723c */ /* 0x000fe60000081078 */
        /* <DEDUP_REMOVED lines=41> */
[C---:B----4-:R-:W-:Y:S01]  /*58e10*/  HMMA.1688.F32.TF32 R76, R232.reuse, R52, R72 ;  /* 0x00000034e84c723c */ /* 0x050fe20000081048 */
        /* <DEDUP_REMOVED lines=22> */
[-C--:B---3--:R-:W-:Y:S01]  /*58f80*/  HMMA.1688.F32.TF32 R72, R232, R68.reuse, R4 ;  /* 0x00000044e848723c */ /* 0x088fe20000081004 */
[----:B------:R-:W-:Y:S04]  /*58f90*/  LDS R232, [R0+UR10+0x8700] ;  /* 0x0087000a00e87984 */ /* 0x000fe80008000800 */
        /* <DEDUP_REMOVED lines=130> */
[----:B------:R-:W3:Y:S04]  /*597c0*/  LDL.LU.64 R248, [R1+0x4970] ;  /* 0x0049700001f87983 */ /* 0x000ee80000300a00 */
[----:B------:R-:W-:Y:S04]  /*597d0*/  STL.64 [R1+0x1970], R244 ;  /* 0x001970f401007387 */ /* 0x000fe80000100a00 */
[----:B------:R4:W-:Y:S01]  /*597e0*/  STL.64 [R1+0x1978], R246 ;  /* 0x001978f601007387 */ /* 0x0009e20000100a00 */
[C---:B------:R-:W-:Y:S03]  /*597f0*/  HMMA.1688.F32.TF32 R128, R228.reuse, R48, R128 ;  /* 0x00000030e480723c */ /* 0x040fe60000081080 */
[----:B----4-:R-:W4:Y:S04]  /*59800*/  LDL.LU.64 R246, [R1+0x4968] ;  /* 0x0049680001f67983 */ /* 0x010f280000300a00 */
[----:B------:R-:W2:Y:S04]  /*59810*/  LDL.LU.64 R244, [R1+0x4960] ;  /* 0x0049600001f47983 */ /* 0x000ea80000300a00 */
[----:B------:R-:W-:Y:S04]  /*59820*/  STL.64 [R1+0x1960], R240 ;  /* 0x001960f001007387 */ /* 0x000fe80000100a00 */
[----:B------:R1:W-:Y:S01]  /*59830*/  STL.64 [R1+0x1968], R242 ;  /* 0x001968f201007387 */ /* 0x0003e20000100a00 */
[----:B------:R-:W-:Y:S03]  /*59840*/  HMMA.1688.F32.TF32 R112, R228, R64, R112 ;  /* 0x00000040e470723c */ /* 0x000fe60000081070 */
[----:B------:R-:W-:Y:S04]  /*59850*/  LDS R228, [R238+UR10+0x8700] ;  /* 0x0087000aeee47984 */ /* 0x000fe80008000800 */
[----:B------:R-:W-:Y:S04]  /*59860*/  LDS R230, [R238+UR10+0xa700] ;  /* 0x00a7000aeee67984 */ /* 0x000fe80008000800 */
[----:B-1----:R-:W2:Y:S04]  /*59870*/  LDL.LU.64 R242, [R1+0x4958] ;  /* 0x0049580001f27983 */ /* 0x002ea80000300a00 */
[----:B------:R-:W2:Y:S04]  /*59880*/  LDL.LU.64 R240, [R1+0x4950] ;  /* 0x0049500001f07983 */ /* 0x000ea80000300a00 */
        /* <DEDUP_REMOVED lines=52> */
[----:B------:R-:W-:Y:S04]  /*59bd0*/  LDS R229, [R239+UR10+0x8700] ;  /* 0x0087000aefe57984 */ /* 0x000fe80008000800 */
[----:B-1----:R-:W2:Y:S04]  /*59be0*/  LDL.LU R76, [R1+0x1a00] ;  /* 0x001a0000014c7983 */ /* 0x002ea80000300800 */
        /* <DEDUP_REMOVED lines=95> */
[----:B------:R-:W1:Y:S04]  /*5a1e0*/  LDS R231, [R239+UR10+0xa700] ;  /* 0x00a7000aefe77984 */ /* 0x000e680008000800 */
[----:B------:R-:W-:Y:S04]  /*5a1f0*/  LDS R238, [R238+UR10+0xa780] ;  /* 0x00a7800aeeee7984 */ /* 0x000fe80008000800 */
[----:B------:R-:W-:Y:S01]  /*5a200*/  LDS R239, [R239+UR10+0xa780] ;  /* 0x00a7800aefef7984 */ /* 0x000fe20008000800 */
[C---:B--2---:R-:W-:Y:S08]  /*5a210*/  HMMA.1688.F32.TF32 R140, R232.reuse, R68, R140 ;  /* 0x00000044e88c723c */ /* 0x044ff0000008108c */
[C---:B---3--:R-:W-:Y:S08]  /*5a220*/  HMMA.1688.F32.TF32 R144, R232.reuse, R64, R144 ;  /* 0x00000040e890723c */ /* 0x048ff00000081090 */
[C---:B----4-:R-:W-:Y:S08]  /*5a230*/  HMMA.1688.F32.TF32 R148, R232.reuse, R60, R148 ;  /* 0x0000003ce894723c */ /* 0x050ff00000081094 */
[C---:B------:R-:W-:Y:S08]  /*5a240*/  HMMA.1688.F32.TF32 R156, R232.reuse, R52, R156 ;  /* 0x00000034e89c723c */ /* 0x040ff0000008109c */
[C---:B------:R-:W-:Y:S08]  /*5a250*/  HMMA.1688.F32.TF32 R4, R232.reuse, R48, R4 ;  /* 0x00000030e804723c */ /* 0x040ff00000081004 */
[----:B------:R-:W-:Y:S01]  /*5a260*/  HMMA.1688.F32.TF32 R152, R232, R56, R152 ;  /* 0x00000038e898723c */ /* 0x000fe20000081098 */
[----:B------:R-:W-:Y:S10]  /*5a270*/  LDS R232, [R0+UR10+0x8780] ;  /* 0x0087800a00e87984 */ /* 0x000ff40008000800 */
[----:B------:R-:W-:Y:S04]  /*5a280*/  STL.64 [R1+0x1a80], R4 ;  /* 0x001a800401007387 */ /* 0x000fe80000100a00 */
[----:B------:R2:W-:Y:S04]  /*5a290*/  STL.64 [R1+0x1a88], R6 ;  /* 0x001a880601007387 */ /* 0x0005e80000100a00 */
[----:B------:R-:W-:Y:S04]  /*5a2a0*/  LDS R234, [R0+UR10+0xa780] ;  /* 0x00a7800a00ea7984 */ /* 0x000fe80008000800 */
[----:B------:R-:W-:Y:S04]  /*5a2b0*/  LDS R233, [R3+UR10+0x8780] ;  /* 0x0087800a03e97984 */ /* 0x000fe80008000800 */
[----:B--2---:R-:W2:Y:S04]  /*5a2c0*/  LDL.LU.64 R6, [R1+0x4948] ;  /* 0x0049480001067983 */ /* 0x004ea80000300a00 */
[----:B------:R-:W3:Y:S01]  /*5a2d0*/  LDL.LU.64 R4, [R1+0x4940] ;  /* 0x0049400001047983 */ /* 0x000ee20000300a00 */
[C---:B-1----:R-:W-:Y:S03]  /*5a2e0*/  HMMA.1688.F32.TF32 R136, R228.reuse, R8, R136 ;  /* 0x00000008e488723c */ /* 0x042fe60000081088 */
[----:B------:R-:W-:Y:S04]  /*5a2f0*/  STL.64 [R1+0x1a90], R156 ;  /* 0x001a909c01007387 */ /* 0x000fe80000100a00 */
[----:B------:R-:W-:Y:S04]  /*5a300*/  STL.64 [R1+0x1a98], R158 ;  /* 0x001a989e01007387 */ /* 0x000fe80000100a00 */
[----:B------:R-:W-:Y:S04]  /*5a310*/  STL.64 [R1+0x1ac0], R152 ;  /* 0x001ac09801007387 */ /* 0x000fe80000100a00 */
[----:B------:R-:W-:Y:S04]  /*5a320*/  STL.64 [R1+0x1ac8], R154 ;  /* 0x001ac89a01007387 */ /* 0x000fe80000100a00 */
[----:B------:R-:W1:Y:S04]  /*5a330*/  LDS R235, [R3+UR10+0xa780] ;  /* 0x00a7800a03eb7984 */ /* 0x000e680008000800 */
        /* <DEDUP_REMOVED lines=37> */
[----:B------:R-:W-:Y:S03]  /*5a590*/  STL.64 [R1+0x1bc0], R108 ;  /* 0x001bc06c01007387 */ /* 0x000fe60000100a00 */
[C---:B-1----:R-:W-:Y:S01]  /*5a5a0*/  HMMA.1688.F32.TF32 R76, R232.reuse, R8, R72 ;  /* 0x00000008e84c723c */ /* 0x042fe20000081048 */
[----:B------:R-:W-:Y:S04]  /*5a5b0*/  STL.64 [R1+0x1bc8], R110 ;  /* 0x001bc86e01007387 */ /* 0x000fe80000100a00 */
[----:B------:R-:W-:Y:S04]  /*5a5c0*/  STL.64 [R1+0x1bb0], R104 ;  /* 0x001bb06801007387 */ /* 0x000fe80000100a00 */
[----:B------:R-:W-:Y:S04]  /*5a5d0*/  STL.64 [R1+0x1bb8], R106 ;  /* 0x001bb86a01007387 */ /* 0x000fe80000100a00 */
[----:B------:R-:W-:Y:S04]  /*5a5e0*/  STL.64 [R1+0x1ba0], R100 ;  /* 0x001ba06401007387 */ /* 0x000fe80000100a00 */
[----:B------:R-:W-:Y:S04]  /*5a5f0*/  STL.64 [R1+0x1ba8], R102 ;  /* 0x001ba86601007387 */ /* 0x000fe80000100a00 */
[----:B------:R1:W-:Y:S04]  /*5a600*/  STL.64 [R1+0x1b90], R96 ;  /* 0x001b906001007387 */ /* 0x0003e80000100a00 */
[----:B------:R4:W-:Y:S04]  /*5a610*/  STL.64 [R1+0x1b98], R98 ;  /* 0x001b986201007387 */ /* 0x0009e80000100a00 */
[----:B------:R-:W-:Y:S04]  /*5a620*/  STL.64 [R1+0x1b80], R92 ;  /* 0x001b805c01007387 */ /* 0x000fe80000100a00 */
[----:B------:R-:W-:Y:S04]  /*5a630*/  STL.64 [R1+0x1b88], R94 ;  /* 0x001b885e01007387 */ /* 0x000fe80000100a00 */
[----:B------:R-:W-:Y:S04]  /*5a640*/  STL.64 [R1+0x1b70], R88 ;  /* 0x001b705801007387 */ /* 0x000fe80000100a00 */
[----:B------:R-:W-:Y:S04]  /*5a650*/  STL.64 [R1+0x1b78], R90 ;  /* 0x001b785a01007387 */ /* 0x000fe80000100a00 */
        /* <DEDUP_REMOVED lines=10> */
[----:B-1----:R-:W2:Y:S04]  /*5a700*/  LDL.LU R96, [R1+0x2980] ;  /* 0x0029800001607983 */ /* 0x002ea80000300800 */
[----:B------:R-:W2:Y:S04]  /*5a710*/  LDL.LU R97, [R1+0x2984] ;  /* 0x0029840001617983 */ /* 0x000ea80000300800 */
[----:B----4-:R-:W2:Y:S04]  /*5a720*/  LDL.LU R98, [R1+0x2988] ;  /* 0x0029880001627983 */ /* 0x010ea80000300800 */
        /* <DEDUP_REMOVED lines=74> */
[C---:B------:R-:W-:Y:S08]  /*5abd0*/  HMMA.1688.F32.TF32 R144, R232.reuse, R16, R140 ;  /* 0x00000010e890723c */ /* 0x040ff0000008108c */
[C---:B---3--:R-:W-:Y:S08]  /*5abe0*/  HMMA.1688.F32.TF32 R140, R232.reuse, R20, R136 ;  /* 0x00000014e88c723c */ /* 0x048ff00000081088 */
[C---:B------:R-:W-:Y:S08]  /*5abf0*/  HMMA.1688.F32.TF32 R136, R232.reuse, R24, R132 ;  /* 0x00000018e888723c */ /* 0x040ff00000081084 */
[C---:B------:R-:W-:Y:S08]  /*5ac00*/  HMMA.1688.F32.TF32 R132, R232.reuse, R28, R128 ;  /* 0x0000001ce884723c */ /* 0x040ff00000081080 */
[C---:B------:R-:W-:Y:S01]  /*5ac10*/  HMMA.1688.F32.TF32 R128, R232.reuse, R32, R124 ;  /* 0x00000020e880723c */ /* 0x040fe2000008107c */
[----:B------:R-:W-:Y:S07]  /*5ac20*/  STL.64 [R1+0x1b50], R148 ;  /* 0x001b509401007387 */ /* 0x000fee0000100a00 */
[C---:B----4-:R-:W-:Y:S01]  /*5ac30*/  HMMA.1688.F32.TF32 R124, R232.reuse, R36, R120 ;  /* 0x00000024e87c723c */ /* 0x050fe20000081078 */
        /* <DEDUP_REMOVED lines=24> */
[----:B------:R-:W-:Y:S04]  /*5adc0*/  STL.64 [R1+0x1cd0], R108 ;  /* 0x001cd06c01007387 */ /* 0x000fe80000100a00 */
[----:B------:R3:W-:Y:S04]  /*5add0*/  STL.64 [R1+0x1cd8], R110 ;  /* 0x001cd86e01007387 */ /* 0x0007e80000100a00 */
[----:B------:R-:W2:Y:S04]  /*5ade0*/  LDL.LU R77, [R1+0x1d74] ;  /* 0x001d7400014d7983 */ /* 0x000ea80000300800 */
[----:B------:R-:W2:Y:S01]  /*5adf0*/  LDL.LU R78, [R1+0x1d78] ;  /* 0x001d7800014e7983 */ /* 0x000ea20000300800 */
[C---:B---3--:R-:W-:Y:S03]  /*5ae00*/  HMMA.1688.F32.TF32 R108, R232.reuse, R56, R104 ;  /* 0x00000038e86c723c */ /* 0x048fe60000081068 */
[----:B------:R-:W2:Y:S05]  /*5ae10*/  LDL.LU R79, [R1+0x1d7c] ;  /* 0x001d7c00014f7983 */ /* 0x000eaa0000300800 */
[C---:B------:R-:W-:Y:S08]  /*5ae20*/  HMMA.1688.F32.TF32 R104, R232.reuse, R60, R100 ;  /* 0x0000003ce868723c */ /* 0x040ff00000081064 */
[C---:B------:R-:W-:Y:S08]  /*5ae30*/  HMMA.1688.F32.TF32 R100, R232.reuse, R64, R96 ;  /* 0x00000040e864723c */ /* 0x040ff00000081060 */
[----:B------:R-:W-:Y:S08]  /*5ae40*/  HMMA.1688.F32.TF32 R96, R232, R68, R92 ;  /* 0x00000044e860723c */ /* 0x000ff0000008105c */
[C---:B------:R-:W-:Y:S01]  /*5ae50*/  HMMA.1688.F32.TF32 R92, R236.reuse, R8, R72 ;  /* 0x00000008ec5c723c */ /* 0x040fe20000081048 */
[----:B------:R-:W-:Y:S04]  /*5ae60*/  STL.64 [R1+0x1ce0], R108 ;  /* 0x001ce06c01007387 */ /* 0x000fe80000100a00 */
[----:B------:R-:W-:Y:S04]  /*5ae70*/  STL.64 [R1+0x1ce8], R110 ;  /* 0x001ce86e01007387 */ /* 0x000fe80000100a00 */
[----:B------:R-:W-:Y:S04]  /*5ae80*/  STL.64 [R1+0x1cf0], R104 ;  /* 0x001cf06801007387 */ /* 0x000fe80000100a00 */
[----:B------:R-:W-:Y:S04]  /*5ae90*/  STL.64 [R1+0x1cf8], R106 ;  /* 0x001cf86a01007387 */ /* 0x000fe80000100a00 */
[----:B------:R-:W-:Y:S04]  /*5aea0*/  STL.64 [R1+0x1d10], R100 ;  /* 0x001d106401007387 */ /* 0x000fe80000100a00 */
[----:B------:R-:W-:Y:S04]  /*5aeb0*/  STL.64 [R1+0x1d18], R102 ;  /* 0x001d186601007387 */ /* 0x000fe80000100a00 */
[----:B------:R-:W3:Y:S04]  /*5aec0*/  LDL.LU R72, [R1+0x1d60] ;  /* 0x001d600001487983 */ /* 0x000ee80000300800 */
[----:B------:R-:W-:Y:S04]  /*5aed0*/  STL.64 [R1+0x1d00], R96 ;  /* 0x001d006001007387 */ /* 0x000fe80000100a00 */
[----:B------:R-:W-:Y:S04]  /*5aee0*/  STL.64 [R1+0x1d08], R98 ;  /* 0x001d086201007387 */ /* 0x000fe80000100a00 */
[----:B------:R4:W-:Y:S04]  /*5aef0*/  STL.64 [R1+0x1db0], R92 ;  /* 0x001db05c01007387 */ /* 0x0009e80000100a00 */
[----:B------:R1:W-:Y:S04]  /*5af00*/  STL.64 [R1+0x1db8], R94 ;  /* 0x001db85e01007387 */ /* 0x0003e80000100a00 */
[----:B------:R-:W3:Y:S01]  /*5af10*/  LDL.LU R73, [R1+0x1d64] ;  /* 0x001d640001497983 */ /* 0x000ee20000300800 */
[C---:B------:R-:W-:Y:S08]  /*5af20*/  HMMA.1688.F32.TF32 R88, R236.reuse, R12, R88 ;  /* 0x0000000cec58723c */ /* 0x040ff00000081058 */
[C---:B------:R-:W-:Y:S08]  /*5af30*/  HMMA.1688.F32.TF32 R84, R236.reuse, R16, R84 ;  /* 0x00000010ec54723c */ /* 0x040ff00000081054 */
[----:B------:R-:W-:Y:S01]  /*5af40*/  HMMA.1688.F32.TF32 R80, R236, R20, R80 ;  /* 0x00000014ec50723c */ /* 0x000fe20000081050 */
[----:B------:R-:W-:-:S02]  /*5af50*/  IMAD.MOV.U32 R74, RZ, RZ, R252 ;  /* 0x000000ffff4a7224 */ /* 0x000fc400078e00fc */
[----:B------:R-:W-:Y:S01]  /*5af60*/  IMAD.MOV.U32 R75, RZ, RZ, R2 ;  /* 0x000000ffff4b7224 */ /* 0x000fe200078e0002 */
[----:B------:R1:W-:Y:S04]  /*5af70*/  STL.64 [R1+0x1da0], R88 ;  /* 0x001da05801007387 */ /* 0x0003e80000100a00 */
[----:B------:R1:W-:Y:S04]  /*5af80*/  STL.64 [R1+0x1da8], R90 ;  /* 0x001da85a01007387 */ /* 0x0003e80000100a00 */
[----:B------:R1:W-:Y:S04]  /*5af90*/  STL.64 [R1+0x1d90], R84 ;  /* 0x001d905401007387 */ /* 0x0003e80000100a00 */
[----:B------:R1:W-:Y:S04]  /*5afa0*/  STL.64 [R1+0x1d98], R86 ;  /* 0x001d985601007387 */ /* 0x0003e80000100a00 */
[----:B------:R1:W-:Y:S01]  /*5afb0*/  STL [R1+0x1d80], R80 ;  /* 0x001d805001007387 */ /* 0x0003e20000100800 */
[----:B------:R-:W-:-:S03]  /*5afc0*/  IMAD.MOV.U32 R252, RZ, RZ, R83 ;  /* 0x000000fffffc7224 */ /* 0x000fc600078e0053 */
[----:B----4-:R-:W4:Y:S01]  /*5afd0*/  LDL.LU R92, [R1+0x1d40] ;  /* 0x001d4000015c7983 */ /* 0x010f220000300800 */
[----:B------:R-:W-:-:S03]  /*5afe0*/  IMAD.MOV.U32 R2, RZ, RZ, R82 ;  /* 0x000000ffff027224 */ /* 0x000fc600078e0052 */
[----:B------:R-:W4:Y:S01]  /*5aff0*/  LDL.LU R93, [R1+0x1d44] ;  /* 0x001d4400015d7983 */ /* 0x000f220000300800 */
[----:B------:R-:W-:-:S03]  /*5b000*/  IMAD.MOV.U32 R3, RZ, RZ, R81 ;  /* 0x000000ffff037224 */ /* 0x000fc600078e0051 */
[----:B-1----:R-:W4:Y:S04]  /*5b010*/  LDL.LU R94, [R1+0x1d48] ;  /* 0x001d4800015e7983 */ /* 0x002f280000300800 */
[----:B------:R-:W4:Y:S04]  /*5b020*/  LDL.LU R95, [R1+0x1d4c] ;  /* 0x001d4c00015f7983 */ /* 0x000f280000300800 */
[----:B------:R-:W4:Y:S04]  /*5b030*/  LDL.LU R96, [R1+0x1d50] ;  /* 0x001d500001607983 */ /* 0x000f280000300800 */
[----:B------:R-:W4:Y:S04]  /*5b040*/  LDL.LU R97, [R1+0x1d54] ;  /* 0x001d540001617983 */ /* 0x000f280000300800 */
[----:B------:R-:W4:Y:S04]  /*5b050*/  LDL.LU R98, [R1+0x1d58] ;  /* 0x001d580001627983 */ /* 0x000f280000300800 */
[----:B------:R-:W4:Y:S04]  /*5b060*/  LDL.LU R99, [R1+0x1d5c] ;  /* 0x001d5c0001637983 */ /* 0x000f280000300800 */
[----:B------:R-:W-:Y:S04]  /*5b070*/  STL [R1+0x4610], R252 ;  /* 0x004610fc01007387 */ /* 0x000fe80000100800 */
[----:B------:R-:W-:Y:S04]  /*5b080*/  STL [R1+0x460c], R2 ;  /* 0x00460c0201007387 */ /* 0x000fe80000100800 */
[----:B------:R-:W-:Y:S04]  /*5b090*/  STL [R1+0x4608], R3 ;  /* 0x0046080301007387 */ /* 0x000fe80000100800 */
[----:B------:R-:W4:Y:S01]  /*5b0a0*/  LDL.LU R88, [R1+0x1d30] ;  /* 0x001d300001587983 */ /* 0x000f220000300800 */
[----:B--2---:R-:W-:-:S15]  /*5b0b0*/  HMMA.1688.F32.TF32 R76, R236, R24, R76 ;  /* 0x00000018ec4c723c */ /* 0x004fde000008104c */
[----:B------:R-:W-:-:S04]  /*5b0c0*/  NOP ;  /* 0x0000000000007918 */ /* 0x000fc80000000000 */
        /* <DEDUP_REMOVED lines=8> */
[----:B------:R-:W4:Y:S01]  /*5b150*/  LDL.LU R87, [R1+0x1d2c] ;  /* 0x001d2c0001577983 */ /* 0x000f220000300800 */
[----:B---3--:R-:W-:-:S15]  /*5b160*/  HMMA.1688.F32.TF32 R72, R236, R28, R72 ;  /* 0x0000001cec48723c */ /* 0x008fde0000081048 */
[----:B------:R-:W-:-:S04]  /*5b170*/  NOP ;  /* 0x0000000000007918 */ /* 0x000fc80000000000 */
[----:B------:R3:W-:Y:S04]  /*5b180*/  STL [R1+0x1d60], R72 ;  /* 0x001d604801007387 */ /* 0x0007e80000100800 */
[----:B------:R-:W4:Y:S04]  /*5b190*/  LDL.LU R80, [R1+0x1dc0] ;  /* 0x001dc00001507983 */ /* 0x000f280000300800 */
[----:B------:R-:W4:Y:S04]  /*5b1a0*/  LDL.LU R81, [R1+0x1dc4] ;  /* 0x001dc40001517983 */ /* 0x000f280000300800 */
[----:B------:R-:W4:Y:S04]  /*5b1b0*/  LDL.LU R82, [R1+0x1dc8] ;  /* 0x001dc80001527983 */ /* 0x000f280000300800 */
[----:B------:R-:W4:Y:S04]  /*5b1c0*/  LDL.LU R83, [R1+0x1dcc] ;  /* 0x001dcc0001537983 */ /* 0x000f280000300800 */
[----:B-1----:R-:W4:Y:S01]  /*5b1d0*/  LDL.LU R76, [R1+0x1dd0] ;  /* 0x001dd000014c7983 */ /* 0x002f220000300800 */
[----:B------:R-:W-:-:S03]  /*5b1e0*/  IMAD.MOV.U32 R252, RZ, RZ, R73 ;  /* 0x000000fffffc7224 */ /* 0x000fc600078e0049 */
[----:B------:R-:W4:Y:S01]  /*5b1f0*/  LDL.LU R77, [R1+0x1dd4] ;  /* 0x001dd400014d7983 */ /* 0x000f220000300800 */
[----:B------:R-:W-:-:S03]  /*5b200*/  IMAD.MOV.U32 R2, RZ, RZ, R74 ;  /* 0x000000ffff027224 */ /* 0x000fc600078e004a */
[----:B--2---:R-:W2:Y:S01]  /*5b210*/  LDL.LU R78, [R1+0x1dd8] ;  /* 0x001dd800014e7983 */ /* 0x004ea20000300800 */
[----:B------:R-:W-:-:S03]  /*5b220*/  IMAD.MOV.U32 R3, RZ, RZ, R75 ;  /* 0x000000ffff037224 */ /* 0x000fc600078e004b */
[----:B------:R-:W2:Y:S04]  /*5b230*/  LDL.LU R79, [R1+0x1ddc] ;  /* 0x001ddc00014f7983 */ /* 0x000ea80000300800 */
[----:B---3--:R-:W3:Y:S04]  /*5b240*/  LDL.LU R72, [R1+0x1df0] ;  /* 0x001df00001487983 */ /* 0x008ee80000300800 */
[----:B------:R-:W3:Y:S04]  /*5b250*/  LDL.LU R73, [R1+0x1df4] ;  /* 0x001df40001497983 */ /* 0x000ee80000300800 */
[----:B------:R-:W3:Y:S04]  /*5b260*/  LDL.LU R74, [R1+0x1df8] ;  /* 0x001df800014a7983 */ /* 0x000ee80000300800 */
[----:B------:R-:W3:Y:S01]  /*5b270*/  LDL.LU R75, [R1+0x1dfc] ;  /* 0x001dfc00014b7983 */ /* 0x000ee20000300800 */
[C---:B----4-:R-:W-:Y:S08]  /*5b280*/  HMMA.1688.F32.TF32 R92, R236.reuse, R36, R92 ;  /* 0x00000024ec5c723c */ /* 0x050ff0000008105c */
[----:B------:R-:W-:Y:S01]  /*5b290*/  HMMA.1688.F32.TF32 R96, R236, R32, R96 ;  /* 0x00000020ec60723c */ /* 0x000fe20000081060 */
[----:B------:R-:W-:Y:S04]  /*5b2a0*/  STL [R1+0x461c], R3 ;  /* 0x00461c0301007387 */ /* 0x000fe80000100800 */
[----:B------:R-:W-:Y:S04]  /*5b2b0*/  STL [R1+0x4618], R2 ;  /* 0x0046180201007387 */ /* 0x000fe80000100800 */
[----:B------:R-:W-:Y:S02]  /*5b2c0*/  STL [R1+0x4614], R252 ;  /* 0x004614fc01007387 */ /* 0x000fe40000100800 */
[----:B------:R-:W-:-:S02]  /*5b2d0*/  IMAD.MOV.U32 R33, RZ, RZ, R94 ;  /* 0x000000ffff217224 */ /* 0x000fc400078e005e */
[----:B------:R-:W-:Y:S02]  /*5b2e0*/  IMAD.MOV.U32 R36, RZ, RZ, R93 ;  /* 0x000000ffff247224 */ /* 0x000fe400078e005d */
[----:B------:R-:W-:-:S04]  /*5b2f0*/  IMAD.MOV.U32 R37, RZ, RZ, R92 ;  /* 0x000000ffff257224 */ /* 0x000fc800078e005c */
[----:B------:R1:W-:Y:S04]  /*5b300*/  STL.64 [R1+0x1d50], R96 ;  /* 0x001d506001007387 */ /* 0x0003e80000100a00 */
[----:B------:R-:W-:Y:S04]  /*5b310*/  STL.64 [R1+0x1d58], R98 ;  /* 0x001d586201007387 */ /* 0x000fe80000100a00 */
[----:B------:R-:W-:Y:S04]  /*5b320*/  STL [R1+0x4628], R33 ;  /* 0x0046282101007387 */ /* 0x000fe80000100800 */
[----:B------:R-:W-:Y:S04]  /*5b330*/  STL [R1+0x4624], R36 ;  /* 0x0046242401007387 */ /* 0x000fe80000100800 */
[----:B------:R4:W-:Y:S01]  /*5b340*/  STL [R1+0x4620], R37 ;  /* 0x0046202501007387 */ /* 0x0009e20000100800 */
[----:B-1----:R-:W-:-:S02]  /*5b350*/  IMAD.MOV.U32 R96, RZ, RZ, R31 ;  /* 0x000000ffff607224 */ /* 0x002fc400078e001f */
[----:B------:R-:W-:Y:S01]  /*5b360*/  IMAD.MOV.U32 R97, RZ, RZ, R30 ;  /* 0x000000ffff617224 */ /* 0x000fe200078e001e */
[C---:B------:R-:W-:Y:S08]  /*5b370*/  HMMA.1688.F32.TF32 R88, R236.reuse, R40, R88 ;  /* 0x00000028ec58723c */ /* 0x040ff00000081058 */
[----:B------:R-:W-:Y:S11]  /*5b380*/  HMMA.1688.F32.TF32 R84, R236, R44, R84 ;  /* 0x0000002cec54723c */ /* 0x000ff60000081054 */
[----:B------:R-:W-:-:S02]  /*5b390*/  IMAD.MOV.U32 R2, RZ, RZ, R88 ;  /* 0x000000ffff027224 */ /* 0x000fc400078e0058 */
[----:B------:R-:W-:Y:S02]  /*5b3a0*/  IMAD.MOV.U32 R252, RZ, RZ, R89 ;  /* 0x000000fffffc7224 */ /* 0x000fe400078e0059 */
[----:B------:R-:W-:Y:S02]  /*5b3b0*/  IMAD.MOV.U32 R88, RZ, RZ, R39 ;  /* 0x000000ffff587224 */ /* 0x000fe400078e0027 */
[----:B------:R-:W-:Y:S02]  /*5b3c0*/  IMAD.MOV.U32 R89, RZ, RZ, R38 ;  /* 0x000000ffff597224 */ /* 0x000fe400078e0026 */
[----:B----4-:R-:W-:Y:S02]  /*5b3d0*/  IMAD.MOV.U32 R37, RZ, RZ, R84 ;  /* 0x000000ffff257224 */ /* 0x010fe400078e0054 */
[----:B------:R-:W-:Y:S02]  /*5b3e0*/  IMAD.MOV.U32 R3, RZ, RZ, R85 ;  /* 0x000000ffff037224 */ /* 0x000fe400078e0055 */
[----:B------:R-:W-:-:S02]  /*5b3f0*/  IMAD.MOV.U32 R84, RZ, RZ, R23 ;  /* 0x000000ffff547224 */ /* 0x000fc400078e0017 */
[----:B------:R-:W-:Y:S02]  /*5b400*/  IMAD.MOV.U32 R45, RZ, RZ, R86 ;  /* 0x000000ffff2d7224 */ /* 0x000fe400078e0056 */
[----:B------:R-:W-:Y:S02]  /*5b410*/  IMAD.MOV.U32 R85, RZ, RZ, R22 ;  /* 0x000000ffff557224 */ /* 0x000fe400078e0016 */
[----:B------:R-:W-:Y:S02]  /*5b420*/  IMAD.MOV.U32 R44, RZ, RZ, R87 ;  /* 0x000000ffff2c7224 */ /* 0x000fe400078e0057 */
[----:B------:R-:W-:Y:S02]  /*5b430*/  IMAD.MOV.U32 R86, RZ, RZ, R35 ;  /* 0x000000ffff567224 */ /* 0x000fe400078e0023 */
[----:B------:R-:W-:Y:S01]  /*5b440*/  IMAD.MOV.U32 R87, RZ, RZ, R34 ;  /* 0x000000ffff577224 */ /* 0x000fe200078e0022 */
[C---:B------:R-:W-:Y:S08]  /*5b450*/  HMMA.1688.F32.TF32 R80, R236.reuse, R48, R80 ;  /* 0x00000030ec50723c */ /* 0x040ff00000081050 */
[----:B---3--:R-:W-:Y:S11]  /*5b460*/  HMMA.1688.F32.TF32 R72, R236, R56, R72 ;  /* 0x00000038ec48723c */ /* 0x008ff60000081048 */
        /* <DEDUP_REMOVED lines=9> */
[----:B------:R-:W-:Y:S01]  /*5b500*/  IMAD.MOV.U32 R57, RZ, RZ, R74 ;  /* 0x000000ffff397224 */ /* 0x000fe200078e004a */
[----:B------:R-:W3:Y:S01]  /*5b510*/  LDL.LU R55, [R1+0x4938] ;  /* 0x0049380001377983 */ /* 0x000ee20000300800 */
[----:B------:R-:W-:Y:S02]  /*5b520*/  IMAD.MOV.U32 R73, RZ, RZ, R54 ;  /* 0x000000ffff497224 */ /* 0x000fe400078e0036 */
[----:B------:R-:W-:Y:S01]  /*5b530*/  IMAD.MOV.U32 R56, RZ, RZ, R75 ;  /* 0x000000ffff387224 */ /* 0x000fe200078e004b */
[----:B------:R-:W4:Y:S01]  /*5b540*/  LDL.LU R54, [R1+0x4934] ;  /* 0x0049340001367983 */ /* 0x000f220000300800 */
[----:B------:R-:W-:-:S02]  /*5b550*/  IMAD.MOV.U32 R74, RZ, RZ, R43 ;  /* 0x000000ffff4a7224 */ /* 0x000fc400078e002b */
[----:B------:R-:W-:Y:S01]  /*5b560*/  IMAD.MOV.U32 R75, RZ, RZ, R42 ;  /* 0x000000ffff4b7224 */ /* 0x000fe200078e002a */
        /* <DEDUP_REMOVED lines=15> */
[----:B------:R-:W-:Y:S02]  /*5b660*/  IMAD.MOV.U32 R40, RZ, RZ, R91 ;  /* 0x000000ffff287224 */ /* 0x000fe400078e005b */
[----:B------:R-:W-:Y:S02]  /*5b670*/  IMAD.MOV.U32 R90, RZ, RZ, R27 ;  /* 0x000000ffff5a7224 */ /* 0x000fe400078e001b */
[----:B------:R-:W4:Y:S01]  /*5b680*/  LDL.LU R27, [R1+0x4900] ;  /* 0x00490000011b7983 */ /* 0x000f220000300800 */
[----:B------:R-:W-:-:S03]  /*5b690*/  IMAD.MOV.U32 R91, RZ, RZ, R26 ;  /* 0x000000ffff5b7224 */ /* 0x000fc600078e001a */
[----:B------:R-:W4:Y:S04]  /*5b6a0*/  LDL.LU R26, [R1+0x48fc] ;  /* 0x0048fc00011a7983 */ /* 0x000f280000300800 */
[----:B------:R-:W4:Y:S04]  /*5b6b0*/  LDL.LU R31, [R1+0x48f8] ;  /* 0x0048f800011f7983 */ /* 0x000f280000300800 */
[----:B------:R-:W4:Y:S01]  /*5b6c0*/  LDL.LU R30, [R1+0x48f4] ;  /* 0x0048f400011e7983 */ /* 0x000f220000300800 */
[----:B------:R-:W-:Y:S02]  /*5b6d0*/  IMAD.MOV.U32 R98, RZ, RZ, R58 ;  /* 0x000000ffff627224 */ /* 0x000fe400078e003a */
[----:B------:R-:W-:Y:S01]  /*5b6e0*/  IMAD.MOV.U32 R99, RZ, RZ, R59 ;  /* 0x000000ffff637224 */ /* 0x000fe200078e003b */
[----:B------:R-:W4:Y:S01]  /*5b6f0*/  LDL.LU R58, [R1+0x48f0] ;  /* 0x0048f000013a7983 */ /* 0x000f220000300800 */
[----:B------:R-:W-:-:S03]  /*5b700*/  IMAD.MOV.U32 R102, RZ, RZ, R50 ;  /* 0x000000ffff667224 */ /* 0x000fc600078e0032 */
[----:B------:R-:W4:Y:S01]  /*5b710*/  LDL.LU R59, [R1+0x48ec] ;  /* 0x0048ec00013b7983 */ /* 0x000f220000300800 */
[----:B------:R-:W-:Y:S01]  /*5b720*/  IMAD.MOV.U32 R103, RZ, RZ, R51 ;  /* 0x000000ffff677224 */ /* 0x000fe200078e0033 */
[----:B--2---:R-:W-:Y:S01]  /*5b730*/  HMMA.1688.F32.TF32 R76, R236, R52, R76 ;  /* 0x00000034ec4c723c */ /* 0x004fe2000008104c */
[----:B------:R-:W-:Y:S02]  /*5b740*/  IMAD.MOV.U32 R92, RZ, RZ, R14 ;  /* 0x000000ffff5c7224 */ /* 0x000fe400078e000e */
[----:B------:R-:W-:Y:S02]  /*5b750*/  IMAD.MOV.U32 R93, RZ, RZ, R4 ;  /* 0x000000ffff5d7224 */ /* 0x000fe400078e0004 */
[----:B------:R-:W-:Y:S02]  /*5b760*/  IMAD.MOV.U32 R32, RZ, RZ, R95 ;  /* 0x000000ffff207224 */ /* 0x000fe400078e005f */
[----:B------:R-:W-:Y:S02]  /*5b770*/  IMAD.MOV.U32 R94, RZ, RZ, R5 ;  /* 0x000000ffff5e7224 */ /* 0x000fe400078e0005 */
[----:B------:R-:W-:-:S10]  /*5b780*/  IMAD.MOV.U32 R95, RZ, RZ, R6 ;  /* 0x000000ffff5f7224 */ /* 0x000fd400078e0006 */
        /* <DEDUP_REMOVED lines=8> */
[----:B---3--:R-:W-:Y:S02]  /*5b810*/  IMAD.MOV.U32 R101, RZ, RZ, R55 ;  /* 0x000000ffff657224 */ /* 0x008fe400078e0037 */
[----:B----4-:R-:W-:Y:S02]  /*5b820*/  IMAD.MOV.U32 R100, RZ, RZ, R54 ;  /* 0x000000ffff647224 */ /* 0x010fe400078e0036 */
[----:B------:R-:W2:Y:S04]  /*5b830*/  LDL.LU R54, [R1+0x48e8] ;  /* 0x0048e80001367983 */ /* 0x000ea80000300800 */
[----:B------:R-:W2:Y:S04]  /*5b840*/  LDL.LU R55, [R1+0x48e4] ;  /* 0x0048e40001377983 */ /* 0x000ea80000300800 */
[----:B------:R-:W3:Y:S04]  /*5b850*/  LDL.LU R50, [R1+0x48e0] ;  /* 0x0048e00001327983 */ /* 0x000ee80000300800 */
[----:B------:R-:W3:Y:S04]  /*5b860*/  LDL.LU R51, [R1+0x48dc] ;  /* 0x0048dc0001337983 */ /* 0x000ee80000300800 */
        /* <DEDUP_REMOVED lines=8> */
[----:B------:R-:W2:Y:S04]  /*5b8f0*/  LDL.LU R46, [R1+0x48d8] ;  /* 0x0048d800012e7983 */ /* 0x000ea80000300800 */
[----:B------:R-:W2:Y:S04]  /*5b900*/  LDL.LU R47, [R1+0x48d4] ;  /* 0x0048d400012f7983 */ /* 0x000ea80000300800 */
[----:B------:R-:W2:Y:S01]  /*5b910*/  LDL.LU R42, [R1+0x48d0] ;  /* 0x0048d000012a7983 */ /* 0x000ea20000300800 */
[----:B------:R-:W-:Y:S02]  /*5b920*/  IMAD.MOV.U32 R114, RZ, RZ, R34 ;  /* 0x000000ffff727224 */ /* 0x000fe400078e0022 */
[----:B------:R-:W-:Y:S01]  /*5b930*/  IMAD.MOV.U32 R113, RZ, RZ, R39 ;  /* 0x000000ffff717224 */ /* 0x000fe200078e0027 */
[----:B------:R-:W2:Y:S01]  /*5b940*/  LDL.LU R43, [R1+0x48cc] ;  /* 0x0048cc00012b7983 */ /* 0x000ea20000300800 */
[----:B------:R-:W-:-:S03]  /*5b950*/  IMAD.MOV.U32 R112, RZ, RZ, R38 ;  /* 0x000000ffff707224 */ /* 0x000fc600078e0026 */
[----:B------:R-:W3:Y:S01]  /*5b960*/  LDL.LU R38, [R1+0x48c8] ;  /* 0x0048c80001267983 */ /* 0x000ee20000300800 */
[----:B------:R-:W-:-:S03]  /*5b970*/  IMAD.MOV.U32 R115, RZ, RZ, R35 ;  /* 0x000000ffff737224 */ /* 0x000fc600078e0023 */
[----:B------:R-:W3:Y:S04]  /*5b980*/  LDL.LU R39, [R1+0x48c4] ;  /* 0x0048c40001277983 */ /* 0x000ee80000300800 */
        /* <DEDUP_REMOVED lines=36> */
[----:B----4-:R-:W-:-:S15]  /*5bbd0*/  HMMA.1688.F32.TF32 R4, R236, R64, R4 ;  /* 0x00000040ec04723c */ /* 0x010fde0000081004 */
[----:B------:R-:W-:-:S04]  /*5bbe0*/  NOP ;  /* 0x0000000000007918 */ /* 0x000fc80000000000 */
[----:B------:R-:W-:Y:S04]  /*5bbf0*/  STL.64 [R1+0x45c0], R6 ;  /* 0x0045c00601007387 */ /* 0x000fe80000100a00 */
[----:B------:R1:W-:Y:S02]  /*5bc00*/  STL.64 [R1+0x45b8], R4 ;  /* 0x0045b80401007387 */ /* 0x0003e40000100a00 */
[C---:B-1----:R-:W-:Y:S08]  /*5bc10*/  HMMA.1688.F32.TF32 R4, R228.reuse, R10, R120 ;  /* 0x0000000ae404723c */ /* 0x042ff00000081078 */
[C---:B------:R-:W-:Y:S08]  /*5bc20*/  HMMA.1688.F32.TF32 R116, R228.reuse, R14, R116 ;  /* 0x0000000ee474723c */ /* 0x040ff00000081074 */
        /* <DEDUP_REMOVED lines=14> */
[----:B------:R-:W-:Y:S04]  /*5bd10*/  STL.64 [R1+0x1f68], R106 ;  /* 0x001f686a01007387 */ /* 0x000fe80000100a00 */
[----:B------:R-:W-:Y:S04]  /*5bd20*/  STL.64 [R1+0x1f50], R100 ;  /* 0x001f506401007387 */ /* 0x000fe80000100a00 */
[----:B------:R-:W-:Y:S05]  /*5bd30*/  STL.64 [R1+0x1f58], R102 ;  /* 0x001f586601007387 */ /* 0x000fea0000100a00 */
        /* <DEDUP_REMOVED lines=15> */
[----:B------:R1:W-:Y:S01]  /*5be30*/  STL.64 [R1+0x1ef0], R80 ;  /* 0x001ef05001007387 */ /* 0x0003e20000100a00 */
[----:B------:R-:W-:-:S03]  /*5be40*/  IMAD.MOV.U32 R78, RZ, RZ, R240 ;  /* 0x000000ffff4e7224 */ /* 0x000fc600078e00f0 */
[----:B------:R3:W-:Y:S01]  /*5be50*/  STL.64 [R1+0x1ef8], R82 ;  /* 0x001ef85201007387 */ /* 0x0007e20000100a00 */
[----:B------:R-:W-:-:S03]  /*5be60*/  IMAD.MOV.U32 R79, RZ, RZ, R66 ;  /* 0x000000ffff4f7224 */ /* 0x000fc600078e0042 */
[----:B------:R-:W-:Y:S04]  /*5be70*/  STL.64 [R1+0x1ee0], R4 ;  /* 0x001ee00401007387 */ /* 0x000fe80000100a00 */
[----:B------:R-:W-:Y:S04]  /*5be80*/  STL.64 [R1+0x1ee8], R6 ;  /* 0x001ee80601007387 */ /* 0x000fe80000100a00 */
[----:B------:R-:W2:Y:S04]  /*5be90*/  LDL.LU R77, [R1+0xc4] ;  /* 0x0000c400014d7983 */ /* 0x000ea80000300800 */
[----:B------:R-:W4:Y:S04]  /*5bea0*/  LDL.LU R240, [R1+0x4878] ;  /* 0x0048780001f07983 */ /* 0x000f280000300800 */
[----:B------:R-:W2:Y:S04]  /*5beb0*/  LDL.LU R66, [R1+0x4874] ;  /* 0x0048740001427983 */ /* 0x000ea80000300800 */
        /* <DEDUP_REMOVED lines=78> */
[----:B-1----:R-:W-:-:S03]  /*5c3a0*/  IMAD.MOV.U32 R80, RZ, RZ, R67 ;  /* 0x000000ffff507224 */ /* 0x002fc600078e0043 */
[----:B------:R-:W4:Y:S01]  /*5c3b0*/  LDL.LU R84, [R1+0xe0] ;  /* 0x0000e00001547983 */ /* 0x000f220000300800 */
[----:B------:R-:W-:-:S03]  /*5c3c0*/  IMAD.MOV.U32 R81, RZ, RZ, R62 ;  /* 0x000000ffff517224 */ /* 0x000fc600078e003e */
[----:B------:R-:W4:Y:S01]  /*5c3d0*/  LDL.LU R85, [R1+0xe4] ;  /* 0x0000e40001557983 */ /* 0x000f220000300800 */
[----:B---3--:R-:W-:-:S03]  /*5c3e0*/  IMAD.MOV.U32 R82, RZ, RZ, R63 ;  /* 0x000000ffff527224 */ /* 0x008fc600078e003f */
[----:B------:R-:W3:Y:S01]  /*5c3f0*/  LDL.LU R86, [R1+0xe8] ;  /* 0x0000e80001567983 */ /* 0x000ee20000300800 */
[----:B--2---:R-:W-:-:S03]  /*5c400*/  IMAD.MOV.U32 R87, RZ, RZ, R66 ;  /* 0x000000ffff577224 */ /* 0x004fc600078e0042 */
[----:B------:R-:W2:Y:S04]  /*5c410*/  LDL.LU R66, [R1+0x4870] ;  /* 0x0048700001427983 */ /* 0x000ea80000300800 */
[----:B------:R-:W2:Y:S04]  /*5c420*/  LDL.LU R67, [R1+0x486c] ;  /* 0x00486c0001437983 */ /* 0x000ea80000300800 */
[----:B------:R-:W2:Y:S04]  /*5c430*/  LDL.LU R62, [R1+0x4868] ;  /* 0x00486800013e7983 */ /* 0x000ea80000300800 */
[----:B------:R-:W2:Y:S01]  /*5c440*/  LDL.LU R63, [R1+0x4864] ;  /* 0x00486400013f7983 */ /* 0x000ea20000300800 */
[----:B------:R-:W-:-:S02]  /*5c450*/  IMAD.MOV.U32 R83, RZ, RZ, R70 ;  /* 0x000000ffff537224 */ /* 0x000fc400078e0046 */
[----:B------:R-:W-:Y:S01]  /*5c460*/  IMAD.MOV.U32 R72, RZ, RZ, R71 ;  /* 0x000000ffff487224 */ /* 0x000fe200078e0047 */
[----:B------:R-:W3:Y:S04]  /*5c470*/  LDL.LU R70, [R1+0x4860] ;  /* 0x0048600001467983 */ /* 0x000ee80000300800 */
[----:B------:R-:W3:Y:S01]  /*5c480*/  LDL.LU R71, [R1+0x485c] ;  /* 0x00485c0001477983 */ /* 0x000ee20000300800 */
[----:B------:R-:W-:Y:S02]  /*5c490*/  IMAD.MOV.U32 R73, RZ, RZ, R241 ;  /* 0x000000ffff497224 */ /* 0x000fe400078e00f1 */
[----:B------:R-:W-:Y:S01]  /*5c4a0*/  IMAD.MOV.U32 R74, RZ, RZ, R242 ;  /* 0x000000ffff4a7224 */ /* 0x000fe200078e00f2 */
[----:B------:R-:W3:Y:S01]  /*5c4b0*/  LDL.LU R241, [R1+0x4858] ;  /* 0x0048580001f17983 */ /* 0x000ee20000300800 */
[----:B------:R-:W-:-:S03]  /*5c4c0*/  IMAD.MOV.U32 R75, RZ, RZ, R243 ;  /* 0x000000ffff4b7224 */ /* 0x000fc600078e00f3 */
[----:B------:R-:W3:Y:S04]  /*5c4d0*/  LDL.LU R242, [R1+0x4854] ;  /* 0x0048540001f27983 */ /* 0x000ee80000300800 */
[----:B------:R-:W3:Y:S01]  /*5c4e0*/  LDL.LU R243, [R1+0x4850] ;  /* 0x0048500001f37983 */ /* 0x000ee20000300800 */
[C---:B------:R-:W-:Y:S02]  /*5c4f0*/  LOP3.LUT R61, R0.reuse, 0x60, RZ, 0x3c, !PT ;  /* 0x00000060003d7812 */ /* 0x040fe400078e3cff */
[----:B------:R-:W-:-:S03]  /*5c500*/  LOP3.LUT R60, R0, 0x40, RZ, 0x3c, !PT ;  /* 0x00000040003c7812 */ /* 0x000fc600078e3cff */
[----:B------:R-:W-:Y:S04]  /*5c510*/  LDS R233, [R61+UR10+0xc000] ;  /* 0x00c0000a3de97984 */ /* 0x000fe80008000800 */
[----:B------:R-:W-:Y:S04]  /*5c520*/  LDS R232, [R60+UR10+0xc000] ;  /* 0x00c0000a3ce87984 */ /* 0x000fe80008000800 */
[----:B------:R-:W-:Y:S04]  /*5c530*/  LDS R234, [R60+UR10+0xe000] ;  /* 0x00e0000a3cea7984 */ /* 0x000fe80008000800 */
[----:B------:R-:W4:Y:S01]  /*5c540*/  LDS R235, [R61+UR10+0xe000] ;  /* 0x00e0000a3deb7984 */ /* 0x000f220008000800 */
[----:B------:R-:W-:Y:S01]  /*5c550*/  LOP3.LUT R65, R0, 0x20, RZ, 0x3c, !PT ;  /* 0x0000002000417812 */ /* 0x000fe200078e3cff */
[C---:B----4-:R-:W-:Y:S08]  /*5c560*/  HMMA.1688.F32.TF32 R120, R232.reuse, R30, R120 ;  /* 0x0000001ee878723c */ /* 0x050ff00000081078 */
[C---:B------:R-:W-:Y:S08]  /*5c570*/  HMMA.1688.F32.TF32 R124, R232.reuse, R26, R124 ;  /* 0x0000001ae87c723c */ /* 0x040ff0000008107c */
[C---:B------:R-:W-:Y:S08]  /*5c580*/  HMMA.1688.F32.TF32 R136, R232.reuse, R14, R136 ;  /* 0x0000000ee888723c */ /* 0x040ff00000081088 */
[C---:B------:R-:W-:Y:S08]  /*5c590*/  HMMA.1688.F32.TF32 R112, R232.reuse, R38, R112 ;  /* 0x00000026e870723c */ /* 0x040ff00000081070 */
[C---:B------:R-:W-:Y:S08]  /*5c5a0*/  HMMA.1688.F32.TF32 R108, R232.reuse, R42, R108 ;  /* 0x0000002ae86c723c */ /* 0x040ff0000008106c */
[----:B------:R-:W-:Y:S08]  /*5c5b0*/  HMMA.1688.F32.TF32 R132, R232, R18, R132 ;  /* 0x00000012e884723c */ /* 0x000ff00000081084 */
[C---:B--2---:R-:W-:Y:S08]  /*5c5c0*/  HMMA.1688.F32.TF32 R4, R228.reuse, R62, R152 ;  /* 0x0000003ee404723c */ /* 0x044ff00000081098 */
[C---:B------:R-:W-:Y:S11]  /*5c5d0*/  HMMA.1688.F32.TF32 R148, R228.reuse, R66, R148 ;  /* 0x00000042e494723c */ /* 0x040ff60000081094 */
[----:B------:R-:W-:Y:S04]  /*5c5e0*/  STL.64 [R1+0x1ed0], R4 ;  /* 0x001ed00401007387 */ /* 0x000fe80000100a00 */
[----:B------:R3:W-:Y:S02]  /*5c5f0*/  STL.64 [R1+0x1ed8], R6 ;  /* 0x001ed80601007387 */ /* 0x0007e40000100a00 */
[----:B---3--:R-:W-:Y:S02]  /*5c600*/  HMMA.1688.F32.TF32 R4, R228, R70, R144 ;  /* 0x00000046e404723c */ /* 0x008fe40000081090 */
[----:B------:R-:W-:Y:S04]  /*5c610*/  STL.64 [R1+0x1ec0], R148 ;  /* 0x001ec09401007387 */ /* 0x000fe80000100a00 */
[----:B------:R-:W-:Y:S02]  /*5c620*/  STL.64 [R1+0x1ec8], R150 ;  /* 0x001ec89601007387 */ /* 0x000fe40000100a00 */
[C---:B------:R-:W-:Y:S02]  /*5c630*/  HMMA.1688.F32.TF32 R100, R232.reuse, R50, R100 ;  /* 0x00000032e864723c */ /* 0x040fe40000081064 */
[----:B------:R-:W-:Y:S04]  /*5c640*/  LDS R228, [R0+UR10+0xc080] ;  /* 0x00c0800a00e47984 */ /* 0x000fe80008000800 */
[----:B------:R-:W-:Y:S02]  /*5c650*/  LDS R230, [R0+UR10+0xe080] ;  /* 0x00e0800a00e67984 */ /* 0x000fe40008000800 */
[C---:B------:R-:W-:Y:S02]  /*5c660*/  HMMA.1688.F32.TF32 R96, R232.reuse, R54, R96 ;  /* 0x00000036e860723c */ /* 0x040fe40000081060 */
[----:B------:R-:W-:Y:S04]  /*5c670*/  LDS R229, [R65+UR10+0xc080] ;  /* 0x00c0800a41e57984 */ /* 0x000fe80008000800 */
[----:B------:R-:W-:Y:S04]  /*5c680*/  STL.64 [R1+0x1eb0], R4 ;  /* 0x001eb00401007387 */ /* 0x000fe80000100a00 */
[----:B------:R1:W-:Y:S04]  /*5c690*/  STL.64 [R1+0x1eb8], R6 ;  /* 0x001eb80601007387 */ /* 0x0003e80000100a00 */
[----:B------:R-:W2:Y:S01]  /*5c6a0*/  LDS R231, [R65+UR10+0xe080] ;  /* 0x00e0800a41e77984 */ /* 0x000ea20008000800 */
[----:B-1----:R-:W-:-:S15]  /*5c6b0*/  HMMA.1688.F32.TF32 R4, R232, R10, R140 ;  /* 0x0000000ae804723c */ /* 0x002fde000008108c */
[----:B------:R-:W-:-:S04]  /*5c6c0*/  NOP ;  /* 0x0000000000007918 */ /* 0x000fc80000000000 */
        /* <DEDUP_REMOVED lines=36> */
[----:B------:R2:W-:Y:S04]  /*5c910*/  STL.64 [R1+0x2dc8], R86 ;  /* 0x002dc85601007387 */ /* 0x0005e80000100a00 */
[----:B------:R-:W-:Y:S04]  /*5c920*/  LDS R232, [R60+UR10+0xc080] ;  /* 0x00c0800a3ce87984 */ /* 0x000fe80008000800 */
[----:B------:R-:W-:Y:S01]  /*5c930*/  STL.64 [R1+0x2db0], R4 ;  /* 0x002db00401007387 */ /* 0x000fe20000100a00 */
[C---:B--2---:R-:W-:Y:S03]  /*5c940*/  HMMA.1688.F32.TF32 R84, R228.reuse, R10, R80 ;  /* 0x0000000ae454723c */ /* 0x044fe60000081050 */
[----:B------:R1:W-:Y:S04]  /*5c950*/  STL.64 [R1+0x2db8], R6 ;  /* 0x002db80601007387 */ /* 0x0003e80000100a00 */
[----:B------:R-:W-:Y:S01]  /*5c960*/  LDS R234, [R60+UR10+0xe080] ;  /* 0x00e0800a3cea7984 */ /* 0x000fe20008000800 */
[C---:B------:R-:W-:Y:S03]  /*5c970*/  HMMA.1688.F32.TF32 R80, R228.reuse, R14, R76 ;  /* 0x0000000ee450723c */ /* 0x040fe6000008104c */
[----:B------:R-:W-:Y:S04]  /*5c980*/  LDS R233, [R61+UR10+0xc080] ;  /* 0x00c0800a3de97984 */ /* 0x000fe80008000800 */
[----:B------:R-:W2:Y:S01]  /*5c990*/  LDS R235, [R61+UR10+0xe080] ;  /* 0x00e0800a3deb7984 */ /* 0x000ea20008000800 */
[----:B-1----:R-:W-:Y:S03]  /*5c9a0*/  HMMA.1688.F32.TF32 R4, R228, R18, R72 ;  /* 0x00000012e404723c */ /* 0x002fe60000081048 */
[----:B------:R-:W-:Y:S04]  /*5c9b0*/  STL.64 [R1+0x1b10], R84 ;  /* 0x001b105401007387 */ /* 0x000fe80000100a00 */
[----:B------:R-:W-:Y:S04]  /*5c9c0*/  STL.64 [R1+0x1b18], R86 ;  /* 0x001b185601007387 */ /* 0x000fe80000100a00 */
[----:B------:R-:W3:Y:S04]  /*5c9d0*/  LDL.LU R76, [R1+0x120] ;  /* 0x00012000014c7983 */ /* 0x000ee80000300800 */
[----:B------:R1:W-:Y:S04]  /*5c9e0*/  STL.64 [R1+0x1ae0], R80 ;  /* 0x001ae05001007387 */ /* 0x0003e80000100a00 */
[----:B------:R4:W-:Y:S04]  /*5c9f0*/  STL.64 [R1+0x1ae8], R82 ;  /* 0x001ae85201007387 */ /* 0x0009e80000100a00 */
[----:B------:R2:W-:Y:S04]  /*5ca00*/  STL.64 [R1+0x1ab0], R4 ;  /* 0x001ab00401007387 */ /* 0x0005e80000100a00 */
[----:B------:R2:W-:Y:S01]  /*5ca10*/  STL.64 [R1+0x1ab8], R6 ;  /* 0x001ab80601007387 */ /* 0x0005e20000100a00 */
[----:B-1----:R-:W-:-:S03]  /*5ca20*/  IMAD.MOV.U32 R80, RZ, RZ, R247 ;  /* 0x000000ffff507224 */ /* 0x002fc600078e00f7 */
[----:B------:R-:W3:Y:S01]  /*5ca30*/  LDL.LU R77, [R1+0x124] ;  /* 0x00012400014d7983 */ /* 0x000ee20000300800 */
[----:B------:R-:W-:-:S03]  /*5ca40*/  IMAD.MOV.U32 R81, RZ, RZ, R246 ;  /* 0x000000ffff517224 */ /* 0x000fc600078e00f6 */
[----:B------:R-:W3:Y:S01]  /*5ca50*/  LDL.LU R78, [R1+0x128] ;  /* 0x00012800014e7983 */ /* 0x000ee20000300800 */
[----:B----4-:R-:W-:-:S03]  /*5ca60*/  IMAD.MOV.U32 R82, RZ, RZ, R245 ;  /* 0x000000ffff527224 */ /* 0x010fc600078e00f5 */
[----:B------:R-:W3:Y:S01]  /*5ca70*/  LDL.LU R79, [R1+0x12c] ;  /* 0x00012c00014f7983 */ /* 0x000ee20000300800 */
[----:B------:R-:W-:-:S03]  /*5ca80*/  IMAD.MOV.U32 R83, RZ, RZ, R244 ;  /* 0x000000ffff537224 */ /* 0x000fc600078e00f4 */
[----:B------:R-:W4:Y:S04]  /*5ca90*/  LDL.LU R247, [R1+0x484c] ;  /* 0x00484c0001f77983 */ /* 0x000f280000300800 */
        /* <DEDUP_REMOVED lines=71> */
[----:B------:R-:W2:Y:S04]  /*5cf10*/  LDL.LU R128, [R1] ;  /* 0x0000000001807983 */ /* 0x000ea80000300800 */
        /* <DEDUP_REMOVED lines=11> */
[----:B---3--:R-:W-:-:S03]  /*5cfd0*/  IMAD.MOV.U32 R88, RZ, RZ, R244 ;  /* 0x000000ffff587224 */ /* 0x008fc600078e00f4 */
[----:B------:R-:W3:Y:S01]  /*5cfe0*/  LDL.LU R104, [R1+0x190] ;  /* 0x0001900001687983 */ /* 0x000ee20000300800 */
[----:B------:R-:W-:-:S03]  /*5cff0*/  IMAD.MOV.U32 R89, RZ, RZ, R245 ;  /* 0x000000ffff597224 */ /* 0x000fc600078e00f5 */
[----:B------:R-:W3:Y:S01]  /*5d000*/  LDL.LU R105, [R1+0x194] ;  /* 0x0001940001697983 */ /* 0x000ee20000300800 */
[----:B------:R-:W-:-:S03]  /*5d010*/  IMAD.MOV.U32 R90, RZ, RZ, R246 ;  /* 0x000000ffff5a7224 */ /* 0x000fc600078e00f6 */
[----:B------:R-:W3:Y:S01]  /*5d020*/  LDL.LU R106, [R1+0x198] ;  /* 0x00019800016a7983 */ /* 0x000ee20000300800 */
[----:B----4-:R-:W-:-:S03]  /*5d030*/  IMAD.MOV.U32 R91, RZ, RZ, R247 ;  /* 0x000000ffff5b7224 */ /* 0x010fc600078e00f7 */
[----:B------:R-:W3:Y:S01]  /*5d040*/  LDL.LU R107, [R1+0x19c] ;  /* 0x00019c00016b7983 */ /* 0x000ee20000300800 */
        /* <DEDUP_REMOVED lines=8> */
[----:B------:R-:W3:Y:S04]  /*5d0d0*/  LDL.LU R248, [R1+0x482c] ;  /* 0x00482c0001f87983 */ /* 0x000ee80000300800 */
[----:B------:R-:W3:Y:S04]  /*5d0e0*/  LDL.LU R249, [R1+0x4828] ;  /* 0x0048280001f97983 */ /* 0x000ee80000300800 */
[----:B------:R-:W3:Y:S04]  /*5d0f0*/  LDL.LU R250, [R1+0x4824] ;  /* 0x0048240001fa7983 */ /* 0x000ee80000300800 */
[----:B------:R-:W3:Y:S01]  /*5d100*/  LDL.LU R251, [R1+0x4820] ;  /* 0x0048200001fb7983 */ /* 0x000ee20000300800 */
[C---:B------:R-:W-:Y:S08]  /*5d110*/  HMMA.1688.F32.TF32 R136, R228.reuse, R54, R136 ;  /* 0x00000036e488723c */ /* 0x040ff00000081088 */
[C---:B------:R-:W-:Y:S08]  /*5d120*/  HMMA.1688.F32.TF32 R148, R228.reuse, R42, R148 ;  /* 0x0000002ae494723c */ /* 0x040ff00000081094 */
[C---:B------:R-:W-:Y:S08]  /*5d130*/  HMMA.1688.F32.TF32 R152, R228.reuse, R38, R152 ;  /* 0x00000026e498723c */ /* 0x040ff00000081098 */
[----:B------:R-:W-:-:S15]  /*5d140*/  HMMA.1688.F32.TF32 R240, R228, R22, R240 ;  /* 0x00000016e4f0723c */ /* 0x000fde00000810f0 */
[----:B------:R-:W-:-:S04]  /*5d150*/  NOP ;  /* 0x0000000000007918 */ /* 0x000fc80000000000 */
[----:B------:R-:W-:Y:S04]  /*5d160*/  STL.64 [R1+0x1aa0], R240 ;  /* 0x001aa0f001007387 */ /* 0x000fe80000100a00 */
[----:B------:R1:W-:Y:S02]  /*5d170*/  STL.64 [R1+0x1aa8], R242 ;  /* 0x001aa8f201007387 */ /* 0x0003e40000100a00 */
[C---:B-1----:R-:W-:Y:S08]  /*5d180*/  HMMA.1688.F32.TF32 R240, R228.reuse, R26, R236 ;  /* 0x0000001ae4f0723c */ /* 0x042ff000000810ec */
[C---:B--2---:R-:W-:Y:S08]  /*5d190*/  HMMA.1688.F32.TF32 R236, R228.reuse, R30, R4 ;  /* 0x0000001ee4ec723c */ /* 0x044ff00000081004 */
[C---:B------:R-:W-:Y:S03]  /*5d1a0*/  HMMA.1688.F32.TF32 R4, R228.reuse, R34, R156 ;  /* 0x00000022e404723c */ /* 0x040fe6000008109c */
[----:B------:R-:W-:Y:S04]  /*5d1b0*/  STL.64 [R1+0x1a70], R240 ;  /* 0x001a70f001007387 */ /* 0x000fe80000100a00 */
[----:B------:R-:W-:Y:S04]  /*5d1c0*/  STL.64 [R1+0x1a78], R242 ;  /* 0x001a78f201007387 */ /* 0x000fe80000100a00 */
[----:B------:R-:W-:Y:S04]  /*5d1d0*/  STL.64 [R1+0x1a60], R236 ;  /* 0x001a60ec01007387 */ /* 0x000fe80000100a00 */
[----:B------:R-:W-:Y:S04]  /*5d1e0*/  STL.64 [R1+0x1a68], R238 ;  /* 0x001a68ee01007387 */ /* 0x000fe80000100a00 */
[----:B------:R-:W-:Y:S04]  /*5d1f0*/  STL.64 [R1+0x1a40], R4 ;  /* 0x001a400401007387 */ /* 0x000fe80000100a00 */
[----:B------:R1:W-:Y:S02]  /*5d200*/  STL.64 [R1+0x1a48], R6 ;  /* 0x001a480601007387 */ /* 0x0003e40000100a00 */
[C---:B-1----:R-:W-:Y:S02]  /*5d210*/  HMMA.1688.F32.TF32 R4, R228.reuse, R46, R144 ;  /* 0x0000002ee404723c */ /* 0x042fe40000081090 */
[----:B------:R-:W-:Y:S04]  /*5d220*/  STL.64 [R1+0x1a30], R152 ;  /* 0x001a309801007387 */ /* 0x000fe80000100a00 */
[----:B------:R-:W-:Y:S02]  /*5d230*/  STL.64 [R1+0x1a38], R154 ;  /* 0x001a389a01007387 */ /* 0x000fe40000100a00 */
[C---:B------:R-:W-:Y:S02]  /*5d240*/  HMMA.1688.F32.TF32 R140, R228.reuse, R50, R140 ;  /* 0x00000032e48c723c */ /* 0x040fe4000008108c */
        /* <DEDUP_REMOVED lines=10> */
[C---:B---3--:R-:W-:Y:S03]  /*5d2f0*/  HMMA.1688.F32.TF32 R128, R228.reuse, R66, R248 ;  /* 0x00000042e480723c */ /* 0x048fe600000810f8 */
[----:B------:R-:W-:Y:S04]  /*5d300*/  STL.64 [R1+0xb80], R4 ;  /* 0x000b800401007387 */ /* 0x000fe80000100a00 */
[----:B------:R4:W-:Y:S02]  /*5d310*/  STL.64 [R1+0xb88], R6 ;  /* 0x000b880601007387 */ /* 0x0009e40000100a00 */
[----:B----4-:R-:W-:Y:S02]  /*5d320*/  HMMA.1688.F32.TF32 R4, R228, R70, R244 ;  /* 0x00000046e404723c */ /* 0x010fe400000810f4 */
        /* <DEDUP_REMOVED lines=15> */
[----:B------:R-:W1:Y:S08]  /*5d420*/  LDS R231, [R65+UR10+0xe100] ;  /* 0x00e1000a41e77984 */ /* 0x000e700008000800 */
        /* <DEDUP_REMOVED lines=136> */
[----:B------:R-:W-:Y:S03]  /*5dcb0*/  LDS R234, [R60+UR10+0xe100] ;  /* 0x00e1000a3cea7984 */ /* 0x000fe60008000800 */
[C---:B------:R-:W-:Y:S01]  /*5dcc0*/  HMMA.1688.F32.TF32 R148, R228.reuse, R14, R148 ;  /* 0x0000000ee494723c */ /* 0x040fe20000081094 */
[----:B------:R-:W-:Y:S04]  /*5dcd0*/  LDS R233, [R61+UR10+0xc100] ;  /* 0x00c1000a3de97984 */ /* 0x000fe80008000800 */
[----:B------:R-:W-:Y:S04]  /*5dce0*/  STL.64 [R1+0x2cc0], R236 ;  /* 0x002cc0ec01007387 */ /* 0x000fe80000100a00 */
[----:B------:R-:W-:Y:S04]  /*5dcf0*/  STL.64 [R1+0x2cc8], R238 ;  /* 0x002cc8ee01007387 */ /* 0x000fe80000100a00 */
[----:B------:R-:W-:Y:S04]  /*5dd00*/  STL.64 [R1+0x2cb0], R4 ;  /* 0x002cb00401007387 */ /* 0x000fe80000100a00 */
[----:B------:R1:W-:Y:S01]  /*5dd10*/  STL.64 [R1+0x2cb8], R6 ;  /* 0x002cb80601007387 */ /* 0x0003e20000100a00 */
[C---:B------:R-:W-:Y:S03]  /*5dd20*/  HMMA.1688.F32.TF32 R144, R228.reuse, R18, R144 ;  /* 0x00000012e490723c */ /* 0x040fe60000081090 */
[----:B------:R-:W2:Y:S05]  /*5dd30*/  LDS R235, [R61+UR10+0xe100] ;  /* 0x00e1000a3deb7984 */ /* 0x000eaa0008000800 */
[----:B-1----:R-:W-:-:S15]  /*5dd40*/  HMMA.1688.F32.TF32 R4, R228, R10, R152 ;  /* 0x0000000ae404723c */ /* 0x002fde0000081098 */
[----:B------:R-:W-:-:S04]  /*5dd50*/  NOP ;  /* 0x0000000000007918 */ /* 0x000fc80000000000 */
        /* <DEDUP_REMOVED lines=12> */
[----:B------:R-:W-:Y:S04]  /*5de20*/  STL.64 [R1+0xb08], R138 ;  /* 0x000b088a01007387 */ /* 0x000fe80000100a00 */
[----:B------:R-:W-:Y:S01]  /*5de30*/  STL.64 [R1+0xaf0], R132 ;  /* 0x000af08401007387 */ /* 0x000fe20000100a00 */
[C---:B------:R-:W-:Y:S03]  /*5de40*/  HMMA.1688.F32.TF32 R120, R228.reuse, R42, R120 ;  /* 0x0000002ae478723c */ /* 0x040fe60000081078 */
        /* <DEDUP_REMOVED lines=18> */
[----:B-1----:R-:W-:Y:S02]  /*5df70*/  HMMA.1688.F32.TF32 R4, R228, R70, R92 ;  /* 0x00000046e404723c */ /* 0x002fe4000008105c */
[----:B------:R-:W-:Y:S04]  /*5df80*/  STL.64 [R1+0xa70], R100 ;  /* 0x000a706401007387 */ /* 0x000fe80000100a00 */
[----:B------:R-:W-:Y:S04]  /*5df90*/  STL.64 [R1+0xa78], R102 ;  /* 0x000a786601007387 */ /* 0x000fe80000100a00 */
[----:B------:R-:W-:Y:S01]  /*5dfa0*/  STL.64 [R1+0xa60], R96 ;  /* 0x000a606001007387 */ /* 0x000fe20000100a00 */
[C---:B--2---:R-:W-:Y:S03]  /*5dfb0*/  HMMA.1688.F32.TF32 R88, R232.reuse, R10, R88 ;  /* 0x0000000ae858723c */ /* 0x044fe60000081058 */
        /* <DEDUP_REMOVED lines=14> */
[C---:B--2---:R-:W-:Y:S02]  /*5e0a0*/  HMMA.1688.F32.TF32 R4, R232.reuse, R26, R72 ;  /* 0x0000001ae804723c */ /* 0x044fe40000081048 */
        /* <DEDUP_REMOVED lines=118> */
[----:B------:R-:W-:-:S15]  /*5e810*/  HMMA.1688.F32.TF32 R244, R232, R30, R244 ;  /* 0x0000001ee8f4723c */ /* 0x000fde00000810f4 */
[----:B------:R-:W-:-:S04]  /*5e820*/  NOP ;  /* 0x0000000000007918 */ /* 0x000fc80000000000 */
[----:B------:R-:W-:Y:S01]  /*5e830*/  STL.64 [R1+0x2b50], R244 ;  /* 0x002b50f401007387 */ /* 0x000fe20000100a00 */
[C---:B------:R-:W-:Y:S03]  /*5e840*/  HMMA.1688.F32.TF32 R240, R232.reuse, R38, R240 ;  /* 0x00000026e8f0723c */ /* 0x040fe600000810f0 */
[----:B------:R1:W-:Y:S05]  /*5e850*/  STL.64 [R1+0x2b58], R246 ;  /* 0x002b58f601007387 */ /* 0x0003ea0000100a00 */
[C---:B-1----:R-:W-:Y:S08]  /*5e860*/  HMMA.1688.F32.TF32 R244, R232.reuse, R34, R248 ;  /* 0x00000022e8f4723c */ /* 0x042ff000000810f8 */
[C---:B------:R-:W-:Y:S11]  /*5e870*/  HMMA.1688.F32.TF32 R156, R232.reuse, R50, R156 ;  /* 0x00000032e89c723c */ /* 0x040ff6000008109c */
        /* <DEDUP_REMOVED lines=16> */
[----:B-1----:R-:W-:Y:S02]  /*5e980*/  HMMA.1688.F32.TF32 R4, R232, R70, R136 ;  /* 0x00000046e804723c */ /* 0x002fe40000081088 */
[----:B------:R-:W-:Y:S04]  /*5e990*/  STL.64 [R1+0x2ad0], R144 ;  /* 0x002ad09001007387 */ /* 0x000fe80000100a00 */
[----:B------:R-:W-:Y:S04]  /*5e9a0*/  STL.64 [R1+0x2ad8], R146 ;  /* 0x002ad89201007387 */ /* 0x000fe80000100a00 */
[----:B------:R-:W-:Y:S04]  /*5e9b0*/  STL.64 [R1+0x2bc0], R140 ;  /* 0x002bc08c01007387 */ /* 0x000fe80000100a00 */
[----:B------:R-:W-:Y:S01]  /*5e9c0*/  STL.64 [R1+0x2bc8], R142 ;  /* 0x002bc88e01007387 */ /* 0x000fe20000100a00 */
[C---:B------:R-:W-:Y:S03]  /*5e9d0*/  HMMA.1688.F32.TF32 R128, R228.reuse, R14, R128 ;  /* 0x0000000ee480723c */ /* 0x040fe60000081080 */
[----:B------:R-:W-:Y:S04]  /*5e9e0*/  LDS R232, [R60+UR10+0xc180] ;  /* 0x00c1800a3ce87984 */ /* 0x000fe80008000800 */
[----:B------:R-:W-:Y:S04]  /*5e9f0*/  STL.64 [R1+0x2bb0], R4 ;  /* 0x002bb00401007387 */ /* 0x000fe80000100a00 */
[----:B------:R1:W-:Y:S01]  /*5ea00*/  STL.64 [R1+0x2bb8], R6 ;  /* 0x002bb80601007387 */ /* 0x0003e20000100a00 */
[C---:B------:R-:W-:Y:S03]  /*5ea10*/  HMMA.1688.F32.TF32 R124, R228.reuse, R18, R124 ;  /* 0x00000012e47c723c */ /* 0x040fe6000008107c */
[----:B------:R-:W-:Y:S04]  /*5ea20*/  LDS R234, [R60+UR10+0xe180] ;  /* 0x00e1800a3cea7984 */ /* 0x000fe80008000800 */
[----:B------:R-:W-:Y:S01]  /*5ea30*/  LDS R233, [R61+UR10+0xc180] ;  /* 0x00c1800a3de97984 */ /* 0x000fe20008000800 */
[----:B-1----:R-:W-:Y:S03]  /*5ea40*/  HMMA.1688.F32.TF32 R4, R228, R10, R132 ;  /* 0x0000000ae404723c */ /* 0x002fe60000081084 */
[----:B------:R-:W1:-:S15]  /*5ea50*/  LDS R235, [R61+UR10+0xe180] ;  /* 0x00e1800a3deb7984 */ /* 0x000e5e0008000800 */
[----:B------:R-:W-:Y:S01]  /*5ea60*/  NOP ;  /* 0x0000000000007918 */ /* 0x000fe20000000000 */
        /* <DEDUP_REMOVED lines=225> */
[----:B------:R-:W-:Y:S04]  /*5f880*/  STL.64 [R1+0x8d0], R76 ;  /* 0x0008d04c01007387 */ /* 0x000fe80000100a00 */
[----:B------:R-:W-:Y:S04]  /*5f890*/  STL.64 [R1+0x8d8], R78 ;  /* 0x0008d84e01007387 */ /* 0x000fe80000100a00 */
[----:B------:R4:W-:Y:S04]  /*5f8a0*/  STL.64 [R1+0x8c0], R4 ;  /* 0x0008c00401007387 */ /* 0x0009e80000100a00 */
[----:B------:R1:W-:Y:S04]  /*5f8b0*/  STL.64 [R1+0x8c8], R6 ;  /* 0x0008c80601007387 */ /* 0x0003e80000100a00 */
        /* <DEDUP_REMOVED lines=61> */
[----:B-1----:R-:W4:Y:S04]  /*5fc90*/  LDL.LU R6, [R1+0x598] ;  /* 0x0005980001067983 */ /* 0x002f280000300800 */
        /* <DEDUP_REMOVED lines=37> */
[C---:B----4-:R-:W-:Y:S08]  /*5fef0*/  HMMA.1688.F32.TF32 R236, R228.reuse, R50, R4 ;  /* 0x00000032e4ec723c */ /* 0x050ff00000081004 */
[C---:B---3--:R-:W-:Y:S08]  /*5ff00*/  HMMA.1688.F32.TF32 R156, R228.reuse, R54, R156 ;  /* 0x00000036e49c723c */ /* 0x048ff0000008109c */
        /* <DEDUP_REMOVED lines=22> */
[----:B------:R-:W2:-:S15]  /*60070*/  LDS R231, [R65+UR10+0xe280] ;  /* 0x00e2800a41e77984 */ /* 0x000e9e0008000800 */
[----:B------:R-:W-:Y:S01]  /*60080*/  NOP ;  /* 0x0000000000007918 */ /* 0x000fe20000000000 */
        /* <DEDUP_REMOVED lines=47> */
[----:B------:R-:W-:Y:S01]  /*60380*/  LDS R234, [R60+UR10+0xe280] ;  /* 0x00e2800a3cea7984 */ /* 0x000fe20008000800 */
[----:B--2---:R-:W-:Y:S03]  /*60390*/  HMMA.1688.F32.TF32 R4, R228, R10, R72 ;  /* 0x0000000ae404723c */ /* 0x004fe60000081048 */
[----:B------:R-:W-:Y:S04]  /*603a0*/  LDS R233, [R61+UR10+0xc280] ;  /* 0x00c2800a3de97984 */ /* 0x000fe80008000800 */
[----:B------:R-:W1:-:S12]  /*603b0*/  LDS R235, [R61+UR10+0xe280] ;  /* 0x00e2800a3deb7984 */ /* 0x000e580008000800 */
        /* <DEDUP_REMOVED lines=108> */
[----:B------:R-:W2:Y:S01]  /*60a80*/  LDL.LU R7, [R1+0x2bc] ;  /* 0x0002bc0001077983 */ /* 0x000ea20000300800 */
        /* <DEDUP_REMOVED lines=15> */
[----:B---3--:R-:W3:Y:S04]  /*60b80*/  LDL.LU.64 R158, [R1+0x4818] ;  /* 0x00481800019e7983 */ /* 0x008ee80000300a00 */
[----:B------:R-:W3:Y:S04]  /*60b90*/  LDL.LU.64 R156, [R1+0x4810] ;  /* 0x00481000019c7983 */ /* 0x000ee80000300a00 */
[----:B------:R-:W-:Y:S04]  /*60ba0*/  STL.64 [R1+0x820], R152 ;  /* 0x0008209801007387 */ /* 0x000fe80000100a00 */
[----:B------:R4:W-:Y:S04]  /*60bb0*/  STL.64 [R1+0x828], R154 ;  /* 0x0008289a01007387 */ /* 0x0009e80000100a00 */
[----:B----4-:R-:W4:Y:S04]  /*60bc0*/  LDL.LU.64 R154, [R1+0x4808] ;  /* 0x00480800019a7983 */ /* 0x010f280000300a00 */
[----:B------:R-:W4:Y:S04]  /*60bd0*/  LDL.LU.64 R152, [R1+0x4800] ;  /* 0x0048000001987983 */ /* 0x000f280000300a00 */
        /* <DEDUP_REMOVED lines=39> */
[----:B-1----:R-:W3:Y:S04]  /*60e50*/  LDL.LU.64 R118, [R1+0x4778] ;  /* 0x0047780001767983 */ /* 0x002ee80000300a00 */
[----:B------:R-:W3:Y:S04]  /*60e60*/  LDL.LU.64 R116, [R1+0x4770] ;  /* 0x0047700001747983 */ /* 0x000ee80000300a00 */
        /* <DEDUP_REMOVED lines=15> */
[----:B------:R-:W3:Y:S04]  /*60f60*/  LDL.LU.64 R102, [R1+0x4738] ;  /* 0x0047380001667983 */ /* 0x000ee80000300a00 */
[----:B------:R-:W3:Y:S04]  /*60f70*/  LDL.LU.64 R100, [R1+0x4730] ;  /* 0x0047300001647983 */ /* 0x000ee80000300a00 */
[----:B------:R-:W-:Y:S04]  /*60f80*/  STL.64 [R1+0x750], R228 ;  /* 0x000750e401007387 */ /* 0x000fe80000100a00 */
[----:B------:R-:W-:Y:S04]  /*60f90*/  STL.64 [R1+0x758], R230 ;  /* 0x000758e601007387 */ /* 0x000fe80000100a00 */
[----:B------:R-:W-:Y:S04]  /*60fa0*/  STL.64 [R1+0x28a0], R96 ;  /* 0x0028a06001007387 */ /* 0x000fe80000100a00 */
[----:B------:R1:W-:Y:S01]  /*60fb0*/  STL.64 [R1+0x28a8], R98 ;  /* 0x0028a86201007387 */ /* 0x0003e20000100a00 */
[C---:B------:R-:W-:Y:S03]  /*60fc0*/  HMMA.1688.F32.TF32 R72, R232.reuse, R34, R72 ;  /* 0x00000022e848723c */ /* 0x040fe60000081048 */
[----:B------:R-:W-:Y:S04]  /*60fd0*/  LDS R228, [R0+UR10+0xc300] ;  /* 0x00c3000a00e47984 */ /* 0x000fe80008000800 */
[----:B------:R-:W-:Y:S04]  /*60fe0*/  LDS R230, [R0+UR10+0xe300] ;  /* 0x00e3000a00e67984 */ /* 0x000fe80008000800 */
[----:B-1----:R-:W3:Y:S04]  /*60ff0*/  LDL.LU.64 R98, [R1+0x4728] ;  /* 0x0047280001627983 */ /* 0x002ee80000300a00 */
[----:B------:R-:W3:Y:S04]  /*61000*/  LDL.LU.64 R96, [R1+0x4720] ;  /* 0x0047200001607983 */ /* 0x000ee80000300a00 */
[----:B------:R-:W-:Y:S04]  /*61010*/  STL.64 [R1+0x2890], R92 ;  /* 0x0028905c01007387 */ /* 0x000fe80000100a00 */
[----:B------:R1:W-:Y:S01]  /*61020*/  STL.64 [R1+0x2898], R94 ;  /* 0x0028985e01007387 */ /* 0x0003e20000100a00 */
[C---:B------:R-:W-:Y:S03]  /*61030*/  HMMA.1688.F32.TF32 R244, R232.reuse, R38, R244 ;  /* 0x00000026e8f4723c */ /* 0x040fe600000810f4 */
[----:B------:R-:W-:Y:S04]  /*61040*/  LDS R229, [R65+UR10+0xc300] ;  /* 0x00c3000a41e57984 */ /* 0x000fe80008000800 */
[----:B------:R-:W3:Y:S04]  /*61050*/  LDS R231, [R65+UR10+0xe300] ;  /* 0x00e3000a41e77984 */ /* 0x000ee80008000800 */
        /* <DEDUP_REMOVED lines=21> */
[----:B------:R-:W3:Y:S01]  /*611b0*/  LDL.LU.64 R72, [R1+0x46c0] ;  /* 0x0046c00001487983 */ /* 0x000ee20000300a00 */
[C---:B------:R-:W-:Y:S03]  /*611c0*/  HMMA.1688.F32.TF32 R248, R232.reuse, R42, R248 ;  /* 0x0000002ae8f8723c */ /* 0x040fe600000810f8 */
[----:B------:R-:W-:Y:S04]  /*611d0*/  STL.64 [R1+0x2830], R244 ;  /* 0x002830f401007387 */ /* 0x000fe80000100a00 */
[----:B------:R1:W-:Y:S02]  /*611e0*/  STL.64 [R1+0x2838], R246 ;  /* 0x002838f601007387 */ /* 0x0003e40000100a00 */
[C---:B-1----:R-:W-:Y:S08]  /*611f0*/  HMMA.1688.F32.TF32 R244, R232.reuse, R46, R240 ;  /* 0x0000002ee8f4723c */ /* 0x042ff000000810f0 */
[C---:B------:R-:W-:Y:S08]  /*61200*/  HMMA.1688.F32.TF32 R240, R232.reuse, R50, R236 ;  /* 0x00000032e8f0723c */ /* 0x040ff000000810ec */
[----:B--2---:R-:W-:Y:S01]  /*61210*/  HMMA.1688.F32.TF32 R236, R232, R54, R4 ;  /* 0x00000036e8ec723c */ /* 0x004fe20000081004 */
[----:B------:R-:W-:Y:S04]  /*61220*/  STL.64 [R1+0x2820], R248 ;  /* 0x002820f801007387 */ /* 0x000fe80000100a00 */
[----:B------:R-:W-:Y:S04]  /*61230*/  STL.64 [R1+0x2828], R250 ;  /* 0x002828fa01007387 */ /* 0x000fe80000100a00 */
[----:B------:R-:W-:Y:S04]  /*61240*/  STL.64 [R1+0x2810], R244 ;  /* 0x002810f401007387 */ /* 0x000fe80000100a00 */
[----:B------:R-:W-:Y:S04]  /*61250*/  STL.64 [R1+0x2818], R246 ;  /* 0x002818f601007387 */ /* 0x000fe80000100a00 */
[----:B------:R1:W-:Y:S04]  /*61260*/  STL.64 [R1+0x2800], R240 ;  /* 0x002800f001007387 */ /* 0x0003e80000100a00 */
[----:B------:R-:W-:Y:S04]  /*61270*/  STL.64 [R1+0x2808], R242 ;  /* 0x002808f201007387 */ /* 0x000fe80000100a00 */
[----:B------:R2:W-:Y:S04]  /*61280*/  STL.64 [R1+0x27f0], R236 ;  /* 0x0027f0ec01007387 */ /* 0x0005e80000100a00 */
[----:B------:R4:W-:Y:S01]  /*61290*/  STL.64 [R1+0x27f8], R238 ;  /* 0x0027f8ee01007387 */ /* 0x0009e20000100a00 */
[----:B-1----:R-:W-:-:S02]  /*612a0*/  IMAD.MOV.U32 R240, RZ, RZ, R188 ;  /* 0x000000fffff07224 */ /* 0x002fc400078e00bc */
[----:B--2---:R-:W-:Y:S02]  /*612b0*/  IMAD.MOV.U32 R236, RZ, RZ, R192 ;  /* 0x000000ffffec7224 */ /* 0x004fe400078e00c0 */
[----:B------:R-:W-:Y:S02]  /*612c0*/  IMAD.MOV.U32 R237, RZ, RZ, R193 ;  /* 0x000000ffffed7224 */ /* 0x000fe400078e00c1 */
[----:B----4-:R-:W-:Y:S02]  /*612d0*/  IMAD.MOV.U32 R238, RZ, RZ, R194 ;  /* 0x000000ffffee7224 */ /* 0x010fe400078e00c2 */
[----:B------:R-:W-:Y:S02]  /*612e0*/  IMAD.MOV.U32 R239, RZ, RZ, R195 ;  /* 0x000000ffffef7224 */ /* 0x000fe400078e00c3 */
[----:B------:R-:W-:Y:S02]  /*612f0*/  IMAD.MOV.U32 R241, RZ, RZ, R189 ;  /* 0x000000fffff17224 */ /* 0x000fe400078e00bd */
[----:B------:R-:W-:-:S02]  /*61300*/  IMAD.MOV.U32 R242, RZ, RZ, R190 ;  /* 0x000000fffff27224 */ /* 0x000fc400078e00be */
[----:B------:R-:W-:Y:S02]  /*61310*/  IMAD.MOV.U32 R243, RZ, RZ, R191 ;  /* 0x000000fffff37224 */ /* 0x000fe400078e00bf */
[----:B------:R-:W-:Y:S02]  /*61320*/  IMAD.MOV.U32 R248, RZ, RZ, R184 ;  /* 0x000000fffff87224 */ /* 0x000fe400078e00b8 */
[----:B------:R-:W-:Y:S02]  /*61330*/  IMAD.MOV.U32 R249, RZ, RZ, R185 ;  /* 0x000000fffff97224 */ /* 0x000fe400078e00b9 */
[----:B------:R-:W-:Y:S02]  /*61340*/  IMAD.MOV.U32 R250, RZ, RZ, R186 ;  /* 0x000000fffffa7224 */ /* 0x000fe400078e00ba */
[----:B------:R-:W-:Y:S01]  /*61350*/  IMAD.MOV.U32 R251, RZ, RZ, R187 ;  /* 0x000000fffffb7224 */ /* 0x000fe200078e00bb */
[C---:B---3--:R-:W-:Y:S08]  /*61360*/  HMMA.1688.F32.TF32 R4, R232.reuse, R58, R72 ;  /* 0x0000003ae804723c */ /* 0x048ff00000081048 */
[C---:B------:R-:W-:Y:S08]  /*61370*/  HMMA.1688.F32.TF32 R72, R232.reuse, R62, R76 ;  /* 0x0000003ee848723c */ /* 0x040ff0000008104c */
        /* <DEDUP_REMOVED lines=11> */
[----:B------:R1:W-:Y:S04]  /*61430*/  STL.64 [R1+0x28b8], R6 ;  /* 0x0028b80601007387 */ /* 0x0003e80000100a00 */
[----:B------:R-:W-:Y:S04]  /*61440*/  LDS R74, [R60+UR10+0xe300] ;  /* 0x00e3000a3c4a7984 */ /* 0x000fe80008000800 */
[----:B------:R-:W-:Y:S01]  /*61450*/  LDS R73, [R61+UR10+0xc300] ;  /* 0x00c3000a3d497984 */ /* 0x000fe20008000800 */
[C---:B-1----:R-:W-:Y:S03]  /*61460*/  HMMA.1688.F32.TF32 R4, R228.reuse, R10, R88 ;  /* 0x0000000ae404723c */ /* 0x042fe60000081058 */
[----:B------:R-:W1:Y:S05]  /*61470*/  LDS R75, [R61+UR10+0xe300] ;  /* 0x00e3000a3d4b7984 */ /* 0x000e6a0008000800 */
[C---:B------:R-:W-:Y:S11]  /*61480*/  HMMA.1688.F32.TF32 R76, R228.reuse, R14, R92 ;  /* 0x0000000ee44c723c */ /* 0x040ff6000008105c */
        /* <DEDUP_REMOVED lines=38> */
[----:B--2---:R-:W-:Y:S03]  /*616f0*/  HMMA.1688.F32.TF32 R4, R228, R70, R148 ;  /* 0x00000046e404723c */ /* 0x004fe60000081094 */
[----:B------:R-:W-:Y:S04]  /*61700*/  STL.64 [R1+0x670], R76 ;  /* 0x0006704c01007387 */ /* 0x000fe80000100a00 */
[----:B------:R-:W-:Y:S04]  /*61710*/  STL.64 [R1+0x678], R78 ;  /* 0x0006784e01007387 */ /* 0x000fe80000100a00 */
[----:B------:R-:W-:Y:S04]  /*61720*/  STL.64 [R1+0x660], R80 ;  /* 0x0006605001007387 */ /* 0x000fe80000100a00 */
[----:B------:R1:W-:Y:S01]  /*61730*/  STL.64 [R1+0x668], R82 ;  /* 0x0006685201007387 */ /* 0x0003e20000100a00 */
[----:B------:R-:W-:-:S02]  /*61740*/  IMAD.MOV.U32 R232, RZ, RZ, R177 ;  /* 0x000000ffffe87224 */ /* 0x000fc400078e00b1 */
[----:B------:R-:W-:Y:S01]  /*61750*/  IMAD.MOV.U32 R233, RZ, RZ, R172 ;  /* 0x000000ffffe97224 */ /* 0x000fe200078e00ac */
[----:B------:R-:W-:Y:S04]  /*61760*/  LDS R76, [R0+UR10+0xc380] ;  /* 0x00c3800a004c7984 */ /* 0x000fe80008000800 */
[----:B------:R-:W-:Y:S01]  /*61770*/  STL.64 [R1+0x650], R4 ;  /* 0x0006500401007387 */ /* 0x000fe20000100a00 */
[----:B-1----:R-:W-:Y:S03]  /*61780*/  HMMA.1688.F32.TF32 R80, R72, R10, R152 ;  /* 0x0000000a4850723c */ /* 0x002fe60000081098 */
[----:B------:R1:W-:Y:S01]  /*61790*/  STL.64 [R1+0x658], R6 ;  /* 0x0006580601007387 */ /* 0x0003e20000100a00 */
[----:B------:R-:W-:-:S02]  /*617a0*/  IMAD.MOV.U32 R234, RZ, RZ, R173 ;  /* 0x000000ffffea7224 */ /* 0x000fc400078e00ad */
[----:B------:R-:W-:Y:S01]  /*617b0*/  IMAD.MOV.U32 R235, RZ, RZ, R174 ;  /* 0x000000ffffeb7224 */ /* 0x000fe200078e00ae */
[----:B------:R-:W-:Y:S01]  /*617c0*/  LDS R78, [R0+UR10+0xe380] ;  /* 0x00e3800a004e7984 */ /* 0x000fe20008000800 */
[----:B------:R-:W-:Y:S02]  /*617d0*/  IMAD.MOV.U32 R88, RZ, RZ, R168 ;  /* 0x000000ffff587224 */ /* 0x000fe400078e00a8 */
[----:B------:R-:W-:Y:S01]  /*617e0*/  IMAD.MOV.U32 R89, RZ, RZ, R169 ;  /* 0x000000ffff597224 */ /* 0x000fe200078e00a9 */
[----:B------:R-:W-:Y:S01]  /*617f0*/  LDS R77, [R65+UR10+0xc380] ;  /* 0x00c3800a414d7984 */ /* 0x000fe20008000800 */
[----:B-1----:R-:W-:Y:S01]  /*61800*/  HMMA.1688.F32.TF32 R4, R72, R14, R156 ;  /* 0x0000000e4804723c */ /* 0x002fe2000008109c */
[----:B------:R-:W-:Y:S02]  /*61810*/  IMAD.MOV.U32 R90, RZ, RZ, R170 ;  /* 0x000000ffff5a7224 */ /* 0x000fe400078e00aa */
[----:B------:R-:W1:Y:S04]  /*61820*/  LDS R79, [R65+UR10+0xe380] ;  /* 0x00e3800a414f7984 */ /* 0x000e680008000800 */
[----:B------:R2:W-:Y:S04]  /*61830*/  STL.64 [R1+0x2790], R80 ;  /* 0x0027905001007387 */ /* 0x0005e80000100a00 */
[----:B------:R3:W-:Y:S04]  /*61840*/  STL.64 [R1+0x2798], R82 ;  /* 0x0027985201007387 */ /* 0x0007e80000100a00 */
[----:B------:R-:W4:Y:S04]  /*61850*/  LDL.LU R192, [R1+0x46b8] ;  /* 0x0046b80001c07983 */ /* 0x000f280000300800 */
        /* <DEDUP_REMOVED lines=9> */
[----:B--2---:R-:W-:-:S03]  /*618f0*/  IMAD.MOV.U32 R80, RZ, RZ, R180 ;  /* 0x000000ffff507224 */ /* 0x004fc600078e00b4 */
[----:B------:R-:W2:Y:S01]  /*61900*/  LDL.LU R184, [R1+0x4698] ;  /* 0x0046980001b87983 */ /* 0x000ea20000300800 */
[----:B------:R-:W-:-:S03]  /*61910*/  IMAD.MOV.U32 R81, RZ, RZ, R181 ;  /* 0x000000ffff517224 */ /* 0x000fc600078e00b5 */
[----:B------:R-:W2:Y:S01]  /*61920*/  LDL.LU R185, [R1+0x4694] ;  /* 0x0046940001b97983 */ /* 0x000ea20000300800 */
[----:B---3--:R-:W-:-:S03]  /*61930*/  IMAD.MOV.U32 R82, RZ, RZ, R182 ;  /* 0x000000ffff527224 */ /* 0x008fc600078e00b6 */
[----:B------:R-:W2:Y:S01]  /*61940*/  LDL.LU R186, [R1+0x4690] ;  /* 0x0046900001ba7983 */ /* 0x000ea20000300800 */
[----:B------:R-:W-:-:S03]  /*61950*/  IMAD.MOV.U32 R83, RZ, RZ, R176 ;  /* 0x000000ffff537224 */ /* 0x000fc600078e00b0 */
[----:B------:R-:W2:Y:S04]  /*61960*/  LDL.LU R187, [R1+0x468c] ;  /* 0x00468c0001bb7983 */ /* 0x000ea80000300800 */
[----:B------:R-:W3:Y:S04]  /*61970*/  LDL.LU R180, [R1+0x4688] ;  /* 0x0046880001b47983 */ /* 0x000ee80000300800 */
[----:B------:R-:W3:Y:S04]  /*61980*/  LDL.LU R181, [R1+0x4684] ;  /* 0x0046840001b57983 */ /* 0x000ee80000300800 */
[----:B------:R-:W3:Y:S04]  /*61990*/  LDL.LU R182, [R1+0x4680] ;  /* 0x0046800001b67983 */ /* 0x000ee80000300800 */
[----:B------:R-:W2:Y:S04]  /*619a0*/  LDL.LU R176, [R1+0x467c] ;  /* 0x00467c0001b07983 */ /* 0x000ea80000300800 */
[----:B------:R-:W2:Y:S04]  /*619b0*/  LDL.LU R177, [R1+0x4678] ;  /* 0x0046780001b17983 */ /* 0x000ea80000300800 */
[----:B------:R-:W2:Y:S04]  /*619c0*/  LDL.LU R172, [R1+0x4674] ;  /* 0x0046740001ac7983 */ /* 0x000ea80000300800 */
[----:B------:R-:W2:Y:S01]  /*619d0*/  LDL.LU R173, [R1+0x4670] ;  /* 0x0046700001ad7983 */ /* 0x000ea20000300800 */
[----:B------:R-:W-:-:S03]  /*619e0*/  IMAD.MOV.U32 R91, RZ, RZ, R164 ;  /* 0x000000ffff5b7224 */ /* 0x000fc600078e00a4 */
[----:B------:R-:W2:Y:S04]  /*619f0*/  LDL.LU R174, [R1+0x466c] ;  /* 0x00466c0001ae7983 */ /* 0x000ea80000300800 */
[----:B------:R-:W2:Y:S04]  /*61a00*/  LDL.LU R168, [R1+0x4668] ;  /* 0x0046680001a87983 */ /* 0x000ea80000300800 */
[----:B------:R-:W2:Y:S04]  /*61a10*/  LDL.LU R169, [R1+0x4664] ;  /* 0x0046640001a97983 */ /* 0x000ea80000300800 */
[----:B------:R-:W2:Y:S04]  /*61a20*/  LDL.LU R170, [R1+0x4660] ;  /* 0x0046600001aa7983 */ /* 0x000ea80000300800 */
        /* <DEDUP_REMOVED lines=14> */
[----:B------:R-:W2:Y:S04]  /*61b10*/  LDL.LU R167, [R1+0x4650] ;  /* 0x0046500001a77983 */ /* 0x000ea80000300800 */
[----:B------:R-:W2:Y:S04]  /*61b20*/  LDL.LU R160, [R1+0x464c] ;  /* 0x00464c0001a07983 */ /* 0x000ea80000300800 */
[----:B------:R-:W2:Y:S04]  /*61b30*/  LDL.LU R161, [R1+0x4648] ;  /* 0x0046480001a17983 */ /* 0x000ea80000300800 */
[----:B------:R-:W2:Y:S04]  /*61b40*/  LDL.LU R162, [R1+0x4644] ;  /* 0x0046440001a27983 */ /* 0x000ea80000300800 */
[----:B------:R-:W2:Y:S01]  /*61b50*/  LDL.LU R163, [R1+0x4640] ;  /* 0x0046400001a37983 */ /* 0x000ea20000300800 */
[----:B------:R-:W-:-:S02]  /*61b60*/  IMAD.MOV.U32 R247, RZ, RZ, R171 ;  /* 0x000000fffff77224 */ /* 0x000fc400078e00ab */
[----:B-1----:R-:W-:Y:S01]  /*61b70*/  IMAD.MOV.U32 R4, RZ, RZ, R175 ;  /* 0x000000ffff047224 */ /* 0x002fe200078e00af */
[----:B------:R-:W3:Y:S04]  /*61b80*/  LDL.LU R171, [R1+0x463c] ;  /* 0x00463c0001ab7983 */ /* 0x000ee80000300800 */
[----:B------:R-:W3:Y:S01]  /*61b90*/  LDL.LU R175, [R1+0x4638] ;  /* 0x0046380001af7983 */ /* 0x000ee20000300800 */
[----:B------:R-:W-:Y:S02]  /*61ba0*/  IMAD.MOV.U32 R5, RZ, RZ, R178 ;  /* 0x000000ffff057224 */ /* 0x000fe400078e00b2 */
[----:B------:R-:W-:Y:S01]  /*61bb0*/  IMAD.MOV.U32 R6, RZ, RZ, R179 ;  /* 0x000000ffff067224 */ /* 0x000fe200078e00b3 */
[----:B------:R-:W3:Y:S01]  /*61bc0*/  LDL.LU R178, [R1+0x4634] ;  /* 0x0046340001b27983 */ /* 0x000ee20000300800 */
[----:B------:R-:W-:-:S03]  /*61bd0*/  IMAD.MOV.U32 R7, RZ, RZ, R183 ;  /* 0x000000ffff077224 */ /* 0x000fc600078e00b7 */
[----:B------:R-:W3:Y:S04]  /*61be0*/  LDL.LU R179, [R1+0x4630] ;  /* 0x0046300001b37983 */ /* 0x000ee80000300800 */
[----:B------:R-:W4:Y:S01]  /*61bf0*/  LDL.LU R183, [R1+0x462c] ;  /* 0x00462c0001b77983 */ /* 0x000f220000300800 */
[C---:B------:R-:W-:Y:S08]  /*61c00*/  HMMA.1688.F32.TF32 R92, R76.reuse, R26, R92 ;  /* 0x0000001a4c5c723c */ /* 0x040ff0000008105c */
[----:B------:R-:W-:Y:S08]  /*61c10*/  HMMA.1688.F32.TF32 R80, R76, R38, R80 ;  /* 0x000000264c50723c */ /* 0x000ff00000081050 */
[C---:B--2---:R-:W-:Y:S08]  /*61c20*/  HMMA.1688.F32.TF32 R100, R72.reuse, R18, R160 ;  /* 0x000000124864723c */ /* 0x044ff000000810a0 */
[C---:B------:R-:W-:Y:S08]  /*61c30*/  HMMA.1688.F32.TF32 R104, R72.reuse, R22, R164 ;  /* 0x000000164868723c */ /* 0x040ff000000810a4 */
[C---:B---3--:R-:W-:Y:S03]  /*61c40*/  HMMA.1688.F32.TF32 R84, R72.reuse, R26, R168 ;  /* 0x0000001a4854723c */ /* 0x048fe600000810a8 */
        /* <DEDUP_REMOVED lines=10> */
[C---:B----4-:R-:W-:Y:S08]  /*61cf0*/  HMMA.1688.F32.TF32 R84, R72.reuse, R38, R180 ;  /* 0x000000264854723c */ /* 0x050ff000000810b4 */
        /* <DEDUP_REMOVED lines=21> */
[----:B------:R-:W-:Y:S04]  /*61e50*/  STL.64 [R1+0x26d0], R104 ;  /* 0x0026d06801007387 */ /* 0x000fe80000100a00 */
[----:B------:R-:W-:Y:S01]  /*61e60*/  LDS R205, [R65+UR10+0xc700] ;  /* 0x00c7000a41cd7984 */ /* 0x000fe20008000800 */
[----:B------:R-:W-:Y:S03]  /*61e70*/  HMMA.1688.F32.TF32 R72, R72, R70, R212 ;  /* 0x000000464848723c */ /* 0x000fe600000810d4 */
[----:B------:R1:W-:Y:S04]  /*61e80*/  STL.64 [R1+0x26d8], R106 ;  /* 0x0026d86a01007387 */ /* 0x0003e80000100a00 */
[----:B------:R-:W-:Y:S04]  /*61e90*/  STL.64 [R1+0x27a0], R84 ;  /* 0x0027a05401007387 */ /* 0x000fe80000100a00 */
[----:B------:R-:W-:Y:S04]  /*61ea0*/  STL.64 [R1+0x27a8], R86 ;  /* 0x0027a85601007387 */ /* 0x000fe80000100a00 */
[----:B------:R-:W-:Y:S01]  /*61eb0*/  STL.64 [R1+0x27c0], R100 ;  /* 0x0027c06401007387 */ /* 0x000fe20000100a00 */
[C---:B-1----:R-:W-:Y:S03]  /*61ec0*/  HMMA.1688.F32.TF32 R104, R76.reuse, R10, R216 ;  /* 0x0000000a4c68723c */ /* 0x042fe600000810d8 */
[----:B------:R1:W-:Y:S04]  /*61ed0*/  STL.64 [R1+0x27c8], R102 ;  /* 0x0027c86601007387 */ /* 0x0003e80000100a00 */
[----:B------:R-:W-:Y:S04]  /*61ee0*/  STL.64 [R1+0x27b0], R72 ;  /* 0x0027b04801007387 */ /* 0x000fe80000100a00 */
[----:B------:R2:W-:Y:S01]  /*61ef0*/  STL.64 [R1+0x27b8], R74 ;  /* 0x0027b84a01007387 */ /* 0x0005e20000100a00 */
[C---:B-1----:R-:W-:Y:S03]  /*61f00*/  HMMA.1688.F32.TF32 R100, R76.reuse, R14, R220 ;  /* 0x0000000e4c64723c */ /* 0x042fe600000810dc */
[----:B------:R-:W-:Y:S04]  /*61f10*/  LDS R84, [R60+UR10+0xc380] ;  /* 0x00c3800a3c547984 */ /* 0x000fe80008000800 */
[----:B------:R-:W-:Y:S01]  /*61f20*/  LDS R86, [R60+UR10+0xe380] ;  /* 0x00e3800a3c567984 */ /* 0x000fe20008000800 */
[C---:B--2---:R-:W-:Y:S03]  /*61f30*/  HMMA.1688.F32.TF32 R72, R76.reuse, R18, R224 ;  /* 0x000000124c48723c */ /* 0x044fe600000810e0 */
[----:B------:R-:W-:Y:S04]  /*61f40*/  STL.64 [R1+0x5b0], R104 ;  /* 0x0005b06801007387 */ /* 0x000fe80000100a00 */
[----:B------:R-:W-:Y:S01]  /*61f50*/  STL.64 [R1+0x5b8], R106 ;  /* 0x0005b86a01007387 */ /* 0x000fe20000100a00 */
[C---:B------:R-:W-:Y:S03]  /*61f60*/  HMMA.1688.F32.TF32 R96, R76.reuse, R22, R96 ;  /* 0x000000164c60723c */ /* 0x040fe60000081060 */
[----:B------:R-:W-:Y:S04]  /*61f70*/  LDS R85, [R61+UR10+0xc380] ;  /* 0x00c3800a3d557984 */ /* 0x000fe80008000800 */
[----:B------:R-:W-:Y:S04]  /*61f80*/  STL.64 [R1+0x1a0], R100 ;  /* 0x0001a06401007387 */ /* 0x000fe80000100a00 */
[----:B------:R-:W-:Y:S04]  /*61f90*/  STL.64 [R1+0x1a8], R102 ;  /* 0x0001a86601007387 */ /* 0x000fe80000100a00 */
[----:B------:R-:W-:Y:S04]  /*61fa0*/  STL.64 [R1+0x90], R72 ;  /* 0x0000904801007387 */ /* 0x000fe80000100a00 */
[----:B------:R1:W-:Y:S04]  /*61fb0*/  STL.64 [R1+0x98], R74 ;  /* 0x0000984a01007387 */ /* 0x0003e80000100a00 */
[----:B------:R-:W2:Y:S04]  /*61fc0*/  LDS R87, [R61+UR10+0xe380] ;  /* 0x00e3800a3d577984 */ /* 0x000ea80008000800 */
[----:B------:R-:W-:Y:S01]  /*61fd0*/  LDS R207, [R65+UR10+0xe700] ;  /* 0x00e7000a41cf7984 */ /* 0x000fe20008000800 */
[C---:B-1----:R-:W-:Y:S03]  /*61fe0*/  HMMA.1688.F32.TF32 R72, R76.reuse, R30, R88 ;  /* 0x0000001e4c48723c */ /* 0x042fe60000081058 */
[----:B------:R-:W-:Y:S04]  /*61ff0*/  STL.64 [R1+0x80], R96 ;  /* 0x0000806001007387 */ /* 0x000fe80000100a00 */
[----:B------:R-:W-:Y:S01]  /*62000*/  STL.64 [R1+0x88], R98 ;  /* 0x0000886201007387 */ /* 0x000fe20000100a00 */
[C---:B------:R-:W-:Y:S03]  /*62010*/  HMMA.1688.F32.TF32 R88, R76.reuse, R34, R232 ;  /* 0x000000224c58723c */ /* 0x040fe600000810e8 */
[----:B------:R-:W-:Y:S04]  /*62020*/  STL.64 [R1+0x70], R92 ;  /* 0x0000705c01007387 */ /* 0x000fe80000100a00 */
[----:B------:R-:W-:Y:S04]  /*62030*/  STL.64 [R1+0x78], R94 ;  /* 0x0000785e01007387 */ /* 0x000fe80000100a00 */
        /* <DEDUP_REMOVED lines=10> */
[C---:B---3--:R-:W-:Y:S08]  /*620e0*/  HMMA.1688.F32.TF32 R80, R76.reuse, R50, R240 ;  /* 0x000000324c50723c */ /* 0x048ff000000810f0 */
[C---:B-1----:R-:W-:Y:S02]  /*620f0*/  HMMA.1688.F32.TF32 R72, R76.reuse, R54, R236 ;  /* 0x000000364c48723c */ /* 0x042fe400000810ec */
[----:B------:R1:W-:Y:S04]  /*62100*/  STL.64 [R1+0x20], R88 ;  /* 0x0000205801007387 */ /* 0x0003e80000100a00 */
[----:B------:R3:W-:Y:S05]  /*62110*/  STL.64 [R1+0x28], R90 ;  /* 0x0000285a01007387 */ /* 0x0007ea0000100a00 */
[----:B------:R4:W-:Y:S04]  /*62120*/  STL.64 [R1+0x10], R80 ;  /* 0x0000105001007387 */ /* 0x0009e80000100a00 */
[----:B------:R1:W-:Y:S04]  /*62130*/  STL.64 [R1+0x18], R82 ;  /* 0x0000185201007387 */ /* 0x0003e80000100a00 */
[----:B------:R-:W2:Y:S04]  /*62140*/  LDL.LU R244, [R1+0xca0] ;  /* 0x000ca00001f47983 */ /* 0x000ea80000300800 */
[----:B------:R-:W-:Y:S04]  /*62150*/  STL.64 [R1], R72 ;  /* 0x0000004801007387 */ /* 0x000fe80000100a00 */
        /* <DEDUP_REMOVED lines=10> */
[----:B---3--:R-:W3:Y:S04]  /*62200*/  LDL.LU R90, [R1+0xcc8] ;  /* 0x000cc800015a7983 */ /* 0x008ee80000300800 */
[----:B------:R-:W3:Y:S04]  /*62210*/  LDL.LU R91, [R1+0xccc] ;  /* 0x000ccc00015b7983 */ /* 0x000ee80000300800 */
        /* <DEDUP_REMOVED lines=65> */
[----:B------:R-:W-:Y:S04]  /*62630*/  STL.64 [R1+0x4460], R248 ;  /* 0x004460f801007387 */ /* 0x000fe80000100a00 */
[----:B------:R-:W-:Y:S01]  /*62640*/  STL.64 [R1+0x4458], R250 ;  /* 0x004458fa01007387 */ /* 0x000fe20000100a00 */
[----:B--2---:R-:W-:Y:S08]  /*62650*/  HMMA.1688.F32.TF32 R96, R84, R50, R96 ;  /* 0x000000325460723c */ /* 0x004ff00000081060 */
[C---:B---3--:R-:W-:Y:S08]  /*62660*/  HMMA.1688.F32.TF32 R236, R76.reuse, R66, R236 ;  /* 0x000000424cec723c */ /* 0x048ff000000810ec */
[C---:B------:R-:W-:Y:S08]  /*62670*/  HMMA.1688.F32.TF32 R240, R76.reuse, R62, R240 ;  /* 0x0000003e4cf0723c */ /* 0x040ff000000810f0 */
[----:B----4-:R-:W-:Y:S01]  /*62680*/  HMMA.1688.F32.TF32 R72, R76, R70, R80 ;  /* 0x000000464c48723c */ /* 0x010fe20000081050 */
[----:B------:R-:W-:Y:S10]  /*62690*/  LDS R80, [R0+UR10+0xc400] ;  /* 0x00c4000a00507984 */ /* 0x000ff40008000800 */
        /* <DEDUP_REMOVED lines=25> */
[----:B------:R-:W-:Y:S03]  /*62830*/  STL.64 [R1+0x2658], R122 ;  /* 0x0026587a01007387 */ /* 0x000fe60000100a00 */
[C---:B------:R-:W-:Y:S03]  /*62840*/  HMMA.1688.F32.TF32 R108, R84.reuse, R38, R108 ;  /* 0x00000026546c723c */ /* 0x040fe6000008106c */
[----:B------:R-:W-:Y:S04]  /*62850*/  STL.64 [R1+0x2640], R76 ;  /* 0x0026404c01007387 */ /* 0x000fe80000100a00 */
[----:B------:R2:W-:Y:S04]  /*62860*/  STL.64 [R1+0x2648], R78 ;  /* 0x0026484e01007387 */ /* 0x0005e80000100a00 */
[----:B------:R-:W-:Y:S04]  /*62870*/  STL.64 [R1+0x2630], R72 ;  /* 0x0026304801007387 */ /* 0x000fe80000100a00 */
[----:B------:R3:W-:Y:S01]  /*62880*/  STL.64 [R1+0x2638], R74 ;  /* 0x0026384a01007387 */ /* 0x0007e20000100a00 */
[C---:B--2---:R-:W-:Y:S08]  /*62890*/  HMMA.1688.F32.TF32 R76, R84.reuse, R42, R104 ;  /* 0x0000002a544c723c */ /* 0x044ff00000081068 */
[C---:B---3--:R-:W-:Y:S01]  /*628a0*/  HMMA.1688.F32.TF32 R72, R84.reuse, R46, R100 ;  /* 0x0000002e5448723c */ /* 0x048fe20000081064 */
[----:B------:R-:W-:Y:S04]  /*628b0*/  STL.64 [R1+0x2620], R108 ;  /* 0x0026206c01007387 */ /* 0x000fe80000100a00 */
[----:B------:R-:W-:Y:S06]  /*628c0*/  STL.64 [R1+0x2628], R110 ;  /* 0x0026286e01007387 */ /* 0x000fec0000100a00 */
[----:B------:R-:W-:Y:S04]  /*628d0*/  STL.64 [R1+0x2610], R76 ;  /* 0x0026104c01007387 */ /* 0x000fe80000100a00 */
[----:B------:R2:W-:Y:S04]  /*628e0*/  STL.64 [R1+0x2618], R78 ;  /* 0x0026184e01007387 */ /* 0x0005e80000100a00 */
        /* <DEDUP_REMOVED lines=12> */
[----:B---3--:R-:W-:Y:S01]  /*629b0*/  HMMA.1688.F32.TF32 R72, R84, R70, R4 ;  /* 0x000000465448723c */ /* 0x008fe20000081004 */
[----:B------:R2:W-:Y:S04]  /*629c0*/  STL.64 [R1+0x26a0], R88 ;  /* 0x0026a05801007387 */ /* 0x0005e80000100a00 */
[----:B------:R3:W-:Y:S04]  /*629d0*/  STL.64 [R1+0x26a8], R90 ;  /* 0x0026a85a01007387 */ /* 0x0007e80000100a00 */
[----:B------:R-:W4:Y:S04]  /*629e0*/  LDL.LU R4, [R1+0xf50] ;  /* 0x000f500001047983 */ /* 0x000f280000300800 */
[----:B------:R-:W-:Y:S04]  /*629f0*/  STL.64 [R1+0x26c0], R76 ;  /* 0x0026c04c01007387 */ /* 0x000fe80000100a00 */
[----:B------:R-:W-:Y:S04]  /*62a00*/  STL.64 [R1+0x26c8], R78 ;  /* 0x0026c84e01007387 */ /* 0x000fe80000100a00 */
[----:B------:R-:W-:Y:S04]  /*62a10*/  STL.64 [R1+0x26b0], R72 ;  /* 0x0026b04801007387 */ /* 0x000fe80000100a00 */
        /* <DEDUP_REMOVED lines=83> */
[----:B------:R-:W2:Y:S01]  /*62f50*/  LDS R87, [R61+UR10+0xe400] ;  /* 0x00e4000a3d577984 */ /* 0x000ea20008000800 */
[C---:B-1----:R-:W-:Y:S08]  /*62f60*/  HMMA.1688.F32.TF32 R104, R80.reuse, R58, R104 ;  /* 0x0000003a5068723c */ /* 0x042ff00000081068 */
[C---:B--2---:R-:W-:Y:S08]  /*62f70*/  HMMA.1688.F32.TF32 R116, R80.reuse, R46, R116 ;  /* 0x0000002e5074723c */ /* 0x044ff00000081074 */
[C---:B---3--:R-:W-:Y:S08]  /*62f80*/  HMMA.1688.F32.TF32 R72, R80.reuse, R14, R148 ;  /* 0x0000000e5048723c */ /* 0x048ff00000081094 */
[C---:B----4-:R-:W-:Y:S08]  /*62f90*/  HMMA.1688.F32.TF32 R152, R80.reuse, R10, R228 ;  /* 0x0000000a5098723c */ /* 0x050ff000000810e4 */
[C---:B------:R-:W-:Y:S11]  /*62fa0*/  HMMA.1688.F32.TF32 R76, R80.reuse, R18, R144 ;  /* 0x00000012504c723c */ /* 0x040ff60000081090 */
[----:B------:R-:W-:Y:S04]  /*62fb0*/  STL.64 [R1+0x190], R152 ;  /* 0x0001909801007387 */ /* 0x000fe80000100a00 */
[----:B------:R-:W-:Y:S01]  /*62fc0*/  STL.64 [R1+0x198], R154 ;  /* 0x0001989a01007387 */ /* 0x000fe20000100a00 */
[C---:B------:R-:W-:Y:S03]  /*62fd0*/  HMMA.1688.F32.TF32 R140, R80.reuse, R22, R140 ;  /* 0x00000016508c723c */ /* 0x040fe6000008108c */
[----:B------:R-:W-:Y:S04]  /*62fe0*/  STL.64 [R1+0x180], R72 ;  /* 0x0001804801007387 */ /* 0x000fe80000100a00 */
[----:B------:R1:W-:Y:S04]  /*62ff0*/  STL.64 [R1+0x188], R74 ;  /* 0x0001884a01007387 */ /* 0x0003e80000100a00 */
[----:B------:R-:W-:Y:S04]  /*63000*/  STL.64 [R1+0x170], R76 ;  /* 0x0001704c01007387 */ /* 0x000fe80000100a00 */
[----:B------:R2:W-:Y:S01]  /*63010*/  STL.64 [R1+0x178], R78 ;  /* 0x0001784e01007387 */ /* 0x0005e20000100a00 */
[C---:B-1----:R-:W-:Y:S08]  /*63020*/  HMMA.1688.F32.TF32 R72, R80.reuse, R26, R136 ;  /* 0x0000001a5048723c */ /* 0x042ff00000081088 */
[C---:B--2---:R-:W-:Y:S01]  /*63030*/  HMMA.1688.F32.TF32 R76, R80.reuse, R30, R132 ;  /* 0x0000001e504c723c */ /* 0x044fe20000081084 */
[----:B------:R-:W-:Y:S04]  /*63040*/  STL.64 [R1+0x160], R140 ;  /* 0x0001608c01007387 */ /* 0x000fe80000100a00 */
[----:B------:R-:W-:Y:S03]  /*63050*/  STL.64 [R1+0x168], R142 ;  /* 0x0001688e01007387 */ /* 0x000fe60000100a00 */
        /* <DEDUP_REMOVED lines=8> */
[----:B------:R-:W-:Y:S06]  /*630e0*/  STL.64 [R1+0x138], R130 ;  /* 0x0001388201007387 */ /* 0x000fec0000100a00 */
        /* <DEDUP_REMOVED lines=13> */
[C---:B--2---:R-:W-:Y:S08]  /*631c0*/  HMMA.1688.F32.TF32 R76, R80.reuse, R66, R96 ;  /* 0x00000042504c723c */ /* 0x044ff00000081060 */
[----:B------:R-:W-:Y:S01]  /*631d0*/  HMMA.1688.F32.TF32 R80, R80, R70, R88 ;  /* 0x000000465050723c */ /* 0x000fe20000081058 */
[----:B------:R-:W-:Y:S04]  /*631e0*/  STL.64 [R1+0xb0], R104 ;  /* 0x0000b06801007387 */ /* 0x000fe80000100a00 */
[----:B------:R-:W-:Y:S03]  /*631f0*/  STL.64 [R1+0xb8], R106 ;  /* 0x0000b86a01007387 */ /* 0x000fe60000100a00 */
[C---:B------:R-:W-:Y:S01]  /*63200*/  HMMA.1688.F32.TF32 R4, R84.reuse, R22, R4 ;  /* 0x000000165404723c */ /* 0x040fe20000081004 */
[----:B------:R-:W-:Y:S04]  /*63210*/  LDS R88, [R0+UR10+0xc480] ;  /* 0x00c4800a00587984 */ /* 0x000fe80008000800 */
[----:B------:R-:W-:Y:S04]  /*63220*/  STL.64 [R1+0x44a0], R76 ;  /* 0x0044a04c01007387 */ /* 0x000fe80000100a00 */
[----:B------:R-:W-:Y:S04]  /*63230*/  STL.64 [R1+0xa0], R72 ;  /* 0x0000a04801007387 */ /* 0x000fe80000100a00 */
[----:B------:R1:W-:Y:S04]  /*63240*/  STL.64 [R1+0xa8], R74 ;  /* 0x0000a84a01007387 */ /* 0x0003e80000100a00 */
        /* <DEDUP_REMOVED lines=8> */
[----:B---3--:R-:W-:-:S15]  /*632d0*/  HMMA.1688.F32.TF32 R80, R84, R10, R92 ;  /* 0x0000000a5450723c */ /* 0x008fde000008105c */
[----:B------:R-:W-:-:S04]  /*632e0*/  NOP ;  /* 0x0000000000007918 */ /* 0x000fc80000000000 */
        /* <DEDUP_REMOVED lines=115> */
[----:B------:R-:W3:Y:S01]  /*63a20*/  LDL.LU R7, [R1+0x107c] ;  /* 0x00107c0001077983 */ /* 0x000ee20000300800 */
[C---:B--2---:R-:W-:Y:S08]  /*63a30*/  HMMA.1688.F32.TF32 R76, R84.reuse, R30, R176 ;  /* 0x0000001e544c723c */ /* 0x044ff000000810b0 */
[C---:B------:R-:W-:Y:S08]  /*63a40*/  HMMA.1688.F32.TF32 R80, R84.reuse, R26, R180 ;  /* 0x0000001a5450723c */ /* 0x040ff000000810b4 */
[C---:B------:R-:W-:Y:S11]  /*63a50*/  HMMA.1688.F32.TF32 R72, R84.reuse, R34, R172 ;  /* 0x000000225448723c */ /* 0x040ff600000810ac */
[----:B------:R-:W-:Y:S04]  /*63a60*/  STL.64 [R1+0x2550], R80 ;  /* 0x0025505001007387 */ /* 0x000fe80000100a00 */
[----:B------:R2:W-:Y:S04]  /*63a70*/  STL.64 [R1+0x2558], R82 ;  /* 0x0025585201007387 */ /* 0x0005e80000100a00 */
[----:B------:R-:W-:Y:S04]  /*63a80*/  STL.64 [R1+0x2540], R76 ;  /* 0x0025404c01007387 */ /* 0x000fe80000100a00 */
[----:B------:R4:W-:Y:S01]  /*63a90*/  STL.64 [R1+0x2548], R78 ;  /* 0x0025484e01007387 */ /* 0x0009e20000100a00 */
[C---:B--2---:R-:W-:Y:S03]  /*63aa0*/  HMMA.1688.F32.TF32 R80, R84.reuse, R38, R168 ;  /* 0x000000265450723c */ /* 0x044fe600000810a8 */
[----:B------:R-:W-:Y:S04]  /*63ab0*/  STL.64 [R1+0x2530], R72 ;  /* 0x0025304801007387 */ /* 0x000fe80000100a00 */
[----:B------:R2:W-:Y:S01]  /*63ac0*/  STL.64 [R1+0x2538], R74 ;  /* 0x0025384a01007387 */ /* 0x0005e20000100a00 */
[C---:B----4-:R-:W-:Y:S08]  /*63ad0*/  HMMA.1688.F32.TF32 R76, R84.reuse, R42, R164 ;  /* 0x0000002a544c723c */ /* 0x050ff000000810a4 */
        /* <DEDUP_REMOVED lines=37> */
[C---:B----4-:R-:W-:Y:S01]  /*63d30*/  HMMA.1688.F32.TF32 R72, R88.reuse, R26, R124 ;  /* 0x0000001a5848723c */ /* 0x050fe2000008107c */
[----:B------:R-:W-:Y:S04]  /*63d40*/  STL.64 [R1+0x580], R80 ;  /* 0x0005805001007387 */ /* 0x000fe80000100a00 */
[----:B------:R2:W-:Y:S06]  /*63d50*/  STL.64 [R1+0x588], R82 ;  /* 0x0005885201007387 */ /* 0x0005ec0000100a00 */
        /* <DEDUP_REMOVED lines=26> */
[----:B------:R-:W-:Y:S01]  /*63f00*/  STL.64 [R1+0x1d8], R82 ;  /* 0x0001d85201007387 */ /* 0x000fe20000100a00 */
[C---:B---3--:R-:W-:Y:S03]  /*63f10*/  HMMA.1688.F32.TF32 R84, R88.reuse, R66, R4 ;  /* 0x000000425854723c */ /* 0x048fe60000081004 */
[----:B------:R-:W-:Y:S04]  /*63f20*/  STL.64 [R1+0x1c0], R76 ;  /* 0x0001c04c01007387 */ /* 0x000fe80000100a00 */
[----:B------:R1:W-:Y:S04]  /*63f30*/  STL.64 [R1+0x1c8], R78 ;  /* 0x0001c84e01007387 */ /* 0x0003e80000100a00 */
[----:B------:R-:W2:Y:S04]  /*63f40*/  LDL.LU R4, [R1+0x11a0] ;  /* 0x0011a00001047983 */ /* 0x000ea80000300800 */
[----:B------:R-:W-:Y:S04]  /*63f50*/  STL.64 [R1+0x1b0], R72 ;  /* 0x0001b04801007387 */ /* 0x000fe80000100a00 */
        /* <DEDUP_REMOVED lines=82> */
[----:B--2---:R-:W-:Y:S03]  /*64480*/  HMMA.1688.F32.TF32 R88, R88, R70, R92 ;  /* 0x000000465858723c */ /* 0x004fe6000008105c */
[----:B------:R-:W-:Y:S04]  /*64490*/  LDS R92, [R0+UR10+0xc500] ;  /* 0x00c5000a005c7984 */ /* 0x000fe80008000800 */
[----:B------:R-:W-:Y:S01]  /*644a0*/  LDS R94, [R0+UR10+0xe500] ;  /* 0x00e5000a005e7984 */ /* 0x000fe20008000800 */
[C---:B-1----:R-:W-:Y:S03]  /*644b0*/  HMMA.1688.F32.TF32 R76, R96.reuse, R18, R228 ;  /* 0x00000012604c723c */ /* 0x042fe600000810e4 */
[----:B------:R-:W-:Y:S04]  /*644c0*/  LDS R93, [R65+UR10+0xc500] ;  /* 0x00c5000a415d7984 */ /* 0x000fe80008000800 */
[----:B------:R-:W1:Y:S01]  /*644d0*/  LDS R95, [R65+UR10+0xe500] ;  /* 0x00e5000a415f7984 */ /* 0x000e620008000800 */
[C---:B---3--:R-:W-:Y:S03]  /*644e0*/  HMMA.1688.F32.TF32 R72, R96.reuse, R10, R156 ;  /* 0x0000000a6048723c */ /* 0x048fe6000008109c */
[----:B------:R-:W-:Y:S04]  /*644f0*/  STL.64 [R1+0x44d0], R88 ;  /* 0x0044d05801007387 */ /* 0x000fe80000100a00 */
[----:B------:R-:W-:Y:S01]  /*64500*/  STL.64 [R1+0x44c8], R90 ;  /* 0x0044c85a01007387 */ /* 0x000fe20000100a00 */
[C---:B----4-:R-:W-:Y:S11]  /*64510*/  HMMA.1688.F32.TF32 R80, R96.reuse, R14, R152 ;  /* 0x0000000e6050723c */ /* 0x050ff60000081098 */
        /* <DEDUP_REMOVED lines=43> */
[C---:B-1----:R-:W-:Y:S03]  /*647d0*/  HMMA.1688.F32.TF32 R4, R92.reuse, R18, R4 ;  /* 0x000000125c04723c */ /* 0x042fe60000081004 */
[----:B------:R-:W-:Y:S04]  /*647e0*/  LDS R96, [R60+UR10+0xc500] ;  /* 0x00c5000a3c607984 */ /* 0x000fe80008000800 */
[----:B------:R-:W-:Y:S01]  /*647f0*/  STL.64 [R1+0x24b0], R72 ;  /* 0x0024b04801007387 */ /* 0x000fe20000100a00 */
[C---:B--2---:R-:W-:Y:S03]  /*64800*/  HMMA.1688.F32.TF32 R76, R92.reuse, R10, R232 ;  /* 0x0000000a5c4c723c */ /* 0x044fe600000810e8 */
[----:B------:R1:W-:Y:S04]  /*64810*/  STL.64 [R1+0x24b8], R74 ;  /* 0x0024b84a01007387 */ /* 0x0003e80000100a00 */
[----:B------:R-:W-:Y:S04]  /*64820*/  LDS R98, [R60+UR10+0xe500] ;  /* 0x00e5000a3c627984 */ /* 0x000fe80008000800 */
[----:B------:R-:W-:Y:S01]  /*64830*/  LDS R97, [R61+UR10+0xc500] ;  /* 0x00c5000a3d617984 */ /* 0x000fe20008000800 */
[C---:B-1----:R-:W-:Y:S03]  /*64840*/  HMMA.1688.F32.TF32 R72, R92.reuse, R14, R244 ;  /* 0x0000000e5c48723c */ /* 0x042fe600000810f4 */
        /* <DEDUP_REMOVED lines=114> */
[----:B------:R-:W1:Y:S01]  /*64f70*/  LDL.LU R7, [R1+0x12bc] ;  /* 0x0012bc0001077983 */ /* 0x000e620000300800 */
[C---:B--2---:R-:W-:Y:S08]  /*64f80*/  HMMA.1688.F32.TF32 R72, R92.reuse, R22, R188 ;  /* 0x000000165c48723c */ /* 0x044ff000000810bc */
        /* <DEDUP_REMOVED lines=35> */
[----:B------:R-:W-:Y:S01]  /*651c0*/  STL.64 [R1+0x448], R78 ;  /* 0x0004484e01007387 */ /* 0x000fe20000100a00 */
[C---:B-1----:R-:W-:Y:S03]  /*651d0*/  HMMA.1688.F32.TF32 R4, R96.reuse, R62, R4 ;  /* 0x0000003e6004723c */ /* 0x042fe60000081004 */
[----:B------:R-:W-:Y:S04]  /*651e0*/  LDS R92, [R0+UR10+0xc580] ;  /* 0x00c5800a005c7984 */ /* 0x000fe80008000800 */
[----:B------:R-:W-:Y:S04]  /*651f0*/  STL.64 [R1+0x430], R72 ;  /* 0x0004304801007387 */ /* 0x000fe80000100a00 */
[----:B------:R1:W-:Y:S04]  /*65200*/  STL.64 [R1+0x438], R74 ;  /* 0x0004384a01007387 */ /* 0x0003e80000100a00 */
[----:B------:R-:W-:Y:S04]  /*65210*/  LDS R94, [R0+UR10+0xe580] ;  /* 0x00e5800a005e7984 */ /* 0x000fe80008000800 */
[----:B------:R-:W-:Y:S01]  /*65220*/  LDS R93, [R65+UR10+0xc580] ;  /* 0x00c5800a415d7984 */ /* 0x000fe20008000800 */
[C---:B-1----:R-:W-:Y:S03]  /*65230*/  HMMA.1688.F32.TF32 R72, R96.reuse, R10, R140 ;  /* 0x0000000a6048723c */ /* 0x042fe6000008108c */
        /* <DEDUP_REMOVED lines=134> */
[----:B------:R-:W-:Y:S01]  /*65aa0*/  HMMA.1688.F32.TF32 R76, R96, R66, R172 ;  /* 0x00000042604c723c */ /* 0x000fe200000810ac */
[----:B------:R-:W-:Y:S04]  /*65ab0*/  LDS R96, [R60+UR10+0xc580] ;  /* 0x00c5800a3c607984 */ /* 0x000fe80008000800 */
[----:B------:R-:W-:Y:S04]  /*65ac0*/  LDS R98, [R60+UR10+0xe580] ;  /* 0x00e5800a3c627984 */ /* 0x000fe80008000800 */
[----:B------:R-:W-:Y:S04]  /*65ad0*/  LDS R97, [R61+UR10+0xc580] ;  /* 0x00c5800a3d617984 */ /* 0x000fe80008000800 */
[----:B------:R-:W3:Y:S06]  /*65ae0*/  LDS R99, [R61+UR10+0xe580] ;  /* 0x00e5800a3d637984 */ /* 0x000eec0008000800 */
[----:B------:R-:W-:Y:S04]  /*65af0*/  STL.64 [R1+0x23c0], R76 ;  /* 0x0023c04c01007387 */ /* 0x000fe80000100a00 */
[----:B------:R-:W-:Y:S04]  /*65b00*/  STL.64 [R1+0x23c8], R78 ;  /* 0x0023c84e01007387 */ /* 0x000fe80000100a00 */
        /* <DEDUP_REMOVED lines=46> */
[----:B------:R-:W-:Y:S04]  /*65df0*/  STL.64 [R1+0x340], R76 ;  /* 0x0003404c01007387 */ /* 0x000fe80000100a00 */
[----:B------:R-:W-:Y:S01]  /*65e00*/  STL.64 [R1+0x348], R78 ;  /* 0x0003484e01007387 */ /* 0x000fe20000100a00 */
[C---:B---3--:R-:W-:Y:S03]  /*65e10*/  HMMA.1688.F32.TF32 R4, R96.reuse, R26, R4 ;  /* 0x0000001a6004723c */ /* 0x048fe60000081004 */
        /* <DEDUP_REMOVED lines=148> */
[----:B------:R-:W-:Y:S04]  /*66760*/  LDS R160, [R60+UR10+0xc680] ;  /* 0x00c6800a3ca07984 */ /* 0x000fe80008000800 */
[----:B------:R-:W-:Y:S01]  /*66770*/  STL.64 [R1+0x21e0], R76 ;  /* 0x0021e04c01007387 */ /* 0x000fe20000100a00 */
[C---:B--2---:R-:W-:Y:S03]  /*66780*/  HMMA.1688.F32.TF32 R80, R96.reuse, R62, R156 ;  /* 0x0000003e6050723c */ /* 0x044fe6000008109c */
[----:B------:R2:W-:Y:S04]  /*66790*/  STL.64 [R1+0x21e8], R78 ;  /* 0x0021e84e01007387 */ /* 0x0005e80000100a00 */
[----:B------:R-:W-:Y:S04]  /*667a0*/  STL.64 [R1+0x21d0], R72 ;  /* 0x0021d04801007387 */ /* 0x000fe80000100a00 */
[----:B------:R4:W-:Y:S01]  /*667b0*/  STL.64 [R1+0x21d8], R74 ;  /* 0x0021d84a01007387 */ /* 0x0009e20000100a00 */
[C---:B--2---:R-:W-:Y:S03]  /*667c0*/  HMMA.1688.F32.TF32 R76, R96.reuse, R66, R152 ;  /* 0x00000042604c723c */ /* 0x044fe60000081098 */
[----:B------:R-:W-:Y:S04]  /*667d0*/  LDS R162, [R60+UR10+0xe680] ;  /* 0x00e6800a3ca27984 */ /* 0x000fe80008000800 */
[----:B------:R-:W-:Y:S01]  /*667e0*/  LDS R161, [R61+UR10+0xc680] ;  /* 0x00c6800a3da17984 */ /* 0x000fe20008000800 */
[----:B----4-:R-:W-:Y:S03]  /*667f0*/  HMMA.1688.F32.TF32 R72, R96, R70, R228 ;  /* 0x000000466048723c */ /* 0x010fe600000810e4 */
        /* <DEDUP_REMOVED lines=13> */
[----:B------:R1:W-:Y:S04]  /*668d0*/  STL.64 [R1+0x318], R82 ;  /* 0x0003185201007387 */ /* 0x0003e80000100a00 */
[----:B------:R-:W2:Y:S04]  /*668e0*/  LDS R99, [R61+UR10+0xe600] ;  /* 0x00e6000a3d637984 */ /* 0x000ea80008000800 */
        /* <DEDUP_REMOVED lines=8> */
[C---:B----4-:R-:W-:Y:S03]  /*66970*/  HMMA.1688.F32.TF32 R72, R92.reuse, R30, R128 ;  /* 0x0000001e5c48723c */ /* 0x050fe60000081080 */
        /* <DEDUP_REMOVED lines=9> */
[----:B------:R-:W1:Y:S04]  /*66a10*/  LDS R143, [R65+UR10+0xe680] ;  /* 0x00e6800a418f7984 */ /* 0x000e680008000800 */
[----:B------:R-:W1:Y:S01]  /*66a20*/  LDS R163, [R61+UR10+0xe680] ;  /* 0x00e6800a3da37984 */ /* 0x000e620008000800 */
[C---:B----4-:R-:W-:Y:S03]  /*66a30*/  HMMA.1688.F32.TF32 R72, R92.reuse, R42, R116 ;  /* 0x0000002a5c48723c */ /* 0x050fe60000081074 */
[----:B------:R-:W-:Y:S04]  /*66a40*/  STL.64 [R1+0x2b0], R80 ;  /* 0x0002b05001007387 */ /* 0x000fe80000100a00 */
[----:B------:R4:W-:Y:S04]  /*66a50*/  STL.64 [R1+0x2b8], R82 ;  /* 0x0002b85201007387 */ /* 0x0009e80000100a00 */
[----:B------:R-:W-:Y:S04]  /*66a60*/  STL.64 [R1+0x2a0], R76 ;  /* 0x0002a04c01007387 */ /* 0x000fe80000100a00 */
[----:B------:R2:W-:Y:S01]  /*66a70*/  STL.64 [R1+0x2a8], R78 ;  /* 0x0002a84e01007387 */ /* 0x0005e20000100a00 */
[C---:B----4-:R-:W-:Y:S03]  /*66a80*/  HMMA.1688.F32.TF32 R80, R92.reuse, R46, R112 ;  /* 0x0000002e5c50723c */ /* 0x050fe60000081070 */
[----:B------:R-:W-:Y:S04]  /*66a90*/  STL.64 [R1+0x290], R72 ;  /* 0x0002904801007387 */ /* 0x000fe80000100a00 */
[----:B------:R4:W-:Y:S01]  /*66aa0*/  STL.64 [R1+0x298], R74 ;  /* 0x0002984a01007387 */ /* 0x0009e20000100a00 */
[C---:B--2---:R-:W-:Y:S08]  /*66ab0*/  HMMA.1688.F32.TF32 R76, R92.reuse, R50, R108 ;  /* 0x000000325c4c723c */ /* 0x044ff0000008106c */
[C---:B----4-:R-:W-:Y:S03]  /*66ac0*/  HMMA.1688.F32.TF32 R72, R92.reuse, R54, R104 ;  /* 0x000000365c48723c */ /* 0x050fe60000081068 */
        /* <DEDUP_REMOVED lines=12> */
[----:B------:R-:W-:Y:S04]  /*66b90*/  STL.64 [R1+0x248], R78 ;  /* 0x0002484e01007387 */ /* 0x000fe80000100a00 */
[----:B------:R-:W4:Y:S04]  /*66ba0*/  LDL.LU R100, [R1+0x1680] ;  /* 0x0016800001647983 */ /* 0x000f280000300800 */
[----:B------:R-:W-:Y:S04]  /*66bb0*/  STL.64 [R1+0x230], R72 ;  /* 0x0002304801007387 */ /* 0x000fe80000100a00 */
        /* <DEDUP_REMOVED lines=16> */
[----:B---3--:R-:W-:Y:S03]  /*66cc0*/  HMMA.1688.F32.TF32 R92, R92, R70, R4 ;  /* 0x000000465c5c723c */ /* 0x008fe60000081004 */
        /* <DEDUP_REMOVED lines=58> */
[C---:B--2---:R-:W-:Y:S08]  /*67070*/  HMMA.1688.F32.TF32 R80, R96.reuse, R18, R228 ;  /* 0x000000126050723c */ /* 0x044ff000000810e4 */
[C---:B-1----:R-:W-:Y:S08]  /*67080*/  HMMA.1688.F32.TF32 R72, R96.reuse, R14, R152 ;  /* 0x0000000e6048723c */ /* 0x042ff00000081098 */
[----:B---3--:R-:W-:-:S15]  /*67090*/  HMMA.1688.F32.TF32 R76, R96, R10, R156 ;  /* 0x0000000a604c723c */ /* 0x008fde000008109c */
[----:B------:R-:W-:-:S04]  /*670a0*/  NOP ;  /* 0x0000000000007918 */ /* 0x000fc80000000000 */
        /* <DEDUP_REMOVED lines=16> */
[----:B------:R-:W-:Y:S04]  /*671b0*/  STL.64 [R1+0x2148], R82 ;  /* 0x0021485201007387 */ /* 0x000fe80000100a00 */
[----:B------:R-:W2:Y:S04]  /*671c0*/  LDL.LU R4, [R1+0x17a0] ;  /* 0x0017a00001047983 */ /* 0x000ea80000300800 */
[----:B------:R-:W-:Y:S04]  /*671d0*/  STL.64 [R1+0x2130], R76 ;  /* 0x0021304c01007387 */ /* 0x000fe80000100a00 */
[----:B------:R1:W-:Y:S04]  /*671e0*/  STL.64 [R1+0x2138], R78 ;  /* 0x0021384e01007387 */ /* 0x0003e80000100a00 */
[----:B------:R-:W-:Y:S04]  /*671f0*/  STL.64 [R1+0x2120], R72 ;  /* 0x0021204801007387 */ /* 0x000fe80000100a00 */
[----:B------:R3:W-:Y:S04]  /*67200*/  STL.64 [R1+0x2128], R74 ;  /* 0x0021284a01007387 */ /* 0x0007e80000100a00 */
[----:B------:R-:W2:Y:S04]  /*67210*/  LDL.LU R5, [R1+0x17a4] ;  /* 0x0017a40001057983 */ /* 0x000ea80000300800 */
[----:B------:R-:W2:Y:S04]  /*67220*/  LDL.LU R6, [R1+0x17a8] ;  /* 0x0017a80001067983 */ /* 0x000ea80000300800 */
[----:B------:R-:W2:Y:S01]  /*67230*/  LDL.LU R7, [R1+0x17ac] ;  /* 0x0017ac0001077983 */ /* 0x000ea20000300800 */
[C---:B-1----:R-:W-:Y:S08]  /*67240*/  HMMA.1688.F32.TF32 R76, R96.reuse, R42, R128 ;  /* 0x0000002a604c723c */ /* 0x042ff00000081080 */
[C---:B---3--:R-:W-:Y:S08]  /*67250*/  HMMA.1688.F32.TF32 R72, R96.reuse, R46, R124 ;  /* 0x0000002e6048723c */ /* 0x048ff0000008107c */
[C---:B------:R-:W-:Y:S03]  /*67260*/  HMMA.1688.F32.TF32 R80, R96.reuse, R50, R120 ;  /* 0x000000326050723c */ /* 0x040fe60000081078 */
[----:B------:R-:W-:Y:S04]  /*67270*/  STL.64 [R1+0x2110], R76 ;  /* 0x0021104c01007387 */ /* 0x000fe80000100a00 */
[----:B------:R1:W-:Y:S04]  /*67280*/  STL.64 [R1+0x2118], R78 ;  /* 0x0021184e01007387 */ /* 0x0003e80000100a00 */
[----:B------:R-:W-:Y:S04]  /*67290*/  STL.64 [R1+0x2100], R72 ;  /* 0x0021004801007387 */ /* 0x000fe80000100a00 */
[----:B------:R3:W-:Y:S01]  /*672a0*/  STL.64 [R1+0x2108], R74 ;  /* 0x0021084a01007387 */ /* 0x0007e20000100a00 */
[C---:B-1----:R-:W-:Y:S08]  /*672b0*/  HMMA.1688.F32.TF32 R76, R96.reuse, R54, R116 ;  /* 0x00000036604c723c */ /* 0x042ff00000081074 */
[C---:B---3--:R-:W-:Y:S01]  /*672c0*/  HMMA.1688.F32.TF32 R72, R96.reuse, R58, R112 ;  /* 0x0000003a6048723c */ /* 0x048fe20000081070 */
[----:B------:R-:W-:Y:S04]  /*672d0*/  STL.64 [R1+0x20f0], R80 ;  /* 0x0020f05001007387 */ /* 0x000fe80000100a00 */
[----:B------:R1:W-:Y:S06]  /*672e0*/  STL.64 [R1+0x20f8], R82 ;  /* 0x0020f85201007387 */ /* 0x0003ec0000100a00 */
[----:B------:R-:W-:Y:S04]  /*672f0*/  STL.64 [R1+0x20e0], R76 ;  /* 0x0020e04c01007387 */ /* 0x000fe80000100a00 */
[----:B------:R3:W-:Y:S01]  /*67300*/  STL.64 [R1+0x20e8], R78 ;  /* 0x0020e84e01007387 */ /* 0x0007e20000100a00 */
[C---:B-1----:R-:W-:Y:S03]  /*67310*/  HMMA.1688.F32.TF32 R80, R96.reuse, R62, R108 ;  /* 0x0000003e6050723c */ /* 0x042fe6000008106c */
[----:B------:R-:W-:Y:S04]  /*67320*/  STL.64 [R1+0x20d0], R72 ;  /* 0x0020d04801007387 */ /* 0x000fe80000100a00 */
[----:B------:R1:W-:Y:S01]  /*67330*/  STL.64 [R1+0x20d8], R74 ;  /* 0x0020d84a01007387 */ /* 0x0003e20000100a00 */
[C---:B---3--:R-:W-:Y:S08]  /*67340*/  HMMA.1688.F32.TF32 R76, R96.reuse, R66, R104 ;  /* 0x00000042604c723c */ /* 0x048ff00000081068 */
[----:B-1----:R-:W-:Y:S08]  /*67350*/  HMMA.1688.F32.TF32 R72, R96, R70, R100 ;  /* 0x000000466048723c */ /* 0x002ff00000081064 */
[C---:B------:R-:W-:Y:S01]  /*67360*/  HMMA.1688.F32.TF32 R144, R140.reuse, R10, R232 ;  /* 0x0000000a8c90723c */ /* 0x040fe200000810e8 */
[----:B------:R-:W-:Y:S04]  /*67370*/  STL.64 [R1+0x21c0], R80 ;  /* 0x0021c05001007387 */ /* 0x000fe80000100a00 */
[----:B------:R-:W-:Y:S03]  /*67380*/  STL.64 [R1+0x21c8], R82 ;  /* 0x0021c85201007387 */ /* 0x000fe60000100a00 */
[C---:B------:R-:W-:Y:S01]  /*67390*/  HMMA.1688.F32.TF32 R148, R140.reuse, R14, R244 ;  /* 0x0000000e8c94723c */ /* 0x040fe200000810f4 */
[----:B------:R-:W-:Y:S04]  /*673a0*/  STL.64 [R1+0x21b0], R76 ;  /* 0x0021b04c01007387 */ /* 0x000fe80000100a00 */
[----:B------:R-:W-:Y:S04]  /*673b0*/  STL.64 [R1+0x21b8], R78 ;  /* 0x0021b84e01007387 */ /* 0x000fe80000100a00 */
[----:B------:R-:W-:Y:S04]  /*673c0*/  STL.64 [R1+0x21a0], R72 ;  /* 0x0021a04801007387 */ /* 0x000fe80000100a00 */
[----:B------:R1:W-:Y:S04]  /*673d0*/  STL.64 [R1+0x21a8], R74 ;  /* 0x0021a84a01007387 */ /* 0x0003e80000100a00 */
        /* <DEDUP_REMOVED lines=15> */
[----:B------:R-:W-:Y:S04]  /*674d0*/  STL.64 [R1+0x44f8], R150 ;  /* 0x0044f89601007387 */ /* 0x000fe80000100a00 */
        /* <DEDUP_REMOVED lines=16> */
[----:B------:R-:W2:Y:S04]  /*675e0*/  LDL.LU R7, [R1+0x181c] ;  /* 0x00181c0001077983 */ /* 0x000ea80000300800 */
[----:B------:R-:W-:Y:S04]  /*675f0*/  STL [R1+0x4518], R152 ;  /* 0x0045189801007387 */ /* 0x000fe80000100800 */
[----:B------:R-:W-:Y:S04]  /*67600*/  STL [R1+0x4514], R153 ;  /* 0x0045149901007387 */ /* 0x000fe80000100800 */
[----:B------:R-:W-:Y:S01]  /*67610*/  STL.64 [R1+0x4508], R154 ;  /* 0x0045089a01007387 */ /* 0x000fe20000100a00 */
[C---:B---3--:R-:W-:Y:S08]  /*67620*/  HMMA.1688.F32.TF32 R156, R140.reuse, R22, R112 ;  /* 0x000000168c9c723c */ /* 0x048ff00000081070 */
[C---:B----4-:R-:W-:Y:S11]  /*67630*/  HMMA.1688.F32.TF32 R96, R140.reuse, R26, R108 ;  /* 0x0000001a8c60723c */ /* 0x050ff6000008106c */
[----:B------:R-:W-:Y:S01]  /*67640*/  STL [R1+0x4528], R156 ;  /* 0x0045289c01007387 */ /* 0x000fe20000100800 */
[C---:B------:R-:W-:Y:S03]  /*67650*/  HMMA.1688.F32.TF32 R100, R140.reuse, R30, R100 ;  /* 0x0000001e8c64723c */ /* 0x040fe60000081064 */
[----:B------:R-:W-:Y:S04]  /*67660*/  STL [R1+0x4524], R157 ;  /* 0x0045249d01007387 */ /* 0x000fe80000100800 */
[----:B------:R-:W-:Y:S04]  /*67670*/  STL [R1+0x4520], R158 ;  /* 0x0045209e01007387 */ /* 0x000fe80000100800 */
[----:B------:R-:W-:Y:S04]  /*67680*/  STL [R1+0x451c], R159 ;  /* 0x00451c9f01007387 */ /* 0x000fe80000100800 */
[----:B------:R-:W-:Y:S01]  /*67690*/  STL [R1+0x4538], R96 ;  /* 0x0045386001007387 */ /* 0x000fe20000100800 */
[C---:B------:R-:W-:Y:S03]  /*676a0*/  HMMA.1688.F32.TF32 R104, R140.reuse, R34, R104 ;  /* 0x000000228c68723c */ /* 0x040fe60000081068 */
[----:B------:R-:W-:Y:S04]  /*676b0*/  STL [R1+0x4534], R97 ;  /* 0x0045346101007387 */ /* 0x000fe80000100800 */
[----:B------:R-:W-:Y:S01]  /*676c0*/  STL [R1+0x4530], R98 ;  /* 0x0045306201007387 */ /* 0x000fe20000100800 */
[C---:B------:R-:W-:Y:S03]  /*676d0*/  HMMA.1688.F32.TF32 R108, R140.reuse, R38, R232 ;  /* 0x000000268c6c723c */ /* 0x040fe600000810e8 */
[----:B------:R-:W-:Y:S04]  /*676e0*/  STL [R1+0x452c], R99 ;  /* 0x00452c6301007387 */ /* 0x000fe80000100800 */
[----:B------:R-:W-:Y:S01]  /*676f0*/  STL [R1+0x4548], R100 ;  /* 0x0045486401007387 */ /* 0x000fe20000100800 */
[C---:B------:R-:W-:Y:S03]  /*67700*/  HMMA.1688.F32.TF32 R112, R140.reuse, R42, R244 ;  /* 0x0000002a8c70723c */ /* 0x040fe600000810f4 */
        /* <DEDUP_REMOVED lines=12> */
[----:B------:R-:W-:Y:S01]  /*677d0*/  STL.64 [R1+0x4570], R114 ;  /* 0x0045707201007387 */ /* 0x000fe20000100a00 */
[C---:B--2---:R-:W-:Y:S03]  /*677e0*/  HMMA.1688.F32.TF32 R116, R140.reuse, R46, R4 ;  /* 0x0000002e8c74723c */ /* 0x044fe60000081004 */
        /* <DEDUP_REMOVED lines=36> */
[----:B------:R-:W-:Y:S04]  /*67a30*/  STL [R1+0x458c], R116 ;  /* 0x00458c7401007387 */ /* 0x000fe80000100800 */
[----:B------:R-:W-:Y:S04]  /*67a40*/  STL [R1+0x4588], R117 ;  /* 0x0045887501007387 */ /* 0x000fe80000100800 */
[----:B------:R-:W-:Y:S04]  /*67a50*/  STL [R1+0x4584], R118 ;  /* 0x0045847601007387 */ /* 0x000fe80000100800 */
[----:B------:R-:W-:Y:S01]  /*67a60*/  STL [R1+0x4580], R119 ;  /* 0x0045807701007387 */ /* 0x000fe20000100800 */
[C---:B---3--:R-:W-:Y:S08]  /*67a70*/  HMMA.1688.F32.TF32 R120, R140.reuse, R50, R120 ;  /* 0x000000328c78723c */ /* 0x048ff00000081078 */
[C---:B----4-:R-:W-:Y:S11]  /*67a80*/  HMMA.1688.F32.TF32 R124, R140.reuse, R54, R124 ;  /* 0x000000368c7c723c */ /* 0x050ff6000008107c */
[----:B------:R-:W-:Y:S04]  /*67a90*/  STL [R1+0x459c], R120 ;  /* 0x00459c7801007387 */ /* 0x000fe80000100800 */
[----:B------:R-:W-:Y:S01]  /*67aa0*/  STL [R1+0x4598], R121 ;  /* 0x0045987901007387 */ /* 0x000fe20000100800 */
[C---:B--2---:R-:W-:Y:S03]  /*67ab0*/  HMMA.1688.F32.TF32 R136, R140.reuse, R66, R136 ;  /* 0x000000428c88723c */ /* 0x044fe60000081088 */
[----:B------:R-:W-:Y:S05]  /*67ac0*/  STL [R1+0x4594], R122 ;  /* 0x0045947a01007387 */ /* 0x000fea0000100800 */
[C---:B------:R-:W-:Y:S01]  /*67ad0*/  HMMA.1688.F32.TF32 R128, R140.reuse, R58, R128 ;  /* 0x0000003a8c80723c */ /* 0x040fe20000081080 */
[----:B------:R-:W-:Y:S07]  /*67ae0*/  STL [R1+0x4590], R123 ;  /* 0x0045907b01007387 */ /* 0x000fee0000100800 */
[----:B------:R-:W-:Y:S01]  /*67af0*/  HMMA.1688.F32.TF32 R132, R140, R62, R132 ;  /* 0x0000003e8c84723c */ /* 0x000fe20000081084 */
[----:B------:R-:W-:Y:S04]  /*67b00*/  STL [R1+0x45ac], R124 ;  /* 0x0045ac7c01007387 */ /* 0x000fe80000100800 */
[----:B------:R-:W-:Y:S03]  /*67b10*/  STL [R1+0x45a8], R125 ;  /* 0x0045a87d01007387 */ /* 0x000fe60000100800 */
[----:B------:R-:W-:Y:S08]  /*67b20*/  HMMA.1688.F32.TF32 R4, R160, R18, R4 ;  /* 0x00000012a004723c */ /* 0x000ff00000081004 */
[----:B------:R-:W-:Y:S01]  /*67b30*/  HMMA.1688.F32.TF32 R140, R140, R70, R228 ;  /* 0x000000468c8c723c */ /* 0x000fe200000810e4 */
[----:B------:R-:W-:Y:S04]  /*67b40*/  STL [R1+0x45a4], R126 ;  /* 0x0045a47e01007387 */ /* 0x000fe80000100800 */
[----:B------:R-:W-:Y:S04]  /*67b50*/  STL [R1+0x45a0], R127 ;  /* 0x0045a07f01007387 */ /* 0x000fe80000100800 */
[----:B------:R-:W-:Y:S01]  /*67b60*/  STL [R1+0x45b4], R130 ;  /* 0x0045b48201007387 */ /* 0x000fe20000100800 */
[C---:B-1----:R-:W-:Y:S03]  /*67b70*/  HMMA.1688.F32.TF32 R72, R160.reuse, R14, R244 ;  /* 0x0000000ea048723c */ /* 0x042fe600000810f4 */
[----:B------:R-:W-:Y:S05]  /*67b80*/  STL [R1+0x45b0], R131 ;  /* 0x0045b08301007387 */ /* 0x000fea0000100800 */
        /* <DEDUP_REMOVED lines=121> */
[----:B------:R-:W4:Y:S01]  /*68320*/  LDL.LU R7, [R1+0x1adc] ;  /* 0x001adc0001077983 */ /* 0x000f220000300800 */
[C---:B--2---:R-:W-:Y:S08]  /*68330*/  HMMA.1688.F32.TF32 R92, R160.reuse, R26, R84 ;  /* 0x0000001aa05c723c */ /* 0x044ff00000081054 */
[C---:B------:R-:W-:Y:S08]  /*68340*/  HMMA.1688.F32.TF32 R84, R160.reuse, R34, R76 ;  /* 0x00000022a054723c */ /* 0x040ff0000008104c */
[C---:B---3--:R-:W-:Y:S08]  /*68350*/  HMMA.1688.F32.TF32 R96, R160.reuse, R22, R88 ;  /* 0x00000016a060723c */ /* 0x048ff00000081058 */
        /* <DEDUP_REMOVED lines=33> */
[----:B-1----:R-:W-:Y:S03]  /*68570*/  HMMA.1688.F32.TF32 R72, R160, R70, R208 ;  /* 0x00000046a048723c */ /* 0x002fe600000810d0 */
[----:B------:R-:W-:Y:S04]  /*68580*/  STL.64 [R1+0xda0], R80 ;  /* 0x000da05001007387 */ /* 0x000fe80000100a00 */
[----:B------:R-:W-:Y:S04]  /*68590*/  STL.64 [R1+0xda8], R82 ;  /* 0x000da85201007387 */ /* 0x000fe80000100a00 */
[----:B------:R-:W-:Y:S04]  /*685a0*/  STL.64 [R1+0x20c0], R76 ;  /* 0x0020c04c01007387 */ /* 0x000fe80000100a00 */
[----:B------:R-:W-:Y:S04]  /*685b0*/  STL.64 [R1+0x20c8], R78 ;  /* 0x0020c84e01007387 */ /* 0x000fe80000100a00 */
[----:B------:R1:W-:Y:S04]  /*685c0*/  STL.64 [R1+0x20b0], R72 ;  /* 0x0020b04801007387 */ /* 0x0003e80000100a00 */
[----:B------:R3:W-:Y:S04]  /*685d0*/  STL.64 [R1+0x20b8], R74 ;  /* 0x0020b84a01007387 */ /* 0x0007e80000100a00 */
        /* <DEDUP_REMOVED lines=49> */
[C---:B------:R-:W-:Y:S03]  /*688f0*/  HMMA.1688.F32.TF32 R160, R204.reuse, R26, R184 ;  /* 0x0000001acca0723c */ /* 0x040fe600000810b8 */
[----:B------:R-:W3:Y:S04]  /*68900*/  LDL.LU R99, [R1+0x1bfc] ;  /* 0x001bfc0001637983 */ /* 0x000ee80000300800 */
[----:B------:R-:W3:Y:S01]  /*68910*/  LDL.LU R104, [R1+0x1c10] ;  /* 0x001c100001687983 */ /* 0x000ee20000300800 */
[C---:B------:R-:W-:Y:S03]  /*68920*/  HMMA.1688.F32.TF32 R184, R204.reuse, R50, R228 ;  /* 0x00000032ccb8723c */ /* 0x040fe600000810e4 */
        /* <DEDUP_REMOVED lines=41> */
[C---:B----4-:R-:W-:Y:S03]  /*68bc0*/  HMMA.1688.F32.TF32 R196, R204.reuse, R62, R4 ;  /* 0x0000003eccc4723c */ /* 0x050fe60000081004 */
[----:B------:R-:W4:Y:S04]  /*68bd0*/  LDL.LU R238, [R1+0x1b28] ;  /* 0x001b280001ee7983 */ /* 0x000f280000300800 */
        /* <DEDUP_REMOVED lines=9> */
[----:B------:R-:W-:Y:S08]  /*68c70*/  HMMA.1688.F32.TF32 R180, R204, R46, R180 ;  /* 0x0000002eccb4723c */ /* 0x000ff000000810b4 */
[C---:B--2---:R-:W-:Y:S08]  /*68c80*/  HMMA.1688.F32.TF32 R88, R224.reuse, R54, R88 ;  /* 0x00000036e058723c */ /* 0x044ff00000081058 */
[C---:B------:R-:W-:Y:S08]  /*68c90*/  HMMA.1688.F32.TF32 R80, R224.reuse, R62, R80 ;  /* 0x0000003ee050723c */ /* 0x040ff00000081050 */
[C---:B---3--:R-:W-:Y:S08]  /*68ca0*/  HMMA.1688.F32.TF32 R92, R224.reuse, R50, R92 ;  /* 0x00000032e05c723c */ /* 0x048ff0000008105c */
[C---:B------:R-:W-:Y:S08]  /*68cb0*/  HMMA.1688.F32.TF32 R76, R224.reuse, R66, R76 ;  /* 0x00000042e04c723c */ /* 0x040ff0000008104c */
[C---:B------:R-:W-:Y:S08]  /*68cc0*/  HMMA.1688.F32.TF32 R72, R224.reuse, R70, R72 ;  /* 0x00000046e048723c */ /* 0x040ff00000081048 */
[----:B------:R-:W-:Y:S01]  /*68cd0*/  HMMA.1688.F32.TF32 R116, R224, R10, R232 ;  /* 0x0000000ae074723c */ /* 0x000fe200000810e8 */
[----:B------:R-:W-:Y:S04]  /*68ce0*/  LDS R232, [R60+UR10+0xc780] ;  /* 0x00c7800a3ce87984 */ /* 0x000fe80008000800 */
[----:B------:R-:W-:Y:S03]  /*68cf0*/  LDS R234, [R60+UR10+0xe780] ;  /* 0x00e7800a3cea7984 */ /* 0x000fe60008000800 */
[----:B------:R-:W-:Y:S01]  /*68d00*/  HMMA.1688.F32.TF32 R200, R204, R66, R200 ;  /* 0x00000042ccc8723c */ /* 0x000fe200000810c8 */
[----:B------:R-:W-:Y:S04]  /*68d10*/  LDS R233, [R61+UR10+0xc780] ;  /* 0x00c7800a3de97984 */ /* 0x000fe80008000800 */
[----:B------:R-:W-:Y:S06]  /*68d20*/  LDS R235, [R61+UR10+0xe780] ;  /* 0x00e7800a3deb7984 */ /* 0x000fec0008000800 */
[----:B------:R-:W-:Y:S04]  /*68d30*/  STL.64 [R1+0x20a0], R116 ;  /* 0x0020a07401007387 */ /* 0x000fe80000100a00 */
[----:B------:R1:W-:Y:S02]  /*68d40*/  STL.64 [R1+0x20a8], R118 ;  /* 0x0020a87601007387 */ /* 0x0003e40000100a00 */
[C---:B-1----:R-:W-:Y:S08]  /*68d50*/  HMMA.1688.F32.TF32 R116, R224.reuse, R14, R112 ;  /* 0x0000000ee074723c */ /* 0x042ff00000081070 */
[C---:B------:R-:W-:Y:S08]  /*68d60*/  HMMA.1688.F32.TF32 R112, R224.reuse, R18, R108 ;  /* 0x00000012e070723c */ /* 0x040ff0000008106c */
[C---:B------:R-:W-:Y:S08]  /*68d70*/  HMMA.1688.F32.TF32 R108, R224.reuse, R22, R104 ;  /* 0x00000016e06c723c */ /* 0x040ff00000081068 */
[C---:B------:R-:W-:Y:S08]  /*68d80*/  HMMA.1688.F32.TF32 R104, R224.reuse, R26, R100 ;  /* 0x0000001ae068723c */ /* 0x040ff00000081064 */
[C---:B------:R-:W-:Y:S08]  /*68d90*/  HMMA.1688.F32.TF32 R100, R224.reuse, R30, R96 ;  /* 0x0000001ee064723c */ /* 0x040ff00000081060 */
[----:B------:R-:W-:Y:S01]  /*68da0*/  HMMA.1688.F32.TF32 R96, R224, R34, R156 ;  /* 0x00000022e060723c */ /* 0x000fe2000008109c */
[----:B------:R-:W-:Y:S04]  /*68db0*/  STL.64 [R1+0x2090], R116 ;  /* 0x0020907401007387 */ /* 0x000fe80000100a00 */
[----:B------:R-:W-:Y:S03]  /*68dc0*/  STL.64 [R1+0x2098], R118 ;  /* 0x0020987601007387 */ /* 0x000fe60000100a00 */
[----:B------:R-:W-:Y:S01]  /*68dd0*/  HMMA.1688.F32.TF32 R204, R204, R70, R228 ;  /* 0x00000046cccc723c */ /* 0x000fe200000810e4 */
[----:B------:R-:W-:Y:S04]  /*68de0*/  STL.64 [R1+0x2080], R112 ;  /* 0x0020807001007387 */ /* 0x000fe80000100a00 */
[----:B------:R-:W-:Y:S04]  /*68df0*/  LDS R228, [R0+UR10+0xc780] ;  /* 0x00c7800a00e47984 */ /* 0x000fe80008000800 */
[----:B------:R-:W-:Y:S04]  /*68e00*/  LDS R230, [R0+UR10+0xe780] ;  /* 0x00e7800a00e67984 */ /* 0x000fe80008000800 */
[----:B------:R-:W-:Y:S04]  /*68e10*/  LDS R229, [R65+UR10+0xc780] ;  /* 0x00c7800a41e57984 */ /* 0x000fe80008000800 */
[----:B------:R-:W1:Y:S04]  /*68e20*/  LDS R231, [R65+UR10+0xe780] ;  /* 0x00e7800a41e77984 */ /* 0x000e680008000800 */
        /* <DEDUP_REMOVED lines=32> */
[C---:B--2---:R-:W-:Y:S08]  /*69030*/  HMMA.1688.F32.TF32 R72, R228.reuse, R22, R248 ;  /* 0x00000016e448723c */ /* 0x044ff000000810f8 */
[C---:B----4-:R-:W-:Y:S03]  /*69040*/  HMMA.1688.F32.TF32 R4, R228.reuse, R26, R4 ;  /* 0x0000001ae404723c */ /* 0x050fe60000081004 */
[----:B------:R-:W-:Y:S04]  /*69050*/  STL.64 [R1+0xe0], R76 ;  /* 0x0000e04c01007387 */ /* 0x000fe80000100a00 */
[----:B------:R-:W-:Y:S01]  /*69060*/  STL.64 [R1+0xe8], R78 ;  /* 0x0000e84e01007387 */ /* 0x000fe20000100a00 */
[----:B------:R-:W-:Y:S01]  /*69070*/  HMMA.1688.F32.TF32 R224, R228, R10, R236 ;  /* 0x0000000ae4e0723c */ /* 0x000fe200000810ec */
[----:B------:R-:W-:-:S02]  /*69080*/  IMAD.MOV.U32 R236, RZ, RZ, R33 ;  /* 0x000000ffffec7224 */ /* 0x000fc400078e0021 */
[----:B------:R-:W-:Y:S01]  /*69090*/  STL.64 [R1+0x100], R72 ;  /* 0x0001004801007387 */ /* 0x000fe20000100a00 */
[----:B------:R-:W-:-:S03]  /*690a0*/  IMAD.MOV.U32 R237, RZ, RZ, R36 ;  /* 0x000000ffffed7224 */ /* 0x000fc600078e0024 */
[----:B------:R-:W-:Y:S01]  /*690b0*/  STL.64 [R1+0x108], R74 ;  /* 0x0001084a01007387 */ /* 0x000fe20000100a00 */
[----:B------:R-:W-:-:S03]  /*690c0*/  IMAD.MOV.U32 R80, RZ, RZ, R37 ;  /* 0x000000ffff507224 */ /* 0x000fc600078e0025 */
[----:B------:R-:W2:Y:S01]  /*690d0*/  LDL.LU R33, [R1+0x4628] ;  /* 0x0046280001217983 */ /* 0x000ea20000300800 */
[----:B------:R-:W-:-:S03]  /*690e0*/  IMAD.MOV.U32 R81, RZ, RZ, R3 ;  /* 0x000000ffff517224 */ /* 0x000fc600078e0003 */
[----:B------:R1:W-:Y:S01]  /*690f0*/  STL.64 [R1+0x200], R4 ;  /* 0x0002000401007387 */ /* 0x0003e20000100a00 */
[----:B------:R-:W-:-:S03]  /*69100*/  IMAD.MOV.U32 R84, RZ, RZ, R2 ;  /* 0x000000ffff547224 */ /* 0x000fc600078e0002 */
[----:B------:R3:W-:Y:S01]  /*69110*/  STL.64 [R1+0x208], R6 ;  /* 0x0002080601007387 */ /* 0x0007e20000100a00 */
[----:B------:R-:W-:-:S03]  /*69120*/  IMAD.MOV.U32 R85, RZ, RZ, R252 ;  /* 0x000000ffff557224 */ /* 0x000fc600078e00fc */
[----:B------:R-:W4:Y:S04]  /*69130*/  LDL.LU R36, [R1+0x4624] ;  /* 0x0046240001247983 */ /* 0x000f280000300800 */
[----:B------:R-:W2:Y:S04]  /*69140*/  LDL.LU R37, [R1+0x4620] ;  /* 0x0046200001257983 */ /* 0x000ea80000300800 */
[----:B------:R-:W2:Y:S04]  /*69150*/  LDL.LU R3, [R1+0x461c] ;  /* 0x00461c0001037983 */ /* 0x000ea80000300800 */
[----:B------:R-:W3:Y:S04]  /*69160*/  LDL.LU R2, [R1+0x4618] ;  /* 0x0046180001027983 */ /* 0x000ee80000300800 */
[----:B------:R-:W4:Y:S04]  /*69170*/  LDL.LU R252, [R1+0x4614] ;  /* 0x0046140001fc7983 */ /* 0x000f280000300800 */
[----:B------:R-:W4:Y:S04]  /*69180*/  LDL.LU R92, [R1+0x1d50] ;  /* 0x001d5000015c7983 */ /* 0x000f280000300800 */
[----:B------:R-:W4:Y:S04]  /*69190*/  LDL.LU R93, [R1+0x1d54] ;  /* 0x001d5400015d7983 */ /* 0x000f280000300800 */
[----:B------:R-:W4:Y:S04]  /*691a0*/  LDL.LU R94, [R1+0x1d58] ;  /* 0x001d5800015e7983 */ /* 0x000f280000300800 */
[----:B------:R-:W4:Y:S04]  /*691b0*/  LDL.LU R95, [R1+0x1d5c] ;  /* 0x001d5c00015f7983 */ /* 0x000f280000300800 */
[----:B------:R-:W4:Y:S01]  /*691c0*/  LDL.LU R144, [R1+0x1d60] ;  /* 0x001d600001907983 */ /* 0x000f220000300800 */
[----:B------:R-:W-:-:S02]  /*691d0*/  UIMAD UR14, UR5, -0x20, UR6 ;  /* 0xffffffe0050e78a4 */ /* 0x000fc4000f8e0206 */
[----:B------:R-:W-:Y:S02]  /*691e0*/  UIADD3 UR9, UPT, UPT, UR9, 0x1, URZ ;  /* 0x0000000109097890 */ /* 0x000fe4000fffe0ff */
[----:B------:R-:W-:Y:S01]  /*691f0*/  UISETP.GE.AND UP0, UPT, UR5, UR13, UPT ;  /* 0x0000000d0500728c */ /* 0x000fe2000bf06270 */
[----:B------:R-:W-:Y:S01]  /*69200*/  BAR.SYNC.DEFER_BLOCKING 0x0 ;  /* 0x0000000000007b1d */ /* 0x000fe20000010000 */
[----:B--2---:R-:W-:Y:S02]  /*69210*/  IMAD.MOV.U32 R147, RZ, RZ, R3 ;  /* 0x000000ffff937224 */ /* 0x004fe400078e0003 */
[----:B---3--:R-:W-:Y:S02]  /*69220*/  IMAD.MOV.U32 R146, RZ, RZ, R2 ;  /* 0x000000ffff927224 */ /* 0x008fe400078e0002 */
[----:B----4-:R-:W-:Y:S02]  /*69230*/  IMAD.MOV.U32 R145, RZ, RZ, R252 ;  /* 0x000000ffff917224 */ /* 0x010fe400078e00fc */
[----:B------:R-:W2:Y:S04]  /*69240*/  LDL.LU R252, [R1+0x4610] ;  /* 0x0046100001fc7983 */ /* 0x000ea80000300800 */
[----:B------:R-:W3:Y:S04]  /*69250*/  LDL.LU R2, [R1+0x460c] ;  /* 0x00460c0001027983 */ /* 0x000ee80000300800 */
        /* <DEDUP_REMOVED lines=62> */
[----:B------:R-:W-:-:S02]  /*69640*/  IMAD.MOV.U32 R250, RZ, RZ, R9 ;  /* 0x000000fffffa7224 */ /* 0x000fc400078e0009 */
[----:B------:R-:W-:Y:S02]  /*69650*/  IMAD.MOV.U32 R251, RZ, RZ, R8 ;  /* 0x000000fffffb7224 */ /* 0x000fe400078e0008 */
[----:B------:R-:W-:Y:S02]  /*69660*/  IMAD.MOV.U32 R242, RZ, RZ, R17 ;  /* 0x000000fffff27224 */ /* 0x000fe400078e0011 */
[----:B------:R-:W-:Y:S01]  /*69670*/  IMAD.MOV.U32 R243, RZ, RZ, R16 ;  /* 0x000000fffff37224 */ /* 0x000fe200078e0010 */
[----:B------:R-:W-:Y:S01]  /*69680*/  HMMA.1688.F32.TF32 R244, R228, R14, R244 ;  /* 0x0000000ee4f4723c */ /* 0x000fe200000810f4 */
[----:B------:R-:W-:Y:S02]  /*69690*/  IMAD.MOV.U32 R248, RZ, RZ, R13 ;  /* 0x000000fffff87224 */ /* 0x000fe400078e000d */
[----:B------:R-:W-:Y:S02]  /*696a0*/  IMAD.MOV.U32 R249, RZ, RZ, R12 ;  /* 0x000000fffff97224 */ /* 0x000fe400078e000c */
[----:B---3--:R-:W-:-:S02]  /*696b0*/  IMAD.MOV.U32 R154, RZ, RZ, R2 ;  /* 0x000000ffff9a7224 */ /* 0x008fc400078e0002 */
[----:B----4-:R-:W-:Y:S02]  /*696c0*/  IMAD.MOV.U32 R153, RZ, RZ, R3 ;  /* 0x000000ffff997224 */ /* 0x010fe400078e0003 */
[----:B------:R-:W3:Y:S04]  /*696d0*/  LDL.LU R3, [R1+0x4604] ;  /* 0x0046040001037983 */ /* 0x000ee80000300800 */
[----:B------:R-:W4:Y:S01]  /*696e0*/  LDL.LU R2, [R1+0x4600] ;  /* 0x0046000001027983 */ /* 0x000f220000300800 */
[----:B--2---:R-:W-:Y:S01]  /*696f0*/  IMAD.MOV.U32 R155, RZ, RZ, R252 ;  /* 0x000000ffff9b7224 */ /* 0x004fe200078e00fc */
[C---:B------:R-:W-:Y:S08]  /*69700*/  HMMA.1688.F32.TF32 R16, R232.reuse, R18, R156 ;  /* 0x00000012e810723c */ /* 0x040ff0000008109c */
[C---:B------:R-:W-:Y:S08]  /*69710*/  HMMA.1688.F32.TF32 R100, R232.reuse, R10, R100 ;  /* 0x0000000ae864723c */ /* 0x040ff00000081064 */
[----:B------:R-:W-:Y:S08]  /*69720*/  HMMA.1688.F32.TF32 R8, R232, R14, R96 ;  /* 0x0000000ee808723c */ /* 0x000ff00000081060 */
        /* <DEDUP_REMOVED lines=10> */
[----:B------:R1:W-:Y:S04]  /*697d0*/  STL.64 [R1+0x228], R142 ;  /* 0x0002288e01007387 */ /* 0x0003e80000100a00 */
[----:B-1----:R-:W5:Y:S04]  /*697e0*/  LDL.LU.64 R142, [R1+0x45f8] ;  /* 0x0045f800018e7983 */ /* 0x002f680000300a00 */
[----:B------:R-:W5:Y:S04]  /*697f0*/  LDL.LU.64 R140, [R1+0x45f0] ;  /* 0x0045f000018c7983 */ /* 0x000f680000300a00 */
[----:B------:R-:W-:Y:S04]  /*69800*/  STL.64 [R1+0x330], R136 ;  /* 0x0003308801007387 */ /* 0x000fe80000100a00 */
[----:B------:R1:W-:Y:S01]  /*69810*/  STL.64 [R1+0x338], R138 ;  /* 0x0003388a01007387 */ /* 0x0003e20000100a00 */
[C---:B------:R-:W-:Y:S03]  /*69820*/  HMMA.1688.F32.TF32 R120, R228.reuse, R54, R120 ;  /* 0x00000036e478723c */ /* 0x040fe60000081078 */
[----:B-1----:R-:W5:Y:S04]  /*69830*/  LDL.LU.64 R138, [R1+0x45e8] ;  /* 0x0045e800018a7983 */ /* 0x002f680000300a00 */
[----:B------:R-:W5:Y:S04]  /*69840*/  LDL.LU.64 R136, [R1+0x45e0] ;  /* 0x0045e00001887983 */ /* 0x000f680000300a00 */
[----:B------:R-:W-:Y:S04]  /*69850*/  STL.64 [R1+0x5c0], R132 ;  /* 0x0005c08401007387 */ /* 0x000fe80000100a00 */
[----:B------:R1:W-:Y:S01]  /*69860*/  STL.64 [R1+0x5c8], R134 ;  /* 0x0005c88601007387 */ /* 0x0003e20000100a00 */
[----:B------:R-:W-:Y:S03]  /*69870*/  HMMA.1688.F32.TF32 R104, R228, R70, R104 ;  /* 0x00000046e468723c */ /* 0x000fe60000081068 */
[----:B-1----:R-:W5:Y:S04]  /*69880*/  LDL.LU.64 R134, [R1+0x45d8] ;  /* 0x0045d80001867983 */ /* 0x002f680000300a00 */
[----:B------:R-:W5:Y:S04]  /*69890*/  LDL.LU.64 R132, [R1+0x45d0] ;  /* 0x0045d00001847983 */ /* 0x000f680000300a00 */
[----:B------:R1:W-:Y:S04]  /*698a0*/  STL.64 [R1+0x5d0], R128 ;  /* 0x0005d08001007387 */ /* 0x0003e80000100a00 */
[----:B------:R-:W-:Y:S04]  /*698b0*/  STL.64 [R1+0x5d8], R130 ;  /* 0x0005d88201007387 */ /* 0x000fe80000100a00 */
[----:B-1----:R-:W5:Y:S04]  /*698c0*/  LDL.LU.64 R128, [R1+0x45c8] ;  /* 0x0045c80001807983 */ /* 0x002f680000300a00 */
[----:B------:R-:W-:Y:S04]  /*698d0*/  STL.64 [R1+0x5e0], R4 ;  /* 0x0005e00401007387 */ /* 0x000fe80000100a00 */
[----:B------:R1:W-:Y:S01]  /*698e0*/  STL.64 [R1+0x5e8], R6 ;  /* 0x0005e80601007387 */ /* 0x0003e20000100a00 */
[C---:B------:R-:W-:Y:S03]  /*698f0*/  HMMA.1688.F32.TF32 R12, R232.reuse, R22, R152 ;  /* 0x00000016e80c723c */ /* 0x040fe60000081098 */
        /* <DEDUP_REMOVED lines=25> */
[----:B------:R-:W-:-:S02]  /*69a90*/  IMAD.MOV.U32 R88, RZ, RZ, R37 ;  /* 0x000000ffff587224 */ /* 0x000fc400078e0025 */
[----:B------:R-:W-:Y:S02]  /*69aa0*/  IMAD.MOV.U32 R89, RZ, RZ, R36 ;  /* 0x000000ffff597224 */ /* 0x000fe400078e0024 */
[----:B------:R-:W-:Y:S02]  /*69ab0*/  IMAD.MOV.U32 R90, RZ, RZ, R33 ;  /* 0x000000ffff5a7224 */ /* 0x000fe400078e0021 */
[----:B------:R-:W-:Y:S02]  /*69ac0*/  IMAD.MOV.U32 R91, RZ, RZ, R32 ;  /* 0x000000ffff5b7224 */ /* 0x000fe400078e0020 */
[----:B------:R-:W-:Y:S02]  /*69ad0*/  IMAD.MOV.U32 R86, RZ, RZ, R41 ;  /* 0x000000ffff567224 */ /* 0x000fe400078e0029 */
[----:B------:R-:W-:Y:S01]  /*69ae0*/  IMAD.MOV.U32 R87, RZ, RZ, R40 ;  /* 0x000000ffff577224 */ /* 0x000fe200078e0028 */
[----:B------:R-:W-:Y:S01]  /*69af0*/  STL.64 [R1+0x1e60], R8 ;  /* 0x001e600801007387 */ /* 0x000fe20000100a00 */
[----:B------:R-:W-:-:S02]  /*69b00*/  IMAD.MOV.U32 R82, RZ, RZ, R45 ;  /* 0x000000ffff527224 */ /* 0x000fc400078e002d */
[----:B------:R-:W-:Y:S01]  /*69b10*/  IMAD.MOV.U32 R83, RZ, RZ, R44 ;  /* 0x000000ffff537224 */ /* 0x000fe200078e002c */
        /* <DEDUP_REMOVED lines=8> */
[----:B------:R1:W-:Y:S04]  /*69ba0*/  STL.64 [R1+0x1e30], R8 ;  /* 0x001e300801007387 */ /* 0x0003e80000100a00 */
[----:B------:R-:W-:Y:S04]  /*69bb0*/  STL.64 [R1+0x1e38], R10 ;  /* 0x001e380a01007387 */ /* 0x000fe80000100a00 */
[----:B-1----:R-:W3:Y:S04]  /*69bc0*/  LDL.LU R8, [R1+0x371c] ;  /* 0x00371c0001087983 */ /* 0x002ee80000300800 */
[----:B------:R-:W-:Y:S04]  /*69bd0*/  STL.64 [R1+0x1e20], R16 ;  /* 0x001e201001007387 */ /* 0x000fe80000100a00 */
[----:B------:R1:W-:Y:S04]  /*69be0*/  STL.64 [R1+0x1e28], R18 ;  /* 0x001e281201007387 */ /* 0x0003e80000100a00 */
[----:B------:R-:W-:Y:S04]  /*69bf0*/  STL.64 [R1+0x1c70], R12 ;  /* 0x001c700c01007387 */ /* 0x000fe80000100a00 */
[----:B------:R1:W-:Y:S04]  /*69c00*/  STL.64 [R1+0x1c78], R14 ;  /* 0x001c780e01007387 */ /* 0x0003e80000100a00 */
[----:B------:R-:W4:Y:S01]  /*69c10*/  LDL.LU R9, [R1+0x3718] ;  /* 0x0037180001097983 */ /* 0x000f220000300800 */
[----:B------:R-:W-:-:S02]  /*69c20*/  IMAD.MOV.U32 R76, RZ, RZ, R29 ;  /* 0x000000ffff4c7224 */ /* 0x000fc400078e001d */
[----:B------:R-:W-:Y:S02]  /*69c30*/  IMAD.MOV.U32 R77, RZ, RZ, R28 ;  /* 0x000000ffff4d7224 */ /* 0x000fe400078e001c */
[----:B------:R-:W-:Y:S02]  /*69c40*/  IMAD.MOV.U32 R78, RZ, RZ, R25 ;  /* 0x000000ffff4e7224 */ /* 0x000fe400078e0019 */
[----:B------:R-:W-:Y:S02]  /*69c50*/  IMAD.MOV.U32 R79, RZ, RZ, R24 ;  /* 0x000000ffff4f7224 */ /* 0x000fe400078e0018 */
[----:B------:R-:W-:Y:S02]  /*69c60*/  IMAD.MOV.U32 R72, RZ, RZ, R53 ;  /* 0x000000ffff487224 */ /* 0x000fe400078e0035 */
[----:B------:R-:W-:Y:S02]  /*69c70*/  IMAD.MOV.U32 R73, RZ, RZ, R52 ;  /* 0x000000ffff497224 */ /* 0x000fe400078e0034 */
[----:B------:R-:W-:Y:S01]  /*69c80*/  IMAD.MOV.U32 R74, RZ, RZ, R49 ;  /* 0x000000ffff4a7224 */ /* 0x000fe200078e0031 */
[----:B-1----:R-:W-:Y:S01]  /*69c90*/  HMMA.1688.F32.TF32 R16, R232, R50, R76 ;  /* 0x00000032e810723c */ /* 0x002fe2000008104c */
[----:B------:R-:W-:-:S07]  /*69ca0*/  IMAD.MOV.U32 R75, RZ, RZ, R48 ;  /* 0x000000ffff4b7224 */ /* 0x000fce00078e0030 */
[----:B------:R-:W-:Y:S01]  /*69cb0*/  HMMA.1688.F32.TF32 R12, R232, R54, R72 ;  /* 0x00000036e80c723c */ /* 0x000fe20000081048 */
[----:B------:R-:W-:Y:S02]  /*69cc0*/  IMAD.MOV.U32 R238, RZ, RZ, R57 ;  /* 0x000000ffffee7224 */ /* 0x000fe400078e0039 */
[----:B------:R-:W-:Y:S02]  /*69cd0*/  IMAD.MOV.U32 R239, RZ, RZ, R56 ;  /* 0x000000ffffef7224 */ /* 0x000fe400078e0038 */
[----:B------:R-:W-:Y:S02]  /*69ce0*/  IMAD.MOV.U32 R240, RZ, RZ, R21 ;  /* 0x000000fffff07224 */ /* 0x000fe400078e0015 */
[----:B------:R-:W-:-:S04]  /*69cf0*/  IMAD.MOV.U32 R241, RZ, RZ, R20 ;  /* 0x000000fffff17224 */ /* 0x000fc800078e0014 */
[----:B------:R-:W-:Y:S04]  /*69d00*/  STL.64 [R1+0x1c60], R16 ;  /* 0x001c601001007387 */ /* 0x000fe80000100a00 */
[----:B------:R1:W-:Y:S01]  /*69d10*/  STL.64 [R1+0x1c68], R18 ;  /* 0x001c681201007387 */ /* 0x0003e20000100a00 */
[C---:B------:R-:W-:Y:S03]  /*69d20*/  HMMA.1688.F32.TF32 R20, R232.reuse, R62, R240 ;  /* 0x0000003ee814723c */ /* 0x040fe600000810f0 */
[----:B------:R-:W-:Y:S05]  /*69d30*/  STL.64 [R1+0x1c50], R12 ;  /* 0x001c500c01007387 */ /* 0x000fea0000100a00 */
[----:B-1----:R-:W-:Y:S01]  /*69d40*/  HMMA.1688.F32.TF32 R16, R232, R58, R236 ;  /* 0x0000003ae810723c */ /* 0x002fe200000810ec */
[----:B------:R-:W-:-:S15]  /*69d50*/  STL.64 [R1+0x1c58], R14 ;  /* 0x001c580e01007387 */ /* 0x000fde0000100a00 */
[----:B------:R-:W-:-:S03]  /*69d60*/  NOP ;  /* 0x0000000000007918 */ /* 0x000fc60000000000 */
[----:B------:R-:W-:Y:S04]  /*69d70*/  STL.64 [R1+0x1c40], R16 ;  /* 0x001c401001007387 */ /* 0x000fe80000100a00 */
[----:B------:R1:W-:Y:S04]  /*69d80*/  STL.64 [R1+0x1c48], R18 ;  /* 0x001c481201007387 */ /* 0x0003e80000100a00 */
[----:B-1----:R-:W4:Y:S04]  /*69d90*/  LDL.LU R18, [R1+0x3724] ;  /* 0x0037240001127983 */ /* 0x002f280000300800 */
[----:B------:R-:W-:Y:S04]  /*69da0*/  STL.64 [R1+0x1c30], R20 ;  /* 0x001c301401007387 */ /* 0x000fe80000100a00 */
[----:B------:R-:W-:Y:S01]  /*69db0*/  STL.64 [R1+0x1c38], R22 ;  /* 0x001c381601007387 */ /* 0x000fe20000100a00 */
[----:B--2---:R-:W-:Y:S03]  /*69dc0*/  HMMA.1688.F32.TF32 R12, R232, R66, R4 ;  /* 0x00000042e80c723c */ /* 0x004fe60000081004 */
[----:B------:R-:W2:-:S15]  /*69dd0*/  LDL.LU R7, [R1+0x372c] ;  /* 0x00372c0001077983 */ /* 0x000e9e0000300800 */
[----:B------:R-:W-:Y:S01]  /*69de0*/  NOP ;  /* 0x0000000000007918 */ /* 0x000fe20000000000 */
[----:B------:R-:W-:Y:S04]  /*69df0*/  STL.64 [R1+0x1c20], R12 ;  /* 0x001c200c01007387 */ /* 0x000fe80000100a00 */
[----:B------:R1:W-:Y:S04]  /*69e00*/  STL.64 [R1+0x1c28], R14 ;  /* 0x001c280e01007387 */ /* 0x0003e80000100a00 */
[----:B------:R-:W2:Y:S04]  /*69e10*/  LDL.LU R19, [R1+0x3720] ;  /* 0x0037200001137983 */ /* 0x000ea80000300800 */
[----:B------:R-:W2:Y:S01]  /*69e20*/  LDL.LU R17, [R1+0x3728] ;  /* 0x0037280001117983 */ /* 0x000ea20000300800 */
[----:B-1----:R-:W-:-:S15]  /*69e30*/  HMMA.1688.F32.TF32 R12, R232, R70, R248 ;  /* 0x00000046e80c723c */ /* 0x002fde00000810f8 */
[----:B------:R-:W-:-:S04]  /*69e40*/  NOP ;  /* 0x0000000000007918 */ /* 0x000fc80000000000 */
[----:B------:R1:W-:Y:S04]  /*69e50*/  STL.64 [R1+0x1c10], R12 ;  /* 0x001c100c01007387 */ /* 0x0003e80000100a00 */
[----:B------:R1:W-:Y:S04]  /*69e60*/  STL.64 [R1+0x1c18], R14 ;  /* 0x001c180e01007387 */ /* 0x0003e80000100a00 */
[----:B------:R-:W2:Y:S04]  /*69e70*/  LDL.LU R16, [R1+0x3730] ;  /* 0x0037300001107983 */ /* 0x000ea80000300800 */
[----:B------:R-:W2:Y:S04]  /*69e80*/  LDL.LU R10, [R1+0x3734] ;  /* 0x00373400010a7983 */ /* 0x000ea80000300800 */
[----:B-1----:R-:W2:Y:S04]  /*69e90*/  LDL.LU R13, [R1+0x3738] ;  /* 0x00373800010d7983 */ /* 0x002ea80000300800 */
[----:B------:R-:W2:Y:S04]  /*69ea0*/  LDL.LU R11, [R1+0x373c] ;  /* 0x00373c00010b7983 */ /* 0x000ea80000300800 */
[----:B------:R-:W2:Y:S04]  /*69eb0*/  LDL.LU R14, [R1+0x3744] ;  /* 0x00374400010e7983 */ /* 0x000ea80000300800 */
[----:B------:R-:W2:Y:S01]  /*69ec0*/  LDL.LU R4, [R1+0x374c] ;  /* 0x00374c0001047983 */ /* 0x000ea20000300800 */
[----:B---3--:R-:W-:-:S05]  /*69ed0*/  IADD3 R8, P1, PT, R8, R3, RZ ;  /* 0x0000000308087210 */ /* 0x008fca0007f3e0ff */
[----:B------:R1:W-:Y:S01]  /*69ee0*/  STL [R1+0x371c], R8 ;  /* 0x00371c0801007387 */ /* 0x0003e20000100800 */
[----:B----4-:R-:W-:-:S05]  /*69ef0*/  IMAD.X R9, R9, 0x1, R2, P1 ;  /* 0x0000000109097824 */ /* 0x010fca00008e0602 */
[----:B------:R3:W-:Y:S04]  /*69f00*/  STL [R1+0x3718], R9 ;  /* 0x0037180901007387 */ /* 0x0007e80000100800 */
[----:B------:R-:W4:Y:S04]  /*69f10*/  LDL.LU R15, [R1+0x3740] ;  /* 0x00374000010f7983 */ /* 0x000f280000300800 */
[----:B------:R-:W4:Y:S01]  /*69f20*/  LDL.LU R12, [R1+0x3748] ;  /* 0x00374800010c7983 */ /* 0x000f220000300800 */
[----:B------:R-:W1:Y:S01]  /*69f30*/  S2R R5, SR_TID.X ;  /* 0x0000000000057919 */ /* 0x000e620000002100 */
[----:B------:R-:W-:-:S04]  /*69f40*/  UISETP.GT.AND UP1, UPT, UR14, URZ, UPT ;  /* 0x000000ff0e00728c */ /* 0x000fc8000bf24270 */
[----:B------:R-:W-:Y:S02]  /*69f50*/  USEL UR10, URZ, 0x4, !UP1 ;  /* 0x00000004ff0a7887 */ /* 0x000fe4000c800000 */
[----:B------:R-:W-:Y:S02]  /*69f60*/  UISETP.GT.AND UP1, UPT, UR9, 0x1, UPT ;  /* 0x000000010900788c */ /* 0x000fe4000bf24270 */
[----:B------:R-:W-:Y:S02]  /*69f70*/  USEL UR10, UR10, URZ, !UP0 ;  /* 0x000000ff0a0a7287 */ /* 0x000fe4000c000000 */
[----:B------:R-:W-:-:S04]  /*69f80*/  USEL UR9, UR9, URZ, !UP1 ;  /* 0x000000ff09097287 */ /* 0x000fc8000c800000 */
[----:B------:R-:W-:Y:S01]  /*69f90*/  ISETP.NE.U32.AND P0, PT, RZ, UR10, PT ;  /* 0x0000000aff007c0c */ /* 0x000fe2000bf05070 */
[----:B------:R-:W-:Y:S01]  /*69fa0*/  ULEA UR15, UR9, UR4, 0x10 ;  /* 0x00000004090f7291 */ /* 0x000fe2000f8e80ff */
[----:B-1----:R-:W-:-:S05]  /*69fb0*/  LOP3.LUT R252, R5, 0x1f, RZ, 0xc0, !PT ;  /* 0x0000001f05fc7812 */ /* 0x002fca00078ec0ff */
[----:B------:R-:W-:-:S04]  /*69fc0*/  IMAD.SHL.U32 R72, R252, 0x4, RZ ;  /* 0x00000004fc487824 */ /* 0x000fc800078e00ff */
[----:B------:R-:W-:-:S05]  /*69fd0*/  VIADD R6, R72, UR15 ;  /* 0x0000000f48067c36 */ /* 0x000fca0008000000 */
[----:B------:R-:W-:Y:S01]  /*69fe0*/  @!PT LDS RZ, [RZ] ;  /* 0x00000000fffff984 */ /* 0x000fe20000000800 */
[----:B------:R-:W-:Y:S01]  /*69ff0*/  @!PT LDS RZ, [RZ] ;  /* 0x00000000fffff984 */ /* 0x000fe20000000800 */
[----:B------:R-:W-:Y:S01]  /*6a000*/  @!PT LDS RZ, [RZ] ;  /* 0x00000000fffff984 */ /* 0x000fe20000000800 */
[----:B------:R1:W-:Y:S01]  /*6a010*/  LDGSTS.E [R6], desc[UR34][R8.64], P0 ;  /* 0x0000000008067fae */ /* 0x0003e200081a1022 */
[----:B------:R-:W-:-:S05]  /*6a020*/  IADD3 R18, P1, PT, R18, R3, RZ ;  /* 0x0000000312127210 */ /* 0x000fca0007f3e0ff */
[----:B------:R-:W-:Y:S01]  /*6a030*/  STL [R1+0x3724], R18 ;  /* 0x0037241201007387 */ /* 0x000fe20000100800 */
[----:B-1----:R-:W-:Y:S01]  /*6a040*/  IMAD.MOV.U32 R8, RZ, RZ, R18 ;  /* 0x000000ffff087224 */ /* 0x002fe200078e0012 */
[----:B--2---:R-:W-:Y:S01]  /*6a050*/  IADD3 R7, P2, PT, R7, R3, RZ ;  /* 0x0000000307077210 */ /* 0x004fe20007f5e0ff */
[----:B------:R-:W-:-:S04]  /*6a060*/  IMAD.X R19, R19, 0x1, R2, P1 ;  /* 0x0000000113137824 */ /* 0x000fc800008e0602 */
[----:B------:R-:W-:Y:S01]  /*6a070*/  IMAD.X R17, R17, 0x1, R2, P2 ;  /* 0x0000000111117824 */ /* 0x000fe200010e0602 */
[----:B------:R-:W-:Y:S01]  /*6a080*/  STL [R1+0x3720], R19 ;  /* 0x0037201301007387 */ /* 0x000fe20000100800 */
[----:B---3--:R-:W-:-:S03]  /*6a090*/  IMAD.MOV.U32 R9, RZ, RZ, R19 ;  /* 0x000000ffff097224 */ /* 0x008fc600078e0013 */
[----:B------:R1:W-:Y:S04]  /*6a0a0*/  STL [R1+0x372c], R7 ;  /* 0x00372c0701007387 */ /* 0x0003e80000100800 */
[----:B------:R-:W-:Y:S04]  /*6a0b0*/  STL [R1+0x3728], R17 ;  /* 0x0037281101007387 */ /* 0x000fe80000100800 */
[----:B------:R-:W2:Y:S04]  /*6a0c0*/  LDL.LU R23, [R1+0x3750] ;  /* 0x0037500001177983 */ /* 0x000ea80000300800 */
[----:B------:R-:W3:Y:S04]  /*6a0d0*/  LDL.LU R22, [R1+0x3754] ;  /* 0x0037540001167983 */ /* 0x000ee80000300800 */
[----:B------:R1:W-:Y:S04]  /*6a0e0*/  LDGSTS.E [R6+0x80], desc[UR34][R8.64], P0 ;  /* 0x0008000008067fae */ /* 0x0003e800081a1022 */
[----:B------:R-:W2:Y:S01]  /*6a0f0*/  LDL.LU R21, [R1+0x3758] ;  /* 0x0037580001157983 */ /* 0x000ea20000300800 */
[----:B------:R-:W-:Y:S01]  /*6a100*/  IADD3 R10, P1, PT, R10, R3, RZ ;  /* 0x000000030a0a7210 */ /* 0x000fe20007f3e0ff */
[----:B-1----:R-:W-:-:S02]  /*6a110*/  IMAD.MOV.U32 R8, RZ, RZ, R7 ;  /* 0x000000ffff087224 */ /* 0x002fc400078e0007 */
[----:B------:R-:W-:Y:S01]  /*6a120*/  IMAD.MOV.U32 R9, RZ, RZ, R17 ;  /* 0x000000ffff097224 */ /* 0x000fe200078e0011 */
[----:B------:R-:W2:Y:S01]  /*6a130*/  LDL.LU R7, [R1+0x375c] ;  /* 0x00375c0001077983 */ /* 0x000ea20000300800 */
[--C-:B------:R-:W-:Y:S01]  /*6a140*/  IMAD.X R16, R16, 0x1, R2.reuse, P1 ;  /* 0x0000000110107824 */ /* 0x100fe200008e0602 */
[----:B------:R-:W-:Y:S02]  /*6a150*/  IADD3 R11, P2, PT, R11, R3, RZ ;  /* 0x000000030b0b7210 */ /* 0x000fe40007f5e0ff */
[----:B------:R-:W-:Y:S04]  /*6a160*/  STL [R1+0x3734], R10 ;  /* 0x0037340a01007387 */ /* 0x000fe80000100800 */
[----:B------:R1:W-:Y:S01]  /*6a170*/  LDGSTS.E [R6+0x100], desc[UR34][R8.64], P0 ;  /* 0x0010000008067fae */ /* 0x0003e200081a1022 */
[----:B------:R-:W-:-:S03]  /*6a180*/  IMAD.X R13, R13, 0x1, R2, P2 ;  /* 0x000000010d0d7824 */ /* 0x000fc600010e0602 */
[----:B------:R1:W-:Y:S04]  /*6a190*/  STL [R1+0x3730], R16 ;  /* 0x0037301001007387 */ /* 0x0003e80000100800 */
[----:B------:R1:W-:Y:S02]  /*6a1a0*/  STL [R1+0x373c], R11 ;  /* 0x00373c0b01007387 */ /* 0x0003e40000100800 */
[----:B-1----:R-:W-:Y:S02]  /*6a1b0*/  IMAD.MOV.U32 R9, RZ, RZ, R16 ;  /* 0x000000ffff097224 */ /* 0x002fe400078e0010 */
[----:B------:R-:W2:Y:S01]  /*6a1c0*/  LDL.LU R16, [R1+0x3764] ;  /* 0x0037640001107983 */ /* 0x000ea20000300800 */
[----:B------:R-:W-:-:S03]  /*6a1d0*/  IMAD.MOV.U32 R8, RZ, RZ, R10 ;  /* 0x000000ffff087224 */ /* 0x000fc600078e000a */
[----:B------:R1:W-:Y:S04]  /*6a1e0*/  STL [R1+0x3738], R13 ;  /* 0x0037380d01007387 */ /* 0x0003e80000100800 */
[----:B------:R-:W2:Y:S04]  /*6a1f0*/  LDL.LU R10, [R1+0x376c] ;  /* 0x00376c00010a7983 */ /* 0x000ea80000300800 */
[----:B------:R-:W2:Y:S01]  /*6a200*/  LDL.LU R20, [R1+0x3760] ;  /* 0x0037600001147983 */ /* 0x000ea20000300800 */
[----:B------:R-:W-:-:S03]  /*6a210*/  IADD3 R14, P1, PT, R14, R3, RZ ;  /* 0x000000030e0e7210 */ /* 0x000fc60007f3e0ff */
[----:B------:R1:W-:Y:S01]  /*6a220*/  LDGSTS.E [R6+0x180], desc[UR34][R8.64], P0 ;  /* 0x0018000008067fae */ /* 0x0003e200081a1022 */
[----:B------:R-:W-:Y:S01]  /*6a230*/  IADD3 R4, P2, PT, R4, R3, RZ ;  /* 0x0000000304047210 */ /* 0x000fe20007f5e0ff */
[----:B-1----:R-:W-:Y:S02]  /*6a240*/  IMAD.MOV.U32 R8, RZ, RZ, R11 ;  /* 0x000000ffff087224 */ /* 0x002fe400078e000b */
[----:B------:R-:W-:Y:S01]  /*6a250*/  IMAD.MOV.U32 R9, RZ, RZ, R13 ;  /* 0x000000ffff097224 */ /* 0x000fe200078e000d */
[----:B------:R-:W2:Y:S04]  /*6a260*/  LDL.LU R11, [R1+0x3768] ;  /* 0x00376800010b7983 */ /* 0x000ea80000300800 */
[----:B------:R-:W2:Y:S04]  /*6a270*/  LDL.LU R13, [R1+0x3774] ;  /* 0x00377400010d7983 */ /* 0x000ea80000300800 */
[----:B------:R-:W2:Y:S04]  /*6a280*/  LDL.LU R17, [R1+0x377c] ;  /* 0x00377c0001117983 */ /* 0x000ea80000300800 */
[----:B------:R1:W-:Y:S04]  /*6a290*/  LDGSTS.E [R6+0x200], desc[UR34][R8.64], P0 ;  /* 0x0020000008067fae */ /* 0x0003e800081a1022 */
[----:B------:R-:W-:Y:S01]  /*6a2a0*/  STL [R1+0x3744], R14 ;  /* 0x0037440e01007387 */ /* 0x000fe20000100800 */
[----:B-1----:R-:W-:-:S02]  /*6a2b0*/  IMAD.MOV.U32 R8, RZ, RZ, R14 ;  /* 0x000000ffff087224 */ /* 0x002fc400078e000e */
[--C-:B----4-:R-:W-:Y:S02]  /*6a2c0*/  IMAD.X R15, R15, 0x1, R2.reuse, P1 ;  /* 0x000000010f0f7824 */ /* 0x110fe400008e0602 */
[----:B------:R-:W-:-:S03]  /*6a2d0*/  IMAD.X R12, R12, 0x1, R2, P2 ;  /* 0x000000010c0c7824 */ /* 0x000fc600010e0602 */
[----:B------:R-:W-:Y:S01]  /*6a2e0*/  STL [R1+0x3740], R15 ;  /* 0x0037400f01007387 */ /* 0x000fe20000100800 */
[----:B------:R-:W-:-:S03]  /*6a2f0*/  IMAD.MOV.U32 R9, RZ, RZ, R15 ;  /* 0x000000ffff097224 */ /* 0x000fc600078e000f */
[----:B------:R-:W-:Y:S04]  /*6a300*/  STL [R1+0x374c], R4 ;  /* 0x00374c0401007387 */ /* 0x000fe80000100800 */
[----:B------:R-:W4:Y:S04]  /*6a310*/  LDL.LU R19, [R1+0x3770] ;  /* 0x0037700001137983 */ /* 0x000f280000300800 */
[----:B------:R1:W-:Y:S04]  /*6a320*/  STL [R1+0x3748], R12 ;  /* 0x0037480c01007387 */ /* 0x0003e80000100800 */
[----:B------:R1:W-:Y:S04]  /*6a330*/  LDGSTS.E [R6+0x280], desc[UR34][R8.64], P0 ;  /* 0x0028000008067fae */ /* 0x0003e800081a1022 */
[----:B------:R-:W4:Y:S01]  /*6a340*/  LDL.LU R18, [R1+0x3778] ;  /* 0x0037780001127983 */ /* 0x000f220000300800 */
[----:B-1----:R-:W-:-:S02]  /*6a350*/  IMAD.MOV.U32 R9, RZ, RZ, R12 ;  /* 0x000000ffff097224 */ /* 0x002fc400078e000c */
[----:B------:R-:W-:Y:S01]  /*6a360*/  IMAD.MOV.U32 R8, RZ, RZ, R4 ;  /* 0x000000ffff087224 */ /* 0x000fe200078e0004 */
[----:B------:R-:W4:Y:S04]  /*6a370*/  LDL.LU R12, [R1+0x3780] ;  /* 0x00378000010c7983 */ /* 0x000f280000300800 */
[----:B------:R-:W4:Y:S04]  /*6a380*/  LDL.LU R4, [R1+0x3784] ;  /* 0x0037840001047983 */ /* 0x000f280000300800 */
[----:B------:R-:W4:Y:S04]  /*6a390*/  LDL.LU R15, [R1+0x3788] ;  /* 0x00378800010f7983 */ /* 0x000f280000300800 */
[----:B------:R-:W4:Y:S04]  /*6a3a0*/  LDL.LU R14, [R1+0x378c] ;  /* 0x00378c00010e7983 */ /* 0x000f280000300800 */
[----:B------:R1:W-:Y:S01]  /*6a3b0*/  LDGSTS.E [R6+0x300], desc[UR34][R8.64], P0 ;  /* 0x0030000008067fae */ /* 0x0003e200081a1022 */
[----:B---3--:R-:W-:-:S05]  /*6a3c0*/  IADD3 R22, P1, PT, R22, R3, RZ ;  /* 0x0000000316167210 */ /* 0x008fca0007f3e0ff */
[----:B--2---:R-:W-:Y:S02]  /*6a3d0*/  IMAD.X R23, R23, 0x1, R2, P1 ;  /* 0x0000000117177824 */ /* 0x004fe400008e0602 */
[----:B-1----:R-:W-:Y:S02]  /*6a3e0*/  IMAD.MOV.U32 R8, RZ, RZ, R22 ;  /* 0x000000ffff087224 */ /* 0x002fe400078e0016 */
[----:B------:R-:W-:Y:S01]  /*6a3f0*/  IMAD.MOV.U32 R9, RZ, RZ, R23 ;  /* 0x000000ffff097224 */ /* 0x000fe200078e0017 */
[----:B------:R-:W-:Y:S04]  /*6a400*/  STL [R1+0x3754], R22 ;  /* 0x0037541601007387 */ /* 0x000fe80000100800 */
[----:B------:R-:W-:Y:S04]  /*6a410*/  STL [R1+0x3750], R23 ;  /* 0x0037501701007387 */ /* 0x000fe80000100800 */
[----:B------:R1:W-:Y:S01]  /*6a420*/  LDGSTS.E [R6+0x380], desc[UR34][R8.64], P0 ;  /* 0x0038000008067fae */ /* 0x0003e200081a1022 */
[----:B------:R-:W-:-:S05]  /*6a430*/  IADD3 R7, P2, PT, R7, R3, RZ ;  /* 0x0000000307077210 */ /* 0x000fca0007f5e0ff */
[----:B------:R-:W-:Y:S01]  /*6a440*/  IMAD.X R21, R21, 0x1, R2, P2 ;  /* 0x0000000115157824 */ /* 0x000fe200010e0602 */
[----:B------:R2:W-:Y:S01]  /*6a450*/  STL [R1+0x375c], R7 ;  /* 0x00375c0701007387 */ /* 0x0005e20000100800 */
[----:B-1----:R-:W-:Y:S02]  /*6a460*/  IMAD.MOV.U32 R8, RZ, RZ, R7 ;  /* 0x000000ffff087224 */ /* 0x002fe400078e0007 */
[----:B------:R-:W-:Y:S01]  /*6a470*/  IMAD.MOV.U32 R9, RZ, RZ, R21 ;  /* 0x000000ffff097224 */ /* 0x000fe200078e0015 */
[----:B------:R-:W-:Y:S04]  /*6a480*/  STL [R1+0x3758], R21 ;  /* 0x0037581501007387 */ /* 0x000fe80000100800 */
[----:B------:R1:W-:Y:S04]  /*6a490*/  LDGSTS.E [R6+0x400], desc[UR34][R8.64], P0 ;  /* 0x0040000008067fae */ /* 0x0003e800081a1022 */
[----:B--2---:R-:W2:Y:S01]  /*6a4a0*/  LDL.LU R7, [R1+0x3794] ;  /* 0x0037940001077983 */ /* 0x004ea20000300800 */
[----:B------:R-:W-:-:S05]  /*6a4b0*/  IADD3 R16, P1, PT, R16, R3, RZ ;  /* 0x0000000310107210 */ /* 0x000fca0007f3e0ff */
[----:B------:R3:W-:Y:S01]  /*6a4c0*/  STL [R1+0x3764], R16 ;  /* 0x0037641001007387 */ /* 0x0007e20000100800 */
[----:B------:R-:W-:Y:S01]  /*6a4d0*/  IADD3 R10, P2, PT, R10, R3, RZ ;  /* 0x000000030a0a7210 */ /* 0x000fe20007f5e0ff */
[----:B------:R-:W-:Y:S02]  /*6a4e0*/  IMAD.X R20, R20, 0x1, R2, P1 ;  /* 0x0000000114147824 */ /* 0x000fe400008e0602 */
[----:B-1----:R-:W-:-:S03]  /*6a4f0*/  IMAD.MOV.U32 R8, RZ, RZ, R16 ;  /* 0x000000ffff087224 */ /* 0x002fc600078e0010 */
[----:B------:R-:W-:Y:S04]  /*6a500*/  STL [R1+0x3760], R20 ;  /* 0x0037601401007387 */ /* 0x000fe80000100800 */
[----:B------:R1:W-:Y:S04]  /*6a510*/  STL [R1+0x376c], R10 ;  /* 0x00376c0a01007387 */ /* 0x0003e80000100800 */
[----:B---3--:R-:W3:Y:S01]  /*6a520*/  LDL.LU R16, [R1+0x3790] ;  /* 0x0037900001107983 */ /* 0x008ee20000300800 */
[----:B------:R-:W-:Y:S02]  /*6a530*/  IMAD.MOV.U32 R9, RZ, RZ, R20 ;  /* 0x000000ffff097224 */ /* 0x000fe400078e0014 */
[----:B------:R-:W-:-:S03]  /*6a540*/  IMAD.X R11, R11, 0x1, R2, P2 ;  /* 0x000000010b0b7824 */ /* 0x000fc600010e0602 */
[----:B------:R1:W-:Y:S01]  /*6a550*/  LDGSTS.E [R6+0x480], desc[UR34][R8.64], P0 ;  /* 0x0048000008067fae */ /* 0x0003e200081a1022 */
[----:B------:R-:W-:-:S03]  /*6a560*/  IADD3 R13, P1, PT, R13, R3, RZ ;  /* 0x000000030d0d7210 */ /* 0x000fc60007f3e0ff */
[----:B------:R1:W-:Y:S01]  /*6a570*/  STL [R1+0x3768], R11 ;  /* 0x0037680b01007387 */ /* 0x0003e20000100800 */
[----:B------:R-:W-:Y:S01]  /*6a580*/  IADD3 R17, P2, PT, R17, R3, RZ ;  /* 0x0000000311117210 */ /* 0x000fe20007f5e0ff */
[----:B-1----:R-:W-:Y:S02]  /*6a590*/  IMAD.MOV.U32 R8, RZ, RZ, R10 ;  /* 0x000000ffff087224 */ /* 0x002fe400078e000a */
[----:B------:R-:W-:Y:S01]  /*6a5a0*/  IMAD.MOV.U32 R9, RZ, RZ, R11 ;  /* 0x000000ffff097224 */ /* 0x000fe200078e000b */
[----:B------:R-:W3:Y:S04]  /*6a5b0*/  LDL.LU R10, [R1+0x391c] ;  /* 0x00391c00010a7983 */ /* 0x000ee80000300800 */
[----:B------:R1:W-:Y:S04]  /*6a5c0*/  LDGSTS.E [R6+0x500], desc[UR34][R8.64], P0 ;  /* 0x0050000008067fae */ /* 0x0003e800081a1022 */
[----:B------:R-:W3:Y:S04]  /*6a5d0*/  LDL.LU R11, [R1+0x3924] ;  /* 0x00392400010b7983 */ /* 0x000ee80000300800 */
[----:B------:R-:W-:Y:S01]  /*6a5e0*/  STL [R1+0x3774], R13 ;  /* 0x0037740d01007387 */ /* 0x000fe20000100800 */
[----:B-1----:R-:W-:-:S02]  /*6a5f0*/  IMAD.MOV.U32 R8, RZ, RZ, R13 ;  /* 0x000000ffff087224 */ /* 0x002fc400078e000d */
[----:B----4-:R-:W-:-:S04]  /*6a600*/  IMAD.X R19, R19, 0x1, R2, P1 ;  /* 0x0000000113137824 */ /* 0x010fc800008e0602 */
[----:B------:R-:W-:Y:S01]  /*6a610*/  IMAD.MOV.U32 R9, RZ, RZ, R19 ;  /* 0x000000ffff097224 */ /* 0x000fe200078e0013 */
[----:B------:R1:W-:Y:S04]  /*6a620*/  STL [R1+0x3770], R19 ;  /* 0x0037701301007387 */ /* 0x0003e80000100800 */
[----:B------:R-:W-:Y:S01]  /*6a630*/  STL [R1+0x377c], R17 ;  /* 0x00377c1101007387 */ /* 0x000fe20000100800 */
[----:B------:R-:W-:-:S03]  /*6a640*/  IMAD.X R18, R18, 0x1, R2, P2 ;  /* 0x0000000112127824 */ /* 0x000fc600010e0602 */
[----:B------:R4:W-:Y:S04]  /*6a650*/  LDGSTS.E [R6+0x580], desc[UR34][R8.64], P0 ;  /* 0x0058000008067fae */ /* 0x0009e800081a1022 */
[----:B-1----:R-:W3:Y:S04]  /*6a660*/  LDL.LU R19, [R1+0x3918] ;  /* 0x0039180001137983 */ /* 0x002ee80000300800 */
[----:B------:R-:W-:Y:S01]  /*6a670*/  STL [R1+0x3778], R18 ;  /* 0x0037781201007387 */ /* 0x000fe20000100800 */
[----:B------:R-:W-:Y:S01]  /*6a680*/  IADD3 R4, P1, PT, R4, R3, RZ ;  /* 0x0000000304047210 */ /* 0x000fe20007f3e0ff */
[----:B----4-:R-:W-:-:S02]  /*6a690*/  IMAD.MOV.U32 R8, RZ, RZ, R17 ;  /* 0x000000ffff087224 */ /* 0x010fc400078e0011 */
[----:B------:R-:W4:Y:S01]  /*6a6a0*/  LDL.LU R13, [R1+0x3920] ;  /* 0x00392000010d7983 */ /* 0x000f220000300800 */
[----:B------:R-:W-:Y:S02]  /*6a6b0*/  IMAD.MOV.U32 R9, RZ, RZ, R18 ;  /* 0x000000ffff097224 */ /* 0x000fe400078e0012 */
[--C-:B------:R-:W-:Y:S01]  /*6a6c0*/  IMAD.X R12, R12, 0x1, R2.reuse, P1 ;  /* 0x000000010c0c7824 */ /* 0x100fe200008e0602 */
[----:B------:R-:W-:Y:S02]  /*6a6d0*/  IADD3 R14, P2, PT, R14, R3, RZ ;  /* 0x000000030e0e7210 */ /* 0x000fe40007f5e0ff */
[----:B------:R1:W-:Y:S04]  /*6a6e0*/  LDGSTS.E [R6+0x600], desc[UR34][R8.64], P0 ;  /* 0x0060000008067fae */ /* 0x0003e800081a1022 */
[----:B------:R-:W-:Y:S01]  /*6a6f0*/  STL [R1+0x3784], R4 ;  /* 0x0037840401007387 */ /* 0x000fe20000100800 */
[----:B------:R-:W-:-:S03]  /*6a700*/  IMAD.X R15, R15, 0x1, R2, P2 ;  /* 0x000000010f0f7824 */ /* 0x000fc600010e0602 */
[----:B------:R1:W-:Y:S02]  /*6a710*/  STL [R1+0x3780], R12 ;  /* 0x0037800c01007387 */ /* 0x0003e40000100800 */
[----:B-1----:R-:W-:Y:S02]  /*6a720*/  IMAD.MOV.U32 R8, RZ, RZ, R4 ;  /* 0x000000ffff087224 */ /* 0x002fe400078e0004 */
[----:B------:R-:W-:Y:S01]  /*6a730*/  STL [R1+0x378c], R14 ;  /* 0x00378c0e01007387 */ /* 0x000fe20000100800 */
[----:B------:R-:W-:-:S03]  /*6a740*/  IMAD.MOV.U32 R9, RZ, RZ, R12 ;  /* 0x000000ffff097224 */ /* 0x000fc600078e000c */
[----:B------:R-:W4:Y:S04]  /*6a750*/  LDL.LU R12, [R1+0x392c] ;  /* 0x00392c00010c7983 */ /* 0x000f280000300800 */
[----:B------:R1:W-:Y:S04]  /*6a760*/  STL [R1+0x3788], R15 ;  /* 0x0037880f01007387 */ /* 0x0003e80000100800 */
[----:B------:R1:W-:Y:S04]  /*6a770*/  LDGSTS.E [R6+0x680], desc[UR34][R8.64], P0 ;  /* 0x0068000008067fae */ /* 0x0003e800081a1022 */
[----:B------:R-:W4:Y:S01]  /*6a780*/  LDL.LU R4, [R1+0x3934] ;  /* 0x0039340001047983 */ /* 0x000f220000300800 */
[----:B-1----:R-:W-:-:S03]  /*6a790*/  IMAD.MOV.U32 R9, RZ, RZ, R15 ;  /* 0x000000ffff097224 */ /* 0x002fc600078e000f */
[----:B------:R-:W4:Y:S01]  /*6a7a0*/  LDL.LU R15, [R1+0x3928] ;  /* 0x00392800010f7983 */ /* 0x000f220000300800 */
[----:B------:R-:W-:-:S03]  /*6a7b0*/  IMAD.MOV.U32 R8, RZ, RZ, R14 ;  /* 0x000000ffff087224 */ /* 0x000fc600078e000e */
[----:B------:R-:W4:Y:S04]  /*6a7c0*/  LDL.LU R14, [R1+0x3930] ;  /* 0x00393000010e7983 */ /* 0x000f280000300800 */
[----:B------:R1:W-:Y:S01]  /*6a7d0*/  LDGSTS.E [R6+0x700], desc[UR34][R8.64], P0 ;  /* 0x0070000008067fae */ /* 0x0003e200081a1022 */
[----:B------:R-:W-:-:S04]  /*6a7e0*/  UISETP.GT.AND UP1, UPT, UR14, 0x4, UPT ;  /* 0x000000040e00788c */ /* 0x000fc8000bf24270 */
[----:B------:R-:W-:-:S04]  /*6a7f0*/  USEL UR10, URZ, 0x4, !UP1 ;  /* 0x00000004ff0a7887 */ /* 0x000fc8000c800000 */
[----:B------:R-:W-:Y:S01]  /*6a800*/  USEL UR10, UR10, URZ, !UP0 ;  /* 0x000000ff0a0a7287 */ /* 0x000fe2000c000000 */
[----:B--2---:R-:W-:-:S05]  /*6a810*/  IADD3 R7, P1, PT, R7, R3, RZ ;  /* 0x0000000307077210 */ /* 0x004fca0007f3e0ff */
[----:B------:R-:W-:Y:S01]  /*6a820*/  STL [R1+0x3794], R7 ;  /* 0x0037940701007387 */ /* 0x000fe20000100800 */
[----:B-1----:R-:W-:Y:S02]  /*6a830*/  IMAD.MOV.U32 R8, RZ, RZ, R7 ;  /* 0x000000ffff087224 */ /* 0x002fe400078e0007 */
[----:B---3--:R-:W-:-:S04]  /*6a840*/  IMAD.X R16, R16, 0x1, R2, P1 ;  /* 0x0000000110107824 */ /* 0x008fc800008e0602 */
[----:B------:R-:W-:Y:S01]  /*6a850*/  IMAD.MOV.U32 R9, RZ, RZ, R16 ;  /* 0x000000ffff097224 */ /* 0x000fe200078e0010 */
[----:B------:R1:W-:Y:S04]  /*6a860*/  STL [R1+0x3790], R16 ;  /* 0x0037901001007387 */ /* 0x0003e80000100800 */
[----:B------:R-:W2:Y:S04]  /*6a870*/  LDL.LU R18, [R1+0x3938] ;  /* 0x0039380001127983 */ /* 0x000ea80000300800 */
[----:B------:R3:W-:Y:S04]  /*6a880*/  LDGSTS.E [R6+0x780], desc[UR34][R8.64], P0 ;  /* 0x0078000008067fae */ /* 0x0007e800081a1022 */
[----:B-1----:R-:W2:Y:S04]  /*6a890*/  LDL.LU R16, [R1+0x393c] ;  /* 0x00393c0001107983 */ /* 0x002ea80000300800 */
[----:B------:R-:W2:Y:S04]  /*6a8a0*/  LDL.LU R17, [R1+0x3940] ;  /* 0x0039400001117983 */ /* 0x000ea80000300800 */
[----:B------:R-:W2:Y:S01]  /*6a8b0*/  LDL.LU R7, [R1+0x3944] ;  /* 0x0039440001077983 */ /* 0x000ea20000300800 */
[----:B------:R-:W-:-:S02]  /*6a8c0*/  IADD3 R10, P1, PT, R10, R3, RZ ;  /* 0x000000030a0a7210 */ /* 0x000fc40007f3e0ff */
[----:B------:R-:W-:Y:S02]  /*6a8d0*/  ISETP.NE.U32.AND P0, PT, RZ, UR10, PT ;  /* 0x0000000aff007c0c */ /* 0x000fe4000bf05070 */
[----:B------:R-:W-:Y:S01]  /*6a8e0*/  IADD3 R11, P2, PT, R11, R3, RZ ;  /* 0x000000030b0b7210 */ /* 0x000fe20007f5e0ff */
[----:B------:R1:W-:Y:S01]  /*6a8f0*/  STL [R1+0x391c], R10 ;  /* 0x00391c0a01007387 */ /* 0x0003e20000100800 */
[----:B---3--:R-:W-:Y:S02]  /*6a900*/  IMAD.MOV.U32 R8, RZ, RZ, R10 ;  /* 0x000000ffff087224 */ /* 0x008fe400078e000a */
[----:B------:R-:W-:-:S05]  /*6a910*/  IMAD.X R19, R19, 0x1, R2, P1 ;  /* 0x0000000113137824 */ /* 0x000fca00008e0602 */
[----:B------:R3:W-:Y:S01]  /*6a920*/  STL [R1+0x3918], R19 ;  /* 0x0039181301007387 */ /* 0x0007e20000100800 */
[----:B------:R-:W-:-:S03]  /*6a930*/  IMAD.MOV.U32 R9, RZ, RZ, R19 ;  /* 0x000000ffff097224 */ /* 0x000fc600078e0013 */
[----:B------:R-:W-:Y:S01]  /*6a940*/  STL [R1+0x3924], R11 ;  /* 0x0039240b01007387 */ /* 0x000fe20000100800 */
[----:B----4-:R-:W-:-:S03]  /*6a950*/  IMAD.X R13, R13, 0x1, R2, P2 ;  /* 0x000000010d0d7824 */ /* 0x010fc600010e0602 */
[----:B-1----:R-:W4:Y:S04]  /*6a960*/  LDL.LU R10, [R1+0x394c] ;  /* 0x00394c00010a7983 */ /* 0x002f280000300800 */
[----:B------:R1:W-:Y:S04]  /*6a970*/  STL [R1+0x3920], R13 ;  /* 0x0039200d01007387 */ /* 0x0003e80000100800 */
[----:B------:R-:W4:Y:S04]  /*6a980*/  LDL.LU R20, [R1+0x3954] ;  /* 0x0039540001147983 */ /* 0x000f280000300800 */
[----:B---3--:R-:W3:Y:S04]  /*6a990*/  LDL.LU R19, [R1+0x3948] ;  /* 0x0039480001137983 */ /* 0x008ee80000300800 */
[----:B------:R1:W-:Y:S04]  /*6a9a0*/  LDGSTS.E [R6+0x2000], desc[UR34][R8.64], P0 ;  /* 0x0200000008067fae */ /* 0x0003e800081a1022 */
[----:B------:R-:W3:Y:S01]  /*6a9b0*/  LDL.LU R21, [R1+0x3950] ;  /* 0x0039500001157983 */ /* 0x000ee20000300800 */
[----:B------:R-:W-:Y:S01]  /*6a9c0*/  IADD3 R12, P1, PT, R12, R3, RZ ;  /* 0x000000030c0c7210 */ /* 0x000fe20007f3e0ff */
[----:B-1----:R-:W-:-:S02]  /*6a9d0*/  IMAD.MOV.U32 R8, RZ, RZ, R11 ;  /* 0x000000ffff087224 */ /* 0x002fc400078e000b */
[----:B------:R-:W-:Y:S02]  /*6a9e0*/  IMAD.MOV.U32 R9, RZ, RZ, R13 ;  /* 0x000000ffff097224 */ /* 0x000fe400078e000d */
[----:B------:R-:W3:Y:S01]  /*6a9f0*/  LDL.LU R13, [R1+0x395c] ;  /* 0x00395c00010d7983 */ /* 0x000ee20000300800 */
[----:B------:R-:W-:-:S03]  /*6aa00*/  IADD3 R4, P2, PT, R4, R3, RZ ;  /* 0x0000000304047210 */ /* 0x000fc60007f5e0ff */
[----:B------:R-:W3:Y:S04]  /*6aa10*/  LDL.LU R11, [R1+0x3964] ;  /* 0x00396400010b7983 */ /* 0x000ee80000300800 */
[----:B------:R-:W-:Y:S04]  /*6aa20*/  STL [R1+0x392c], R12 ;  /* 0x00392c0c01007387 */ /* 0x000fe80000100800 */
[----:B------:R1:W-:Y:S01]  /*6aa30*/  LDGSTS.E [R6+0x2080], desc[UR34][R8.64], P0 ;  /* 0x0208000008067fae */ /* 0x0003e200081a1022 */
[----:B------:R-:W-:-:S05]  /*6aa40*/  IMAD.X R15, R15, 0x1, R2, P1 ;  /* 0x000000010f0f7824 */ /* 0x000fca00008e0602 */
[----:B------:R1:W-:Y:S01]  /*6aa50*/  STL [R1+0x3928], R15 ;  /* 0x0039280f01007387 */ /* 0x0003e20000100800 */
[----:B------:R-:W-:-:S03]  /*6aa60*/  IMAD.X R14, R14, 0x1, R2, P2 ;  /* 0x000000010e0e7824 */ /* 0x000fc600010e0602 */
[----:B------:R-:W-:Y:S01]  /*6aa70*/  STL [R1+0x3934], R4 ;  /* 0x0039340401007387 */ /* 0x000fe20000100800 */
[----:B-1----:R-:W-:-:S03]  /*6aa80*/  IMAD.MOV.U32 R9, RZ, RZ, R15 ;  /* 0x000000ffff097224 */ /* 0x002fc600078e000f */
[----:B------:R-:W3:Y:S01]  /*6aa90*/  LDL.LU R15, [R1+0x3958] ;  /* 0x00395800010f7983 */ /* 0x000ee20000300800 */
[----:B------:R-:W-:-:S03]  /*6aaa0*/  IMAD.MOV.U32 R8, RZ, RZ, R12 ;  /* 0x000000ffff087224 */ /* 0x000fc600078e000c */
[----:B------:R1:W-:Y:S04]  /*6aab0*/  STL [R1+0x3930], R14 ;  /* 0x0039300e01007387 */ /* 0x0003e80000100800 */
[----:B------:R-:W3:Y:S04]  /*6aac0*/  LDL.LU R12, [R1+0x3960] ;  /* 0x00396000010c7983 */ /* 0x000ee80000300800 */
[----:B------:R1:W-:Y:S02]  /*6aad0*/  LDGSTS.E [R6+0x2100], desc[UR34][R8.64], P0 ;  /* 0x0210000008067fae */ /* 0x0003e400081a1022 */
[----:B-1----:R-:W-:-:S02]  /*6aae0*/  IMAD.MOV.U32 R8, RZ, RZ, R4 ;  /* 0x000000ffff087224 */ /* 0x002fc400078e0004 */
[----:B------:R-:W-:Y:S02]  /*6aaf0*/  IMAD.MOV.U32 R9, RZ, RZ, R14 ;  /* 0x000000ffff097224 */ /* 0x000fe400078e000e */
[----:B------:R-:W3:Y:S04]  /*6ab00*/  LDL.LU R14, [R1+0x396c] ;  /* 0x00396c00010e7983 */ /* 0x000ee80000300800 */
[----:B------:R-:W3:Y:S04]  /*6ab10*/  LDL.LU R4, [R1+0x3974] ;  /* 0x0039740001047983 */ /* 0x000ee80000300800 */
[----:B------:R1:W-:Y:S01]  /*6ab20*/  LDGSTS.E [R6+0x2180], desc[UR34][R8.64], P0 ;  /* 0x0218000008067fae */ /* 0x0003e200081a1022 */
[----:B--2---:R-:W-:-:S05]  /*6ab30*/  IADD3 R16, P1, PT, R16, R3, RZ ;  /* 0x0000000310107210 */ /* 0x004fca0007f3e0ff */
[----:B------:R-:W-:Y:S01]  /*6ab40*/  IMAD.X R18, R18, 0x1, R2, P1 ;  /* 0x0000000112127824 */ /* 0x000fe200008e0602 */
[----:B------:R-:W-:Y:S01]  /*6ab50*/  IADD3 R7, P2, PT, R7, R3, RZ ;  /* 0x0000000307077210 */ /* 0x000fe20007f5e0ff */
[----:B------:R2:W-:Y:S01]  /*6ab60*/  STL [R1+0x393c], R16 ;  /* 0x00393c1001007387 */ /* 0x0005e20000100800 */
[----:B-1----:R-:W-:-:S03]  /*6ab70*/  IMAD.MOV.U32 R8, RZ, RZ, R16 ;  /* 0x000000ffff087224 */ /* 0x002fc600078e0010 */
[----:B------:R1:W-:Y:S01]  /*6ab80*/  STL [R1+0x3938], R18 ;  /* 0x0039381201007387 */ /* 0x0003e20000100800 */
[----:B------:R-:W-:-:S03]  /*6ab90*/  IMAD.X R17, R17, 0x1, R2, P2 ;  /* 0x0000000111117824 */ /* 0x000fc600010e0602 */
[----:B------:R-:W-:Y:S04]  /*6aba0*/  STL [R1+0x3944], R7 ;  /* 0x0039440701007387 */ /* 0x000fe80000100800 */
[----:B--2---:R-:W2:Y:S01]  /*6abb0*/  LDL.LU R16, [R1+0x3968] ;  /* 0x0039680001107983 */ /* 0x004ea20000300800 */
[----:B------:R-:W-:-:S03]  /*6abc0*/  IMAD.MOV.U32 R9, RZ, RZ, R18 ;  /* 0x000000ffff097224 */ /* 0x000fc600078e0012 */
[----:B------:R1:W-:Y:S04]  /*6abd0*/  STL [R1+0x3940], R17 ;  /* 0x0039401101007387 */ /* 0x0003e80000100800 */
[----:B-1----:R-:W2:Y:S04]  /*6abe0*/  LDL.LU R18, [R1+0x3970] ;  /* 0x0039700001127983 */ /* 0x002ea80000300800 */
[----:B------:R1:W-:Y:S02]  /*6abf0*/  LDGSTS.E [R6+0x2200], desc[UR34][R8.64], P0 ;  /* 0x0220000008067fae */ /* 0x0003e400081a1022 */
[----:B-1----:R-:W-:-:S02]  /*6ac00*/  IMAD.MOV.U32 R8, RZ, RZ, R7 ;  /* 0x000000ffff087224 */ /* 0x002fc400078e0007 */
[----:B------:R-:W-:Y:S02]  /*6ac10*/  IMAD.MOV.U32 R9, RZ, RZ, R17 ;  /* 0x000000ffff097224 */ /* 0x000fe400078e0011 */
[----:B------:R-:W2:Y:S04]  /*6ac20*/  LDL.LU R17, [R1+0x397c] ;  /* 0x00397c0001117983 */ /* 0x000ea80000300800 */
[----:B------:R1:W-:Y:S04]  /*6ac30*/  LDGSTS.E [R6+0x2280], desc[UR34][R8.64], P0 ;  /* 0x0228000008067fae */ /* 0x0003e800081a1022 */
[----:B------:R-:W2:Y:S01]  /*6ac40*/  LDL.LU R7, [R1+0x3984] ;  /* 0x0039840001077983 */ /* 0x000ea20000300800 */
[----:B----4-:R-:W-:-:S05]  /*6ac50*/  IADD3 R10, P1, PT, R10, R3, RZ ;  /* 0x000000030a0a7210 */ /* 0x010fca0007f3e0ff */
[----:B-1----:R-:W-:Y:S01]  /*6ac60*/  IMAD.MOV.U32 R8, RZ, RZ, R10 ;  /* 0x000000ffff087224 */ /* 0x002fe200078e000a */
[----:B------:R-:W-:Y:S01]  /*6ac70*/  IADD3 R20, P2, PT, R20, R3, RZ ;  /* 0x0000000314147210 */ /* 0x000fe20007f5e0ff */
[--C-:B---3--:R-:W-:Y:S01]  /*6ac80*/  IMAD.X R19, R19, 0x1, R2.reuse, P1 ;  /* 0x0000000113137824 */ /* 0x108fe200008e0602 */
[----:B------:R-:W-:Y:S03]  /*6ac90*/  STL [R1+0x394c], R10 ;  /* 0x00394c0a01007387 */ /* 0x000fe60000100800 */
[----:B------:R-:W-:Y:S01]  /*6aca0*/  IMAD.MOV.U32 R9, RZ, RZ, R19 ;  /* 0x000000ffff097224 */ /* 0x000fe200078e0013 */
[----:B------:R1:W-:Y:S01]  /*6acb0*/  STL [R1+0x3948], R19 ;  /* 0x0039481301007387 */ /* 0x0003e20000100800 */
[----:B------:R-:W-:-:S03]  /*6acc0*/  IMAD.X R21, R21, 0x1, R2, P2 ;  /* 0x0000000115157824 */ /* 0x000fc600010e0602 */
[----:B------:R-:W-:Y:S04]  /*6acd0*/  STL [R1+0x3954], R20 ;  /* 0x0039541401007387 */ /* 0x000fe80000100800 */
[----:B------:R3:W-:Y:S04]  /*6ace0*/  LDGSTS.E [R6+0x2300], desc[UR34][R8.64], P0 ;  /* 0x0230000008067fae */ /* 0x0007e800081a1022 */
[----:B-1----:R-:W4:Y:S01]  /*6acf0*/  LDL.LU R19, [R1+0x3978] ;  /* 0x0039780001137983 */ /* 0x002f220000300800 */
[----:B------:R-:W-:-:S03]  /*6ad00*/  IADD3 R13, P1, PT, R13, R3, RZ ;  /* 0x000000030d0d7210 */ /* 0x000fc60007f3e0ff */
[----:B------:R-:W-:Y:S01]  /*6ad10*/  STL [R1+0x3950], R21 ;  /* 0x0039501501007387 */ /* 0x000fe20000100800 */
[----:B---3--:R-:W-:Y:S01]  /*6ad20*/  IMAD.MOV.U32 R8, RZ, RZ, R20 ;  /* 0x000000ffff087224 */ /* 0x008fe200078e0014 */
[----:B------:R-:W-:Y:S01]  /*6ad30*/  IADD3 R11, P2, PT, R11, R3, RZ ;  /* 0x000000030b0b7210 */ /* 0x000fe20007f5e0ff */
[----:B------:R-:W-:Y:S01]  /*6ad40*/  IMAD.MOV.U32 R9, RZ, RZ, R21 ;  /* 0x000000ffff097224 */ /* 0x000fe200078e0015 */
[----:B------:R-:W3:Y:S04]  /*6ad50*/  LDL.LU R10, [R1+0x3980] ;  /* 0x00398000010a7983 */ /* 0x000ee80000300800 */
[----:B------:R1:W-:Y:S04]  /*6ad60*/  STL [R1+0x395c], R13 ;  /* 0x00395c0d01007387 */ /* 0x0003e80000100800 */
[----:B------:R1:W-:Y:S01]  /*6ad70*/  LDGSTS.E [R6+0x2380], desc[UR34][R8.64], P0 ;  /* 0x0238000008067fae */ /* 0x0003e200081a1022 */
[----:B------:R-:W-:-:S02]  /*6ad80*/  IMAD.X R15, R15, 0x1, R2, P1 ;  /* 0x000000010f0f7824 */ /* 0x000fc400008e0602 */
[----:B-1----:R-:W-:-:S03]  /*6ad90*/  IMAD.MOV.U32 R8, RZ, RZ, R13 ;  /* 0x000000ffff087224 */ /* 0x002fc600078e000d */
[----:B------:R1:W-:Y:S01]  /*6ada0*/  STL [R1+0x3958], R15 ;  /* 0x0039580f01007387 */ /* 0x0003e20000100800 */
[----:B------:R-:W-:-:S03]  /*6adb0*/  IMAD.X R12, R12, 0x1, R2, P2 ;  /* 0x000000010c0c7824 */ /* 0x000fc600010e0602 */
[----:B------:R1:W-:Y:S04]  /*6adc0*/  STL [R1+0x3964], R11 ;  /* 0x0039640b01007387 */ /* 0x0003e80000100800 */
[----:B------:R-:W3:Y:S01]  /*6add0*/  LDL.LU R13, [R1+0x398c] ;  /* 0x00398c00010d7983 */ /* 0x000ee20000300800 */
[----:B------:R-:W-:-:S03]  /*6ade0*/  IMAD.MOV.U32 R9, RZ, RZ, R15 ;  /* 0x000000ffff097224 */ /* 0x000fc600078e000f */
[----:B------:R1:W-:Y:S04]  /*6adf0*/  STL [R1+0x3960], R12 ;  /* 0x0039600c01007387 */ /* 0x0003e80000100800 */
[----:B-1----:R-:W3:Y:S04]  /*6ae00*/  LDL.LU R15, [R1+0x3988] ;  /* 0x00398800010f7983 */ /* 0x002ee80000300800 */
[----:B------:R1:W-:Y:S01]  /*6ae10*/  LDGSTS.E [R6+0x2400], desc[UR34][R8.64], P0 ;  /* 0x0240000008067fae */ /* 0x0003e200081a1022 */
[-C--:B------:R-:W-:Y:S02]  /*6ae20*/  IADD3 R14, P1, PT, R14, R3.reuse, RZ ;  /* 0x000000030e0e7210 */ /* 0x080fe40007f3e0ff */
[----:B------:R-:W-:Y:S01]  /*6ae30*/  IADD3 R4, P2, PT, R4, R3, RZ ;  /* 0x0000000304047210 */ /* 0x000fe20007f5e0ff */
[----:B-1----:R-:W-:-:S02]  /*6ae40*/  IMAD.MOV.U32 R8, RZ, RZ, R11 ;  /* 0x000000ffff087224 */ /* 0x002fc400078e000b */
[----:B------:R-:W-:Y:S01]  /*6ae50*/  IMAD.MOV.U32 R9, RZ, RZ, R12 ;  /* 0x000000ffff097224 */ /* 0x000fe200078e000c */
[----:B------:R-:W3:Y:S04]  /*6ae60*/  LDL.LU R11, [R1+0x3994] ;  /* 0x00399400010b7983 */ /* 0x000ee80000300800 */
[----:B------:R-:W3:Y:S04]  /*6ae70*/  LDL.LU R12, [R1+0x3b1c] ;  /* 0x003b1c00010c7983 */ /* 0x000ee80000300800 */
[----:B------:R1:W-:Y:S04]  /*6ae80*/  STL [R1+0x396c], R14 ;  /* 0x00396c0e01007387 */ /* 0x0003e80000100800 */
[----:B------:R1:W-:Y:S02]  /*6ae90*/  LDGSTS.E [R6+0x2480], desc[UR34][R8.64], P0 ;  /* 0x0248000008067fae */ /* 0x0003e400081a1022 */
[----:B-1----:R-:W-:-:S02]  /*6aea0*/  IMAD.MOV.U32 R8, RZ, RZ, R14 ;  /* 0x000000ffff087224 */ /* 0x002fc400078e000e */
[----:B--2---:R-:W-:-:S05]  /*6aeb0*/  IMAD.X R16, R16, 0x1, R2, P1 ;  /* 0x0000000110107824 */ /* 0x004fca00008e0602 */
[----:B------:R1:W-:Y:S01]  /*6aec0*/  STL [R1+0x3968], R16 ;  /* 0x0039681001007387 */ /* 0x0003e20000100800 */
[----:B------:R-:W-:-:S03]  /*6aed0*/  IMAD.X R18, R18, 0x1, R2, P2 ;  /* 0x0000000112127824 */ /* 0x000fc600010e0602 */
[----:B------:R-:W-:Y:S04]  /*6aee0*/  STL [R1+0x3974], R4 ;  /* 0x0039740401007387 */ /* 0x000fe80000100800 */
[----:B------:R-:W2:Y:S01]  /*6aef0*/  LDL.LU R14, [R1+0x3990] ;  /* 0x00399000010e7983 */ /* 0x000ea20000300800 */
[----:B------:R-:W-:-:S03]  /*6af00*/  IMAD.MOV.U32 R9, RZ, RZ, R16 ;  /* 0x000000ffff097224 */ /* 0x000fc600078e0010 */
[----:B------:R1:W-:Y:S04]  /*6af10*/  STL [R1+0x3970], R18 ;  /* 0x0039701201007387 */ /* 0x0003e80000100800 */
[----:B-1----:R-:W2:Y:S04]  /*6af20*/  LDL.LU R16, [R1+0x3b18] ;  /* 0x003b180001107983 */ /* 0x002ea80000300800 */
[----:B------:R1:W-:Y:S01]  /*6af30*/  LDGSTS.E [R6+0x2500], desc[UR34][R8.64], P0 ;  /* 0x0250000008067fae */ /* 0x0003e200081a1022 */
[-C--:B------:R-:W-:Y:S02]  /*6af40*/  IADD3 R17, P1, PT, R17, R3.reuse, RZ ;  /* 0x0000000311117210 */ /* 0x080fe40007f3e0ff */
[----:B------:R-:W-:Y:S01]  /*6af50*/  IADD3 R7, P2, PT, R7, R3, RZ ;  /* 0x0000000307077210 */ /* 0x000fe20007f5e0ff */
[----:B-1----:R-:W-:-:S02]  /*6af60*/  IMAD.MOV.U32 R8, RZ, RZ, R4 ;  /* 0x000000ffff087224 */ /* 0x002fc400078e0004 */
[----:B------:R-:W-:Y:S02]  /*6af70*/  IMAD.MOV.U32 R9, RZ, RZ, R18 ;  /* 0x000000ffff097224 */ /* 0x000fe400078e0012 */
[----:B------:R-:W2:Y:S04]  /*6af80*/  LDL.LU R18, [R1+0x3b24] ;  /* 0x003b240001127983 */ /* 0x000ea80000300800 */
[----:B------:R-:W2:Y:S04]  /*6af90*/  LDL.LU R4, [R1+0x3b2c] ;  /* 0x003b2c0001047983 */ /* 0x000ea80000300800 */
[----:B------:R-:W-:Y:S04]  /*6afa0*/  STL [R1+0x397c], R17 ;  /* 0x00397c1101007387 */ /* 0x000fe80000100800 */
[----:B------:R1:W-:Y:S02]  /*6afb0*/  LDGSTS.E [R6+0x2580], desc[UR34][R8.64], P0 ;  /* 0x0258000008067fae */ /* 0x0003e400081a1022 */
[----:B-1----:R-:W-:-:S02]  /*6afc0*/  IMAD.MOV.U32 R8, RZ, RZ, R17 ;  /* 0x000000ffff087224 */ /* 0x002fc400078e0011 */
[----:B----4-:R-:W-:-:S04]  /*6afd0*/  IMAD.X R19, R19, 0x1, R2, P1 ;  /* 0x0000000113137824 */ /* 0x010fc800008e0602 */
[----:B------:R-:W-:Y:S01]  /*6afe0*/  IMAD.MOV.U32 R9, RZ, RZ, R19 ;  /* 0x000000ffff097224 */ /* 0x000fe200078e0013 */
[----:B------:R1:W-:Y:S01]  /*6aff0*/  STL [R1+0x3978], R19 ;  /* 0x0039781301007387 */ /* 0x0003e20000100800 */
[----:B---3--:R-:W-:-:S03]  /*6b000*/  IMAD.X R10, R10, 0x1, R2, P2 ;  /* 0x000000010a0a7824 */ /* 0x008fc600010e0602 */
[----:B------:R3:W-:Y:S04]  /*6b010*/  STL [R1+0x3984], R7 ;  /* 0x0039840701007387 */ /* 0x0007e80000100800 */
[----:B-1----:R-:W4:Y:S04]  /*6b020*/  LDL.LU R19, [R1+0x3b20] ;  /* 0x003b200001137983 */ /* 0x002f280000300800 */
[----:B------:R1:W-:Y:S04]  /*6b030*/  STL [R1+0x3980], R10 ;  /* 0x0039800a01007387 */ /* 0x0003e80000100800 */
[----:B------:R-:W4:Y:S04]  /*6b040*/  LDL.LU R17, [R1+0x3b28] ;  /* 0x003b280001117983 */ /* 0x000f280000300800 */
[----:B------:R1:W-:Y:S02]  /*6b050*/  LDGSTS.E [R6+0x2600], desc[UR34][R8.64], P0 ;  /* 0x0260000008067fae */ /* 0x0003e400081a1022 */
[----:B-1----:R-:W-:Y:S01]  /*6b060*/  IMAD.MOV.U32 R8, RZ, RZ, R7 ;  /* 0x000000ffff087224 */ /* 0x002fe200078e0007 */
[----:B------:R-:W-:Y:S01]  /*6b070*/  IADD3 R13, P1, PT, R13, R3, RZ ;  /* 0x000000030d0d7210 */ /* 0x000fe20007f3e0ff */
[----:B------:R-:W-:Y:S01]  /*6b080*/  IMAD.MOV.U32 R9, RZ, RZ, R10 ;  /* 0x000000ffff097224 */ /* 0x000fe200078e000a */
[----:B---3--:R-:W3:Y:S04]  /*6b090*/  LDL.LU R7, [R1+0x3b34] ;  /* 0x003b340001077983 */ /* 0x008ee80000300800 */
[----:B------:R-:W3:Y:S01]  /*6b0a0*/  LDL.LU R10, [R1+0x3b3c] ;  /* 0x003b3c00010a7983 */ /* 0x000ee20000300800 */
[----:B------:R-:W-:-:S03]  /*6b0b0*/  IMAD.X R15, R15, 0x1, R2, P1 ;  /* 0x000000010f0f7824 */ /* 0x000fc600008e0602 */
[----:B------:R1:W-:Y:S04]  /*6b0c0*/  LDGSTS.E [R6+0x2680], desc[UR34][R8.64], P0 ;  /* 0x0268000008067fae */ /* 0x0003e800081a1022 */
[----:B------:R-:W-:Y:S04]  /*6b0d0*/  STL [R1+0x398c], R13 ;  /* 0x00398c0d01007387 */ /* 0x000fe80000100800 */
[----:B------:R1:W-:Y:S02]  /*6b0e0*/  STL [R1+0x3988], R15 ;  /* 0x0039880f01007387 */ /* 0x0003e40000100800 */
[----:B-1----:R-:W-:-:S02]  /*6b0f0*/  IMAD.MOV.U32 R9, RZ, RZ, R15 ;  /* 0x000000ffff097224 */ /* 0x002fc400078e000f */
[----:B------:R-:W-:Y:S01]  /*6b100*/  IMAD.MOV.U32 R8, RZ, RZ, R13 ;  /* 0x000000ffff087224 */ /* 0x000fe200078e000d */
[----:B------:R-:W3:Y:S04]  /*6b110*/  LDL.LU R15, [R1+0x3b30] ;  /* 0x003b3000010f7983 */ /* 0x000ee80000300800 */
[----:B------:R-:W3:Y:S01]  /*6b120*/  LDL.LU R13, [R1+0x3b38] ;  /* 0x003b3800010d7983 */ /* 0x000ee20000300800 */
[-C--:B------:R-:W-:Y:S02]  /*6b130*/  IADD3 R11, P2, PT, R11, R3.reuse, RZ ;  /* 0x000000030b0b7210 */ /* 0x080fe40007f5e0ff */
[----:B------:R-:W-:Y:S01]  /*6b140*/  IADD3 R12, P3, PT, R12, R3, RZ ;  /* 0x000000030c0c7210 */ /* 0x000fe20007f7e0ff */
[----:B------:R1:W-:Y:S01]  /*6b150*/  LDGSTS.E [R6+0x2700], desc[UR34][R8.64], P0 ;  /* 0x0270000008067fae */ /* 0x0003e200081a1022 */
[----:B------:R-:W-:-:S03]  /*6b160*/  UISETP.GT.AND UP1, UPT, UR14, 0x8, UPT ;  /* 0x000000080e00788c */ /* 0x000fc6000bf24270 */
[----:B------:R-:W-:Y:S01]  /*6b170*/  STL [R1+0x3994], R11 ;  /* 0x0039940b01007387 */ /* 0x000fe20000100800 */
[----:B------:R-:W-:Y:S01]  /*6b180*/  USEL UR10, URZ, 0x4, !UP1 ;  /* 0x00000004ff0a7887 */ /* 0x000fe2000c800000 */
[----:B-1----:R-:W-:-:S03]  /*6b190*/  IMAD.MOV.U32 R8, RZ, RZ, R11 ;  /* 0x000000ffff087224 */ /* 0x002fc600078e000b */
[----:B------:R-:W-:-:S06]  /*6b1a0*/  USEL UR10, UR10, URZ, !UP0 ;  /* 0x000000ff0a0a7287 */ /* 0x000fcc000c000000 */
[----:B------:R-:W-:Y:S01]  /*6b1b0*/  ISETP.NE.U32.AND P1, PT, RZ, UR10, PT ;  /* 0x0000000aff007c0c */ /* 0x000fe2000bf25070 */
[----:B--2---:R-:W-:-:S04]  /*6b1c0*/  IMAD.X R14, R14, 0x1, R2, P2 ;  /* 0x000000010e0e7824 */ /* 0x004fc800010e0602 */
[----:B------:R-:W-:Y:S01]  /*6b1d0*/  IMAD.MOV.U32 R9, RZ, RZ, R14 ;  /* 0x000000ffff097224 */ /* 0x000fe200078e000e */
[----:B------:R1:W-:Y:S01]  /*6b1e0*/  STL [R1+0x3990], R14 ;  /* 0x0039900e01007387 */ /* 0x0003e20000100800 */
[----:B------:R-:W-:-:S03]  /*6b1f0*/  IMAD.X R16, R16, 0x1, R2, P3 ;  /* 0x0000000110107824 */ /* 0x000fc600018e0602 */
[----:B------:R-:W-:Y:S04]  /*6b200*/  STL [R1+0x3b1c], R12 ;  /* 0x003b1c0c01007387 */ /* 0x000fe80000100800 */
[----:B------:R2:W-:Y:S04]  /*6b210*/  LDGSTS.E [R6+0x2780], desc[UR34][R8.64], P0 ;  /* 0x0278000008067fae */ /* 0x0005e800081a1022 */
[----:B-1----:R-:W3:Y:S04]  /*6b220*/  LDL.LU R14, [R1+0x3b44] ;  /* 0x003b4400010e7983 */ /* 0x002ee80000300800 */
[----:B------:R1:W-:Y:S04]  /*6b230*/  STL [R1+0x3b18], R16 ;  /* 0x003b181001007387 */ /* 0x0003e80000100800 */
[----:B------:R-:W3:Y:S01]  /*6b240*/  LDL.LU R11, [R1+0x3b4c] ;  /* 0x003b4c00010b7983 */ /* 0x000ee20000300800 */
[----:B--2---:R-:W-:-:S03]  /*6b250*/  IMAD.MOV.U32 R9, RZ, RZ, R16 ;  /* 0x000000ffff097224 */ /* 0x004fc600078e0010 */
[----:B-1----:R-:W2:Y:S01]  /*6b260*/  LDL.LU R16, [R1+0x3b40] ;  /* 0x003b400001107983 */ /* 0x002ea20000300800 */
[----:B------:R-:W-:-:S03]  /*6b270*/  IMAD.MOV.U32 R8, RZ, RZ, R12 ;  /* 0x000000ffff087224 */ /* 0x000fc600078e000c */
[----:B------:R-:W2:Y:S01]  /*6b280*/  LDL.LU R12, [R1+0x3b48] ;  /* 0x003b4800010c7983 */ /* 0x000ea20000300800 */
[-C--:B------:R-:W-:Y:S02]  /*6b290*/  IADD3 R18, P0, PT, R18, R3.reuse, RZ ;  /* 0x0000000312127210 */ /* 0x080fe40007f1e0ff */
[----:B------:R-:W-:Y:S01]  /*6b2a0*/  IADD3 R4, P2, PT, R4, R3, RZ ;  /* 0x0000000304047210 */ /* 0x000fe20007f5e0ff */
[----:B------:R1:W-:Y:S04]  /*6b2b0*/  LDGSTS.E [R6+0x4000], desc[UR34][R8.64], P1 ;  /* 0x0400000008067fae */ /* 0x0003e800089a1022 */
[----:B------:R-:W-:Y:S01]  /*6b2c0*/  STL [R1+0x3b24], R18 ;  /* 0x003b241201007387 */ /* 0x000fe20000100800 */
[----:B-1----:R-:W-:Y:S02]  /*6b2d0*/  IMAD.MOV.U32 R8, RZ, RZ, R18 ;  /* 0x000000ffff087224 */ /* 0x002fe400078e0012 */
[----:B----4-:R-:W-:-:S04]  /*6b2e0*/  IMAD.X R19, R19, 0x1, R2, P0 ;  /* 0x0000000113137824 */ /* 0x010fc800000e0602 */
[----:B------:R-:W-:Y:S01]  /*6b2f0*/  IMAD.MOV.U32 R9, RZ, RZ, R19 ;  /* 0x000000ffff097224 */ /* 0x000fe200078e0013 */
[----:B------:R-:W-:Y:S01]  /*6b300*/  STL [R1+0x3b20], R19 ;  /* 0x003b201301007387 */ /* 0x000fe20000100800 */
[----:B------:R-:W-:-:S03]  /*6b310*/  IMAD.X R17, R17, 0x1, R2, P2 ;  /* 0x0000000111117824 */ /* 0x000fc600010e0602 */
[----:B------:R1:W-:Y:S04]  /*6b320*/  STL [R1+0x3b2c], R4 ;  /* 0x003b2c0401007387 */ /* 0x0003e80000100800 */
[----:B------:R-:W-:Y:S04]  /*6b330*/  STL [R1+0x3b28], R17 ;  /* 0x003b281101007387 */ /* 0x000fe80000100800 */
[----:B------:R-:W4:Y:S04]  /*6b340*/  LDL.LU R23, [R1+0x3b50] ;  /* 0x003b500001177983 */ /* 0x000f280000300800 */
[----:B------:R-:W4:Y:S04]  /*6b350*/  LDL.LU R22, [R1+0x3b54] ;  /* 0x003b540001167983 */ /* 0x000f280000300800 */
[----:B------:R1:W-:Y:S04]  /*6b360*/  LDGSTS.E [R6+0x4080], desc[UR34][R8.64], P1 ;  /* 0x0408000008067fae */ /* 0x0003e800089a1022 */
[----:B------:R-:W4:Y:S01]  /*6b370*/  LDL.LU R21, [R1+0x3b58] ;  /* 0x003b580001157983 */ /* 0x000f220000300800 */
[----:B---3--:R-:W-:-:S02]  /*6b380*/  IADD3 R7, P0, PT, R7, R3, RZ ;  /* 0x0000000307077210 */ /* 0x008fc40007f1e0ff */
[----:B------:R-:W-:Y:S01]  /*6b390*/  IADD3 R10, P2, PT, R10, R3, RZ ;  /* 0x000000030a0a7210 */ /* 0x000fe20007f5e0ff */
[----:B-1----:R-:W-:Y:S02]  /*6b3a0*/  IMAD.MOV.U32 R8, RZ, RZ, R4 ;  /* 0x000000ffff087224 */ /* 0x002fe400078e0004 */
[----:B------:R-:W-:Y:S01]  /*6b3b0*/  IMAD.MOV.U32 R9, RZ, RZ, R17 ;  /* 0x000000ffff097224 */ /* 0x000fe200078e0011 */
[----:B------:R-:W3:Y:S04]  /*6b3c0*/  LDL.LU R4, [R1+0x3b5c] ;  /* 0x003b5c0001047983 */ /* 0x000ee80000300800 */
[----:B------:R-:W-:Y:S04]  /*6b3d0*/  STL [R1+0x3b34], R7 ;  /* 0x003b340701007387 */ /* 0x000fe80000100800 */
[----:B------:R1:W-:Y:S01]  /*6b3e0*/  LDGSTS.E [R6+0x4100], desc[UR34][R8.64], P1 ;  /* 0x0410000008067fae */ /* 0x0003e200089a1022 */
[----:B------:R-:W-:-:S02]  /*6b3f0*/  IMAD.X R15, R15, 0x1, R2, P0 ;  /* 0x000000010f0f7824 */ /* 0x000fc400000e0602 */
[----:B------:R-:W-:-:S03]  /*6b400*/  IMAD.X R13, R13, 0x1, R2, P2 ;  /* 0x000000010d0d7824 */ /* 0x000fc600010e0602 */
[----:B------:R1:W-:Y:S02]  /*6b410*/  STL [R1+0x3b30], R15 ;  /* 0x003b300f01007387 */ /* 0x0003e40000100800 */
[----:B-1----:R-:W-:Y:S02]  /*6b420*/  IMAD.MOV.U32 R9, RZ, RZ, R15 ;  /* 0x000000ffff097224 */ /* 0x002fe400078e000f */
[----:B------:R1:W-:Y:S01]  /*6b430*/  STL [R1+0x3b3c], R10 ;  /* 0x003b3c0a01007387 */ /* 0x0003e20000100800 */
[----:B------:R-:W-:-:S03]  /*6b440*/  IMAD.MOV.U32 R8, RZ, RZ, R7 ;  /* 0x000000ffff087224 */ /* 0x000fc600078e0007 */
[----:B------:R-:W3:Y:S04]  /*6b450*/  LDL.LU R15, [R1+0x3b64] ;  /* 0x003b6400010f7983 */ /* 0x000ee80000300800 */
[----:B------:R1:W-:Y:S04]  /*6b460*/  STL [R1+0x3b38], R13 ;  /* 0x003b380d01007387 */ /* 0x0003e80000100800 */
[----:B------:R-:W3:Y:S04]  /*6b470*/  LDL.LU R7, [R1+0x3b6c] ;  /* 0x003b6c0001077983 */ /* 0x000ee80000300800 */
[----:B------:R-:W3:Y:S04]  /*6b480*/  LDL.LU R20, [R1+0x3b60] ;  /* 0x003b600001147983 */ /* 0x000ee80000300800 */
[----:B------:R1:W-:Y:S02]  /*6b490*/  LDGSTS.E [R6+0x4180], desc[UR34][R8.64], P1 ;  /* 0x0418000008067fae */ /* 0x0003e400089a1022 */
[----:B-1----:R-:W-:-:S02]  /*6b4a0*/  IMAD.MOV.U32 R8, RZ, RZ, R10 ;  /* 0x000000ffff087224 */ /* 0x002fc400078e000a */
[----:B------:R-:W-:Y:S01]  /*6b4b0*/  IMAD.MOV.U32 R9, RZ, RZ, R13 ;  /* 0x000000ffff097224 */ /* 0x000fe200078e000d */
[----:B------:R-:W3:Y:S04]  /*6b4c0*/  LDL.LU R10, [R1+0x3b68] ;  /* 0x003b6800010a7983 */ /* 0x000ee80000300800 */
[----:B------:R-:W3:Y:S04]  /*6b4d0*/  LDL.LU R13, [R1+0x3b74] ;  /* 0x003b7400010d7983 */ /* 0x000ee80000300800 */
[----:B------:R-:W3:Y:S04]  /*6b4e0*/  LDL.LU R17, [R1+0x3b7c] ;  /* 0x003b7c0001117983 */ /* 0x000ee80000300800 */
[----:B------:R1:W-:Y:S01]  /*6b4f0*/  LDGSTS.E [R6+0x4200], desc[UR34][R8.64], P1 ;  /* 0x0420000008067fae */ /* 0x0003e200089a1022 */
[----:B------:R-:W-:-:S02]  /*6b500*/  IADD3 R14, P0, PT, R14, R3, RZ ;  /* 0x000000030e0e7210 */ /* 0x000fc40007f1e0ff */
[----:B------:R-:W-:-:S03]  /*6b510*/  IADD3 R11, P2, PT, R11, R3, RZ ;  /* 0x000000030b0b7210 */ /* 0x000fc60007f5e0ff */
[----:B------:R-:W-:Y:S01]  /*6b520*/  STL [R1+0x3b44], R14 ;  /* 0x003b440e01007387 */ /* 0x000fe20000100800 */
[----:B--2---:R-:W-:Y:S02]  /*6b530*/  IMAD.X R16, R16, 0x1, R2, P0 ;  /* 0x0000000110107824 */ /* 0x004fe400000e0602 */
[----:B-1----:R-:W-:Y:S02]  /*6b540*/  IMAD.MOV.U32 R8, RZ, RZ, R14 ;  /* 0x000000ffff087224 */ /* 0x002fe400078e000e */
[----:B------:R-:W-:Y:S01]  /*6b550*/  IMAD.X R12, R12, 0x1, R2, P2 ;  /* 0x000000010c0c7824 */ /* 0x000fe200010e0602 */
[----:B------:R-:W-:Y:S01]  /*6b560*/  STL [R1+0x3b40], R16 ;  /* 0x003b401001007387 */ /* 0x000fe20000100800 */
[----:B------:R-:W-:-:S03]  /*6b570*/  IMAD.MOV.U32 R9, RZ, RZ, R16 ;  /* 0x000000ffff097224 */ /* 0x000fc600078e0010 */
[----:B------:R-:W-:Y:S04]  /*6b580*/  STL [R1+0x3b4c], R11 ;  /* 0x003b4c0b01007387 */ /* 0x000fe80000100800 */
[----:B------:R-:W2:Y:S04]  /*6b590*/  LDL.LU R19, [R1+0x3b70] ;  /* 0x003b700001137983 */ /* 0x000ea80000300800 */
[----:B------:R1:W-:Y:S04]  /*6b5a0*/  STL [R1+0x3b48], R12 ;  /* 0x003b480c01007387 */ /* 0x0003e80000100800 */
[----:B------:R1:W-:Y:S04]  /*6b5b0*/  LDGSTS.E [R6+0x4280], desc[UR34][R8.64], P1 ;  /* 0x0428000008067fae */ /* 0x0003e800089a1022 */
[----:B------:R-:W2:Y:S01]  /*6b5c0*/  LDL.LU R18, [R1+0x3b78] ;  /* 0x003b780001127983 */ /* 0x000ea20000300800 */
[----:B-1----:R-:W-:-:S02]  /*6b5d0*/  IMAD.MOV.U32 R9, RZ, RZ, R12 ;  /* 0x000000ffff097224 */ /* 0x002fc400078e000c */
[----:B------:R-:W-:Y:S01]  /*6b5e0*/  IMAD.MOV.U32 R8, RZ, RZ, R11 ;  /* 0x000000ffff087224 */ /* 0x000fe200078e000b */
[----:B------:R-:W2:Y:S04]  /*6b5f0*/  LDL.LU R12, [R1+0x3b80] ;  /* 0x003b8000010c7983 */ /* 0x000ea80000300800 */
[----:B------:R-:W2:Y:S04]  /*6b600*/  LDL.LU R11, [R1+0x3b84] ;  /* 0x003b8400010b7983 */ /* 0x000ea80000300800 */
[----:B------:R-:W2:Y:S04]  /*6b610*/  LDL.LU R16, [R1+0x3b88] ;  /* 0x003b880001107983 */ /* 0x000ea80000300800 */
[----:B------:R-:W2:Y:S04]  /*6b620*/  LDL.LU R14, [R1+0x3b8c] ;  /* 0x003b8c00010e7983 */ /* 0x000ea80000300800 */
[----:B------:R1:W-:Y:S01]  /*6b630*/  LDGSTS.E [R6+0x4300], desc[UR34][R8.64], P1 ;  /* 0x0430000008067fae */ /* 0x0003e200089a1022 */
[----:B----4-:R-:W-:-:S05]  /*6b640*/  IADD3 R22, P0, PT, R22, R3, RZ ;  /* 0x0000000316167210 */ /* 0x010fca0007f1e0ff */
[----:B------:R-:W-:Y:S02]  /*6b650*/  IMAD.X R23, R23, 0x1, R2, P0 ;  /* 0x0000000117177824 */ /* 0x000fe400000e0602 */
[----:B-1----:R-:W-:Y:S02]  /*6b660*/  IMAD.MOV.U32 R8, RZ, RZ, R22 ;  /* 0x000000ffff087224 */ /* 0x002fe400078e0016 */
[----:B------:R-:W-:Y:S01]  /*6b670*/  IMAD.MOV.U32 R9, RZ, RZ, R23 ;  /* 0x000000ffff097224 */ /* 0x000fe200078e0017 */
[----:B------:R-:W-:Y:S01]  /*6b680*/  STL [R1+0x3b54], R22 ;  /* 0x003b541601007387 */ /* 0x000fe20000100800 */
[----:B---3--:R-:W-:-:S03]  /*6b690*/  IADD3 R4, P2, PT, R4, R3, RZ ;  /* 0x0000000304047210 */ /* 0x008fc60007f5e0ff */
[----:B------:R-:W-:Y:S02]  /*6b6a0*/  STL [R1+0x3b50], R23 ;  /* 0x003b501701007387 */ /* 0x000fe40000100800 */
[----:B------:R-:W-:Y:S02]  /*6b6b0*/  IMAD.X R21, R21, 0x1, R2, P2 ;  /* 0x0000000115157824 */ /* 0x000fe400010e0602 */
[----:B------:R1:W-:Y:S04]  /*6b6c0*/  LDGSTS.E [R6+0x4380], desc[UR34][R8.64], P1 ;  /* 0x0438000008067fae */ /* 0x0003e800089a1022 */
[----:B------:R3:W-:Y:S04]  /*6b6d0*/  STL [R1+0x3b5c], R4 ;  /* 0x003b5c0401007387 */ /* 0x0007e80000100800 */
[----:B------:R-:W-:Y:S01]  /*6b6e0*/  STL [R1+0x3b58], R21 ;  /* 0x003b581501007387 */ /* 0x000fe20000100800 */
[----:B-1----:R-:W-:-:S02]  /*6b6f0*/  IMAD.MOV.U32 R8, RZ, RZ, R4 ;  /* 0x000000ffff087224 */ /* 0x002fc400078e0004 */
[----:B------:R-:W-:Y:S01]  /*6b700*/  IMAD.MOV.U32 R9, RZ, RZ, R21 ;  /* 0x000000ffff097224 */ /* 0x000fe200078e0015 */
[----:B---3--:R-:W3:Y:S04]  /*6b710*/  LDL.LU R4, [R1+0x3b94] ;  /* 0x003b940001047983 */ /* 0x008ee80000300800 */
[----:B------:R1:W-:Y:S01]  /*6b720*/  LDGSTS.E [R6+0x4400], desc[UR34][R8.64], P1 ;  /* 0x0440000008067fae */ /* 0x0003e200089a1022 */
[----:B------:R-:W-:-:S05]  /*6b730*/  IADD3 R15, P0, PT, R15, R3, RZ ;  /* 0x000000030f0f7210 */ /* 0x000fca0007f1e0ff */
[----:B------:R4:W-:Y:S01]  /*6b740*/  STL [R1+0x3b64], R15 ;  /* 0x003b640f01007387 */ /* 0x0009e20000100800 */
[----:B------:R-:W-:Y:S01]  /*6b750*/  IADD3 R7, P2, PT, R7, R3, RZ ;  /* 0x0000000307077210 */ /* 0x000fe20007f5e0ff */
[----:B------:R-:W-:Y:S02]  /*6b760*/  IMAD.X R20, R20, 0x1, R2, P0 ;  /* 0x0000000114147824 */ /* 0x000fe400000e0602 */
[----:B-1----:R-:W-:-:S03]  /*6b770*/  IMAD.MOV.U32 R8, RZ, RZ, R15 ;  /* 0x000000ffff087224 */ /* 0x002fc600078e000f */
[----:B------:R-:W-:Y:S04]  /*6b780*/  STL [R1+0x3b60], R20 ;  /* 0x003b601401007387 */ /* 0x000fe80000100800 */
[----:B------:R1:W-:Y:S04]  /*6b790*/  STL [R1+0x3b6c], R7 ;  /* 0x003b6c0701007387 */ /* 0x0003e80000100800 */
[----:B----4-:R-:W4:Y:S01]  /*6b7a0*/  LDL.LU R15, [R1+0x3b90] ;  /* 0x003b9000010f7983 */ /* 0x010f220000300800 */
        /* <DEDUP_REMOVED lines=8> */
[----:B------:R-:W4:Y:S04]  /*6b830*/  LDL.LU R7, [R1+0x3d1c] ;  /* 0x003d1c0001077983 */ /* 0x000f280000300800 */
[----:B------:R1:W-:Y:S04]  /*6b840*/  LDGSTS.E [R6+0x4500], desc[UR34][R8.64], P1 ;  /* 0x0450000008067fae */ /* 0x0003e800089a1022 */
[----:B------:R-:W4:Y:S04]  /*6b850*/  LDL.LU R10, [R1+0x3d24] ;  /* 0x003d2400010a7983 */ /* 0x000f280000300800 */
[----:B------:R-:W-:Y:S01]  /*6b860*/  STL [R1+0x3b74], R13 ;  /* 0x003b740d01007387 */ /* 0x000fe20000100800 */
[----:B-1----:R-:W-:-:S02]  /*6b870*/  IMAD.MOV.U32 R8, RZ, RZ, R13 ;  /* 0x000000ffff087224 */ /* 0x002fc400078e000d */
[----:B--2---:R-:W-:-:S04]  /*6b880*/  IMAD.X R19, R19, 0x1, R2, P0 ;  /* 0x0000000113137824 */ /* 0x004fc800000e0602 */
[----:B------:R-:W-:Y:S01]  /*6b890*/  IMAD.MOV.U32 R9, RZ, RZ, R19 ;  /* 0x000000ffff097224 */ /* 0x000fe200078e0013 */
[----:B------:R1:W-:Y:S04]  /*6b8a0*/  STL [R1+0x3b70], R19 ;  /* 0x003b701301007387 */ /* 0x0003e80000100800 */
[----:B------:R-:W-:Y:S01]  /*6b8b0*/  STL [R1+0x3b7c], R17 ;  /* 0x003b7c1101007387 */ /* 0x000fe20000100800 */
[----:B------:R-:W-:-:S03]  /*6b8c0*/  IMAD.X R18, R18, 0x1, R2, P2 ;  /* 0x0000000112127824 */ /* 0x000fc600010e0602 */
[----:B------:R2:W-:Y:S04]  /*6b8d0*/  LDGSTS.E [R6+0x4580], desc[UR34][R8.64], P1 ;  /* 0x0458000008067fae */ /* 0x0005e800089a1022 */
[----:B-1----:R-:W4:Y:S04]  /*6b8e0*/  LDL.LU R19, [R1+0x3d18] ;  /* 0x003d180001137983 */ /* 0x002f280000300800 */
[----:B------:R-:W-:Y:S01]  /*6b8f0*/  STL [R1+0x3b78], R18 ;  /* 0x003b781201007387 */ /* 0x000fe20000100800 */
[----:B------:R-:W-:Y:S01]  /*6b900*/  IADD3 R11, P0, PT, R11, R3, RZ ;  /* 0x000000030b0b7210 */ /* 0x000fe20007f1e0ff */
[----:B--2---:R-:W-:-:S02]  /*6b910*/  IMAD.MOV.U32 R8, RZ, RZ, R17 ;  /* 0x000000ffff087224 */ /* 0x004fc400078e0011 */
[----:B------:R-:W2:Y:S01]  /*6b920*/  LDL.LU R13, [R1+0x3d20] ;  /* 0x003d2000010d7983 */ /* 0x000ea20000300800 */
        /* <DEDUP_REMOVED lines=10> */
[----:B------:R-:W2:Y:S04]  /*6b9d0*/  LDL.LU R12, [R1+0x3d2c] ;  /* 0x003d2c00010c7983 */ /* 0x000ea80000300800 */
[----:B------:R1:W-:Y:S04]  /*6b9e0*/  STL [R1+0x3b88], R16 ;  /* 0x003b881001007387 */ /* 0x0003e80000100800 */
[----:B------:R1:W-:Y:S04]  /*6b9f0*/  LDGSTS.E [R6+0x4680], desc[UR34][R8.64], P1 ;  /* 0x0468000008067fae */ /* 0x0003e800089a1022 */
[----:B------:R-:W2:Y:S01]  /*6ba00*/  LDL.LU R11, [R1+0x3d34] ;  /* 0x003d3400010b7983 */ /* 0x000ea20000300800 */
[----:B-1----:R-:W-:-:S03]  /*6ba10*/  IMAD.MOV.U32 R9, RZ, RZ, R16 ;  /* 0x000000ffff097224 */ /* 0x002fc600078e0010 */
[----:B------:R-:W2:Y:S01]  /*6ba20*/  LDL.LU R16, [R1+0x3d28] ;  /* 0x003d280001107983 */ /* 0x000ea20000300800 */
[----:B------:R-:W-:-:S03]  /*6ba30*/  IMAD.MOV.U32 R8, RZ, RZ, R14 ;  /* 0x000000ffff087224 */ /* 0x000fc600078e000e */
[----:B------:R-:W2:Y:S04]  /*6ba40*/  LDL.LU R14, [R1+0x3d30] ;  /* 0x003d3000010e7983 */ /* 0x000ea80000300800 */
[----:B------:R1:W-:Y:S01]  /*6ba50*/  LDGSTS.E [R6+0x4700], desc[UR34][R8.64], P1 ;  /* 0x0470000008067fae */ /* 0x0003e200089a1022 */
[----:B---3--:R-:W-:-:S05]  /*6ba60*/  IADD3 R4, P0, PT, R4, R3, RZ ;  /* 0x0000000304047210 */ /* 0x008fca0007f1e0ff */
[----:B------:R-:W-:Y:S01]  /*6ba70*/  STL [R1+0x3b94], R4 ;  /* 0x003b940401007387 */ /* 0x000fe20000100800 */
[----:B-1----:R-:W-:Y:S02]  /*6ba80*/  IMAD.MOV.U32 R8, RZ, RZ, R4 ;  /* 0x000000ffff087224 */ /* 0x002fe400078e0004 */
[----:B----4-:R-:W-:-:S04]  /*6ba90*/  IMAD.X R15, R15, 0x1, R2, P0 ;  /* 0x000000010f0f7824 */ /* 0x010fc800000e0602 */
[----:B------:R-:W-:Y:S01]  /*6baa0*/  IMAD.MOV.U32 R9, RZ, RZ, R15 ;  /* 0x000000ffff097224 */ /* 0x000fe200078e000f */
[----:B------:R1:W-:Y:S04]  /*6bab0*/  STL [R1+0x3b90], R15 ;  /* 0x003b900f01007387 */ /* 0x0003e80000100800 */
[----:B------:R-:W3:Y:S01]  /*6bac0*/  LDL.LU R18, [R1+0x3d38] ;  /* 0x003d380001127983 */ /* 0x000ee20000300800 */
[----:B------:R-:W-:-:S03]  /*6bad0*/  UISETP.GT.AND UP1, UPT, UR14, 0xc, UPT ;  /* 0x0000000c0e00788c */ /* 0x000fc6000bf24270 */
[----:B------:R4:W-:Y:S04]  /*6bae0*/  LDGSTS.E [R6+0x4780], desc[UR34][R8.64], P1 ;  /* 0x0478000008067fae */ /* 0x0009e800089a1022 */
[----:B-1----:R-:W3:Y:S04]  /*6baf0*/  LDL.LU R15, [R1+0x3d3c] ;  /* 0x003d3c00010f7983 */ /* 0x002ee80000300800 */
[----:B------:R-:W3:Y:S04]  /*6bb00*/  LDL.LU R17, [R1+0x3d40] ;  /* 0x003d400001117983 */ /* 0x000ee80000300800 */
[----:B------:R-:W3:Y:S01]  /*6bb10*/  LDL.LU R4, [R1+0x3d44] ;  /* 0x003d440001047983 */ /* 0x000ee20000300800 */
[----:B------:R-:W-:Y:S01]  /*6bb20*/  USEL UR10, URZ, 0x4, !UP1 ;  /* 0x00000004ff0a7887 */ /* 0x000fe2000c800000 */
[----:B------:R-:W-:-:S03]  /*6bb30*/  IADD3 R7, P1, PT, R7, R3, RZ ;  /* 0x0000000307077210 */ /* 0x000fc60007f3e0ff */
[----:B------:R-:W-:Y:S01]  /*6bb40*/  USEL UR10, UR10, URZ, !UP0 ;  /* 0x000000ff0a0a7287 */ /* 0x000fe2000c000000 */
[----:B------:R-:W-:Y:S01]  /*6bb50*/  IADD3 R10, P2, PT, R10, R3, RZ ;  /* 0x000000030a0a7210 */ /* 0x000fe20007f5e0ff */
[----:B------:R1:W-:Y:S04]  /*6bb60*/  STL [R1+0x3d1c], R7 ;  /* 0x003d1c0701007387 */ /* 0x0003e80000100800 */
[----:B------:R-:W-:Y:S01]  /*6bb70*/  ISETP.NE.U32.AND P0, PT, RZ, UR10, PT ;  /* 0x0000000aff007c0c */ /* 0x000fe2000bf05070 */
[----:B----4-:R-:W-:Y:S02]  /*6bb80*/  IMAD.MOV.U32 R8, RZ, RZ, R7 ;  /* 0x000000ffff087224 */ /* 0x010fe400078e0007 */
[----:B------:R-:W-:-:S05]  /*6bb90*/  IMAD.X R19, R19, 0x1, R2, P1 ;  /* 0x0000000113137824 */ /* 0x000fca00008e0602 */
[----:B------:R4:W-:Y:S01]  /*6bba0*/  STL [R1+0x3d18], R19 ;  /* 0x003d181301007387 */ /* 0x0009e20000100800 */
[----:B------:R-:W-:-:S03]  /*6bbb0*/  IMAD.MOV.U32 R9, RZ, RZ, R19 ;  /* 0x000000ffff097224 */ /* 0x000fc600078e0013 */
[----:B------:R-:W-:Y:S01]  /*6bbc0*/  STL [R1+0x3d24], R10 ;  /* 0x003d240a01007387 */ /* 0x000fe20000100800 */
[----:B--2---:R-:W-:-:S03]  /*6bbd0*/  IMAD.X R13, R13, 0x1, R2, P2 ;  /* 0x000000010d0d7824 */ /* 0x004fc600010e0602 */
[----:B-1----:R-:W2:Y:S04]  /*6bbe0*/  LDL.LU R7, [R1+0x3d4c] ;  /* 0x003d4c0001077983 */ /* 0x002ea80000300800 */
[----:B------:R1:W-:Y:S04]  /*6bbf0*/  STL [R1+0x3d20], R13 ;  /* 0x003d200d01007387 */ /* 0x0003e80000100800 */
[----:B------:R-:W2:Y:S04]  /*6bc00*/  LDL.LU R20, [R1+0x3d54] ;  /* 0x003d540001147983 */ /* 0x000ea80000300800 */
[----:B----4-:R-:W4:Y:S04]  /*6bc10*/  LDL.LU R19, [R1+0x3d48] ;  /* 0x003d480001137983 */ /* 0x010f280000300800 */
[----:B------:R1:W-:Y:S04]  /*6bc20*/  LDGSTS.E [R6+0x6000], desc[UR34][R8.64], P0 ;  /* 0x0600000008067fae */ /* 0x0003e800081a1022 */
[----:B------:R-:W4:Y:S01]  /*6bc30*/  LDL.LU R21, [R1+0x3d50] ;  /* 0x003d500001157983 */ /* 0x000f220000300800 */
[----:B------:R-:W-:Y:S01]  /*6bc40*/  IADD3 R12, P1, PT, R12, R3, RZ ;  /* 0x000000030c0c7210 */ /* 0x000fe20007f3e0ff */
[----:B-1----:R-:W-:-:S02]  /*6bc50*/  IMAD.MOV.U32 R8, RZ, RZ, R10 ;  /* 0x000000ffff087224 */ /* 0x002fc400078e000a */
[----:B------:R-:W-:Y:S02]  /*6bc60*/  IMAD.MOV.U32 R9, RZ, RZ, R13 ;  /* 0x000000ffff097224 */ /* 0x000fe400078e000d */
[----:B------:R-:W4:Y:S01]  /*6bc70*/  LDL.LU R13, [R1+0x3d5c] ;  /* 0x003d5c00010d7983 */ /* 0x000f220000300800 */
[----:B------:R-:W-:-:S03]  /*6bc80*/  IADD3 R11, P2, PT, R11, R3, RZ ;  /* 0x000000030b0b7210 */ /* 0x000fc60007f5e0ff */
[----:B------:R-:W4:Y:S04]  /*6bc90*/  LDL.LU R10, [R1+0x3d64] ;  /* 0x003d6400010a7983 */ /* 0x000f280000300800 */
[----:B------:R-:W-:Y:S04]  /*6bca0*/  STL [R1+0x3d2c], R12 ;  /* 0x003d2c0c01007387 */ /* 0x000fe80000100800 */
[----:B------:R1:W-:Y:S01]  /*6bcb0*/  LDGSTS.E [R6+0x6080], desc[UR34][R8.64], P0 ;  /* 0x0608000008067fae */ /* 0x0003e200081a1022 */
[----:B------:R-:W-:-:S05]  /*6bcc0*/  IMAD.X R16, R16, 0x1, R2, P1 ;  /* 0x0000000110107824 */ /* 0x000fca00008e0602 */
[----:B------:R1:W-:Y:S01]  /*6bcd0*/  STL [R1+0x3d28], R16 ;  /* 0x003d281001007387 */ /* 0x0003e20000100800 */
[----:B------:R-:W-:-:S03]  /*6bce0*/  IMAD.X R14, R14, 0x1, R2, P2 ;  /* 0x000000010e0e7824 */ /* 0x000fc600010e0602 */
[----:B------:R-:W-:Y:S01]  /*6bcf0*/  STL [R1+0x3d34], R11 ;  /* 0x003d340b01007387 */ /* 0x000fe20000100800 */
[----:B-1----:R-:W-:-:S03]  /*6bd00*/  IMAD.MOV.U32 R9, RZ, RZ, R16 ;  /* 0x000000ffff097224 */ /* 0x002fc600078e0010 */
[----:B------:R-:W4:Y:S01]  /*6bd10*/  LDL.LU R16, [R1+0x3d58] ;  /* 0x003d580001107983 */ /* 0x000f220000300800 */
[----:B------:R-:W-:-:S03]  /*6bd20*/  IMAD.MOV.U32 R8, RZ, RZ, R12 ;  /* 0x000000ffff087224 */ /* 0x000fc600078e000c */
[----:B------:R1:W-:Y:S04]  /*6bd30*/  STL [R1+0x3d30], R14 ;  /* 0x003d300e01007387 */ /* 0x0003e80000100800 */
[----:B------:R-:W4:Y:S04]  /*6bd40*/  LDL.LU R12, [R1+0x3d60] ;  /* 0x003d6000010c7983 */ /* 0x000f280000300800 */
[----:B------:R1:W-:Y:S02]  /*6bd50*/  LDGSTS.E [R6+0x6100], desc[UR34][R8.64], P0 ;  /* 0x0610000008067fae */ /* 0x0003e400081a1022 */
[----:B-1----:R-:W-:-:S02]  /*6bd60*/  IMAD.MOV.U32 R8, RZ, RZ, R11 ;  /* 0x000000ffff087224 */ /* 0x002fc400078e000b */
[----:B------:R-:W-:Y:S02]  /*6bd70*/  IMAD.MOV.U32 R9, RZ, RZ, R14 ;  /* 0x000000ffff097224 */ /* 0x000fe400078e000e */
[----:B------:R-:W4:Y:S04]  /*6bd80*/  LDL.LU R14, [R1+0x3d6c] ;  /* 0x003d6c00010e7983 */ /* 0x000f280000300800 */
[----:B------:R-:W4:Y:S04]  /*6bd90*/  LDL.LU R11, [R1+0x3d74] ;  /* 0x003d7400010b7983 */ /* 0x000f280000300800 */
[----:B------:R1:W-:Y:S01]  /*6bda0*/  LDGSTS.E [R6+0x6180], desc[UR34][R8.64], P0 ;  /* 0x0618000008067fae */ /* 0x0003e200081a1022 */
[----:B---3--:R-:W-:-:S05]  /*6bdb0*/  IADD3 R15, P1, PT, R15, R3, RZ ;  /* 0x000000030f0f7210 */ /* 0x008fca0007f3e0ff */
[----:B------:R-:W-:Y:S01]  /*6bdc0*/  IMAD.X R18, R18, 0x1, R2, P1 ;  /* 0x0000000112127824 */ /* 0x000fe200008e0602 */
[----:B------:R-:W-:Y:S01]  /*6bdd0*/  IADD3 R4, P2, PT, R4, R3, RZ ;  /* 0x0000000304047210 */ /* 0x000fe20007f5e0ff */
[----:B------:R3:W-:Y:S01]  /*6bde0*/  STL [R1+0x3d3c], R15 ;  /* 0x003d3c0f01007387 */ /* 0x0007e20000100800 */
[----:B-1----:R-:W-:-:S03]  /*6bdf0*/  IMAD.MOV.U32 R8, RZ, RZ, R15 ;  /* 0x000000ffff087224 */ /* 0x002fc600078e000f */
[----:B------:R1:W-:Y:S01]  /*6be00*/  STL [R1+0x3d38], R18 ;  /* 0x003d381201007387 */ /* 0x0003e20000100800 */
[----:B------:R-:W-:-:S03]  /*6be10*/  IMAD.X R17, R17, 0x1, R2, P2 ;  /* 0x0000000111117824 */ /* 0x000fc600010e0602 */
[----:B------:R-:W-:Y:S04]  /*6be20*/  STL [R1+0x3d44], R4 ;  /* 0x003d440401007387 */ /* 0x000fe80000100800 */
[----:B---3--:R-:W3:Y:S01]  /*6be30*/  LDL.LU R15, [R1+0x3d68] ;  /* 0x003d6800010f7983 */ /* 0x008ee20000300800 */
[----:B------:R-:W-:-:S03]  /*6be40*/  IMAD.MOV.U32 R9, RZ, RZ, R18 ;  /* 0x000000ffff097224 */ /* 0x000fc600078e0012 */
[----:B------:R1:W-:Y:S04]  /*6be50*/  STL [R1+0x3d40], R17 ;  /* 0x003d401101007387 */ /* 0x0003e80000100800 */
[----:B-1----:R-:W3:Y:S04]  /*6be60*/  LDL.LU R18, [R1+0x3d70] ;  /* 0x003d700001127983 */ /* 0x002ee80000300800 */
[----:B------:R1:W-:Y:S02]  /*6be70*/  LDGSTS.E [R6+0x6200], desc[UR34][R8.64], P0 ;  /* 0x0620000008067fae */ /* 0x0003e400081a1022 */
[----:B-1----:R-:W-:-:S02]  /*6be80*/  IMAD.MOV.U32 R8, RZ, RZ, R4 ;  /* 0x000000ffff087224 */ /* 0x002fc400078e0004 */
[----:B------:R-:W-:Y:S02]  /*6be90*/  IMAD.MOV.U32 R9, RZ, RZ, R17 ;  /* 0x000000ffff097224 */ /* 0x000fe400078e0011 */
[----:B------:R-:W3:Y:S04]  /*6bea0*/  LDL.LU R17, [R1+0x3d7c] ;  /* 0x003d7c0001117983 */ /* 0x000ee80000300800 */
[----:B------:R1:W-:Y:S04]  /*6beb0*/  LDGSTS.E [R6+0x6280], desc[UR34][R8.64], P0 ;  /* 0x0628000008067fae */ /* 0x0003e800081a1022 */
[----:B------:R-:W3:Y:S01]  /*6bec0*/  LDL.LU R4, [R1+0x3d84] ;  /* 0x003d840001047983 */ /* 0x000ee20000300800 */
[----:B--2---:R-:W-:-:S05]  /*6bed0*/  IADD3 R7, P1, PT, R7, R3, RZ ;  /* 0x0000000307077210 */ /* 0x004fca0007f3e0ff */
[----:B-1----:R-:W-:Y:S01]  /*6bee0*/  IMAD.MOV.U32 R8, RZ, RZ, R7 ;  /* 0x000000ffff087224 */ /* 0x002fe200078e0007 */
[----:B------:R-:W-:Y:S01]  /*6bef0*/  IADD3 R20, P2, PT, R20, R3, RZ ;  /* 0x0000000314147210 */ /* 0x000fe20007f5e0ff */
[--C-:B----4-:R-:W-:Y:S01]  /*6bf00*/  IMAD.X R19, R19, 0x1, R2.reuse, P1 ;  /* 0x0000000113137824 */ /* 0x110fe200008e0602 */
        /* <DEDUP_REMOVED lines=9> */
[----:B--2---:R-:W-:Y:S01]  /*6bfa0*/  IMAD.MOV.U32 R8, RZ, RZ, R20 ;  /* 0x000000ffff087224 */ /* 0x004fe200078e0014 */
[----:B------:R-:W-:Y:S01]  /*6bfb0*/  IADD3 R10, P2, PT, R10, R3, RZ ;  /* 0x000000030a0a7210 */ /* 0x000fe20007f5e0ff */
[----:B------:R-:W-:Y:S01]  /*6bfc0*/  IMAD.MOV.U32 R9, RZ, RZ, R21 ;  /* 0x000000ffff097224 */ /* 0x000fe200078e0015 */
[----:B------:R-:W2:Y:S04]  /*6bfd0*/  LDL.LU R7, [R1+0x3d80] ;  /* 0x003d800001077983 */ /* 0x000ea80000300800 */
[----:B------:R1:W-:Y:S04]  /*6bfe0*/  STL [R1+0x3d5c], R13 ;  /* 0x003d5c0d01007387 */ /* 0x0003e80000100800 */
[----:B------:R1:W-:Y:S01]  /*6bff0*/  LDGSTS.E [R6+0x6380], desc[UR34][R8.64], P0 ;  /* 0x0638000008067fae */ /* 0x0003e200081a1022 */
[----:B------:R-:W-:-:S02]  /*6c000*/  IMAD.X R16, R16, 0x1, R2, P1 ;  /* 0x0000000110107824 */ /* 0x000fc400008e0602 */
[----:B-1----:R-:W-:-:S03]  /*6c010*/  IMAD.MOV.U32 R8, RZ, RZ, R13 ;  /* 0x000000ffff087224 */ /* 0x002fc600078e000d */
[----:B------:R1:W-:Y:S01]  /*6c020*/  STL [R1+0x3d58], R16 ;  /* 0x003d581001007387 */ /* 0x0003e20000100800 */
[----:B------:R-:W-:-:S03]  /*6c030*/  IMAD.X R12, R12, 0x1, R2, P2 ;  /* 0x000000010c0c7824 */ /* 0x000fc600010e0602 */
[----:B------:R1:W-:Y:S04]  /*6c040*/  STL [R1+0x3d64], R10 ;  /* 0x003d640a01007387 */ /* 0x0003e80000100800 */
        /* <DEDUP_REMOVED lines=8> */
[----:B------:R-:W-:Y:S01]  /*6c0d0*/  IMAD.MOV.U32 R9, RZ, RZ, R12 ;  /* 0x000000ffff097224 */ /* 0x000fe200078e000c */
[----:B------:R-:W2:Y:S04]  /*6c0e0*/  LDL.LU R10, [R1+0x3d94] ;  /* 0x003d9400010a7983 */ /* 0x000ea80000300800 */
[----:B------:R-:W2:Y:S04]  /*6c0f0*/  LDL.LU R12, [R1+0x3f1c] ;  /* 0x003f1c00010c7983 */ /* 0x000ea80000300800 */
[----:B------:R1:W-:Y:S04]  /*6c100*/  STL [R1+0x3d6c], R14 ;  /* 0x003d6c0e01007387 */ /* 0x0003e80000100800 */
[----:B------:R1:W-:Y:S02]  /*6c110*/  LDGSTS.E [R6+0x6480], desc[UR34][R8.64], P0 ;  /* 0x0648000008067fae */ /* 0x0003e400081a1022 */
[----:B-1----:R-:W-:-:S02]  /*6c120*/  IMAD.MOV.U32 R8, RZ, RZ, R14 ;  /* 0x000000ffff087224 */ /* 0x002fc400078e000e */
[----:B---3--:R-:W-:-:S05]  /*6c130*/  IMAD.X R15, R15, 0x1, R2, P1 ;  /* 0x000000010f0f7824 */ /* 0x008fca00008e0602 */
[----:B------:R1:W-:Y:S01]  /*6c140*/  STL [R1+0x3d68], R15 ;  /* 0x003d680f01007387 */ /* 0x0003e20000100800 */
[----:B------:R-:W-:-:S03]  /*6c150*/  IMAD.X R18, R18, 0x1, R2, P2 ;  /* 0x0000000112127824 */ /* 0x000fc600010e0602 */
[----:B------:R-:W-:Y:S04]  /*6c160*/  STL [R1+0x3d74], R11 ;  /* 0x003d740b01007387 */ /* 0x000fe80000100800 */
        /* <DEDUP_REMOVED lines=8> */
[----:B------:R-:W-:Y:S02]  /*6c1f0*/  IMAD.MOV.U32 R9, RZ, RZ, R18 ;  /* 0x000000ffff097224 */ /* 0x000fe400078e0012 */
[----:B------:R-:W3:Y:S04]  /*6c200*/  LDL.LU R18, [R1+0x3f24] ;  /* 0x003f240001127983 */ /* 0x000ee80000300800 */
[----:B------:R-:W3:Y:S04]  /*6c210*/  LDL.LU R11, [R1+0x3f2c] ;  /* 0x003f2c00010b7983 */ /* 0x000ee80000300800 */
[----:B------:R-:W-:Y:S04]  /*6c220*/  STL [R1+0x3d7c], R17 ;  /* 0x003d7c1101007387 */ /* 0x000fe80000100800 */
[----:B------:R1:W-:Y:S02]  /*6c230*/  LDGSTS.E [R6+0x6580], desc[UR34][R8.64], P0 ;  /* 0x0658000008067fae */ /* 0x0003e400081a1022 */
[----:B-1----:R-:W-:-:S02]  /*6c240*/  IMAD.MOV.U32 R8, RZ, RZ, R17 ;  /* 0x000000ffff087224 */ /* 0x002fc400078e0011 */
[----:B----4-:R-:W-:-:S04]  /*6c250*/  IMAD.X R19, R19, 0x1, R2, P1 ;  /* 0x0000000113137824 */ /* 0x010fc800008e0602 */
[----:B------:R-:W-:Y:S01]  /*6c260*/  IMAD.MOV.U32 R9, RZ, RZ, R19 ;  /* 0x000000ffff097224 */ /* 0x000fe200078e0013 */
[----:B------:R1:W-:Y:S01]  /*6c270*/  STL [R1+0x3d78], R19 ;  /* 0x003d781301007387 */ /* 0x0003e20000100800 */
[----:B--2---:R-:W-:-:S03]  /*6c280*/  IMAD.X R7, R7, 0x1, R2, P2 ;  /* 0x0000000107077824 */ /* 0x004fc600010e0602 */
        /* <DEDUP_REMOVED lines=8> */
[----:B--2---:R-:W2:Y:S04]  /*6c310*/  LDL.LU R4, [R1+0x3f34] ;  /* 0x003f340001047983 */ /* 0x004ea80000300800 */
[----:B------:R-:W2:Y:S01]  /*6c320*/  LDL.LU R7, [R1+0x3f3c] ;  /* 0x003f3c0001077983 */ /* 0x000ea20000300800 */
[----:B------:R-:W-:-:S03]  /*6c330*/  IMAD.X R16, R16, 0x1, R2, P1 ;  /* 0x0000000110107824 */ /* 0x000fc600008e0602 */
[----:B------:R1:W-:Y:S04]  /*6c340*/  LDGSTS.E [R6+0x6680], desc[UR34][R8.64], P0 ;  /* 0x0668000008067fae */ /* 0x0003e800081a1022 */
[----:B------:R1:W-:Y:S04]  /*6c350*/  STL [R1+0x3d8c], R13 ;  /* 0x003d8c0d01007387 */ /* 0x0003e80000100800 */
[----:B------:R1:W-:Y:S02]  /*6c360*/  STL [R1+0x3d88], R16 ;  /* 0x003d881001007387 */ /* 0x0003e40000100800 */
[----:B-1----:R-:W-:-:S02]  /*6c370*/  IMAD.MOV.U32 R8, RZ, RZ, R13 ;  /* 0x000000ffff087224 */ /* 0x002fc400078e000d */
[----:B------:R-:W2:Y:S01]  /*6c380*/  LDL.LU R13, [R1+0x3f30] ;  /* 0x003f3000010d7983 */ /* 0x000ea20000300800 */
[----:B------:R-:W-:-:S03]  /*6c390*/  IMAD.MOV.U32 R9, RZ, RZ, R16 ;  /* 0x000000ffff097224 */ /* 0x000fc600078e0010 */
[----:B------:R-:W2:Y:S01]  /*6c3a0*/  LDL.LU R16, [R1+0x3f38] ;  /* 0x003f380001107983 */ /* 0x000ea20000300800 */
[-C--:B------:R-:W-:Y:S02]  /*6c3b0*/  IADD3 R10, P2, PT, R10, R3.reuse, RZ ;  /* 0x000000030a0a7210 */ /* 0x080fe40007f5e0ff */
[----:B------:R-:W-:Y:S01]  /*6c3c0*/  IADD3 R12, P3, PT, R12, R3, RZ ;  /* 0x000000030c0c7210 */ /* 0x000fe20007f7e0ff */
[----:B------:R1:W-:Y:S04]  /*6c3d0*/  LDGSTS.E [R6+0x6700], desc[UR34][R8.64], P0 ;  /* 0x0670000008067fae */ /* 0x0003e800081a1022 */
[----:B------:R-:W-:Y:S01]  /*6c3e0*/  STL [R1+0x3d94], R10 ;  /* 0x003d940a01007387 */ /* 0x000fe20000100800 */
[----:B-1----:R-:W-:Y:S02]  /*6c3f0*/  IMAD.MOV.U32 R8, RZ, RZ, R10 ;  /* 0x000000ffff087224 */ /* 0x002fe400078e000a */
[----:B---3--:R-:W-:-:S04]  /*6c400*/  IMAD.X R14, R14, 0x1, R2, P2 ;  /* 0x000000010e0e7824 */ /* 0x008fc800010e0602 */
[----:B------:R-:W-:Y:S01]  /*6c410*/  IMAD.MOV.U32 R9, RZ, RZ, R14 ;  /* 0x000000ffff097224 */ /* 0x000fe200078e000e */
[----:B------:R1:W-:Y:S01]  /*6c420*/  STL [R1+0x3d90], R14 ;  /* 0x003d900e01007387 */ /* 0x0003e20000100800 */
[----:B------:R-:W-:-:S03]  /*6c430*/  IMAD.X R15, R15, 0x1, R2, P3 ;  /* 0x000000010f0f7824 */ /* 0x000fc600018e0602 */
[----:B------:R-:W-:Y:S04]  /*6c440*/  STL [R1+0x3f1c], R12 ;  /* 0x003f1c0c01007387 */ /* 0x000fe80000100800 */
[----:B------:R3:W-:Y:S04]  /*6c450*/  LDGSTS.E [R6+0x6780], desc[UR34][R8.64], P0 ;  /* 0x0678000008067fae */ /* 0x0007e800081a1022 */
[----:B-1----:R-:W2:Y:S04]  /*6c460*/  LDL.LU R14, [R1+0x3f44] ;  /* 0x003f4400010e7983 */ /* 0x002ea80000300800 */
[----:B------:R1:W-:Y:S04]  /*6c470*/  STL [R1+0x3f18], R15 ;  /* 0x003f180f01007387 */ /* 0x0003e80000100800 */
[----:B------:R-:W2:Y:S01]  /*6c480*/  LDL.LU R10, [R1+0x3f4c] ;  /* 0x003f4c00010a7983 */ /* 0x000ea20000300800 */
[----:B---3--:R-:W-:-:S03]  /*6c490*/  IMAD.MOV.U32 R9, RZ, RZ, R15 ;  /* 0x000000ffff097224 */ /* 0x008fc600078e000f */
[----:B-1----:R-:W3:Y:S01]  /*6c4a0*/  LDL.LU R15, [R1+0x3f40] ;  /* 0x003f4000010f7983 */ /* 0x002ee20000300800 */
[----:B------:R-:W-:-:S03]  /*6c4b0*/  IMAD.MOV.U32 R8, RZ, RZ, R12 ;  /* 0x000000ffff087224 */ /* 0x000fc600078e000c */
[----:B------:R-:W3:Y:S01]  /*6c4c0*/  LDL.LU R12, [R1+0x3f48] ;  /* 0x003f4800010c7983 */ /* 0x000ee20000300800 */
[----:B------:R-:W-:-:S04]  /*6c4d0*/  UISETP.GT.AND UP1, UPT, UR14, 0x10, UPT ;  /* 0x000000100e00788c */ /* 0x000fc8000bf24270 */
[----:B------:R-:W-:-:S04]  /*6c4e0*/  USEL UR10, URZ, 0x4, !UP1 ;  /* 0x00000004ff0a7887 */ /* 0x000fc8000c800000 */
[----:B------:R-:W-:Y:S01]  /*6c4f0*/  USEL UR10, UR10, URZ, !UP0 ;  /* 0x000000ff0a0a7287 */ /* 0x000fe2000c000000 */
[----:B------:R-:W-:-:S05]  /*6c500*/  IADD3 R18, P0, PT, R18, R3, RZ ;  /* 0x0000000312127210 */ /* 0x000fca0007f1e0ff */
[----:B------:R-:W-:Y:S02]  /*6c510*/  ISETP.NE.U32.AND P1, PT, RZ, UR10, PT ;  /* 0x0000000aff007c0c */ /* 0x000fe4000bf25070 */
[----:B------:R-:W-:Y:S01]  /*6c520*/  IADD3 R11, P2, PT, R11, R3, RZ ;  /* 0x000000030b0b7210 */ /* 0x000fe20007f5e0ff */
[----:B------:R-:W-:Y:S10]  /*6c530*/  STL [R1+0x3f24], R18 ;  /* 0x003f241201007387 */ /* 0x000ff40000100800 */
[----:B------:R1:W-:Y:S02]  /*6c540*/  LDGSTS.E [R6+0x8000], desc[UR34][R8.64], P1 ;  /* 0x0800000008067fae */ /* 0x0003e400089a1022 */
[----:B-1----:R-:W-:-:S02]  /*6c550*/  IMAD.MOV.U32 R8, RZ, RZ, R18 ;  /* 0x000000ffff087224 */ /* 0x002fc400078e0012 */
        /* <DEDUP_REMOVED lines=10> */
[----:B--2---:R-:W-:-:S02]  /*6c600*/  IADD3 R4, P0, PT, R4, R3, RZ ;  /* 0x0000000304047210 */ /* 0x004fc40007f1e0ff */
[----:B------:R-:W-:Y:S01]  /*6c610*/  IADD3 R7, P2, PT, R7, R3, RZ ;  /* 0x0000000307077210 */ /* 0x000fe20007f5e0ff */
[----:B-1----:R-:W-:Y:S02]  /*6c620*/  IMAD.MOV.U32 R8, RZ, RZ, R11 ;  /* 0x000000ffff087224 */ /* 0x002fe400078e000b */
[----:B------:R-:W-:Y:S01]  /*6c630*/  IMAD.MOV.U32 R9, RZ, RZ, R17 ;  /* 0x000000ffff097224 */ /* 0x000fe200078e0011 */
[----:B------:R-:W2:Y:S04]  /*6c640*/  LDL.LU R11, [R1+0x3f5c] ;  /* 0x003f5c00010b7983 */ /* 0x000ea80000300800 */
[----:B------:R-:W-:Y:S04]  /*6c650*/  STL [R1+0x3f34], R4 ;  /* 0x003f340401007387 */ /* 0x000fe80000100800 */
[----:B------:R1:W-:Y:S01]  /*6c660*/  LDGSTS.E [R6+0x8100], desc[UR34][R8.64], P1 ;  /* 0x0810000008067fae */ /* 0x0003e200089a1022 */
[----:B------:R-:W-:-:S02]  /*6c670*/  IMAD.X R13, R13, 0x1, R2, P0 ;  /* 0x000000010d0d7824 */ /* 0x000fc400000e0602 */
[----:B------:R-:W-:-:S03]  /*6c680*/  IMAD.X R16, R16, 0x1, R2, P2 ;  /* 0x0000000110107824 */ /* 0x000fc600010e0602 */
[----:B------:R1:W-:Y:S02]  /*6c690*/  STL [R1+0x3f30], R13 ;  /* 0x003f300d01007387 */ /* 0x0003e40000100800 */
[----:B-1----:R-:W-:Y:S02]  /*6c6a0*/  IMAD.MOV.U32 R9, RZ, RZ, R13 ;  /* 0x000000ffff097224 */ /* 0x002fe400078e000d */
[----:B------:R-:W-:Y:S01]  /*6c6b0*/  STL [R1+0x3f3c], R7 ;  /* 0x003f3c0701007387 */ /* 0x000fe20000100800 */
[----:B------:R-:W-:-:S03]  /*6c6c0*/  IMAD.MOV.U32 R8, RZ, RZ, R4 ;  /* 0x000000ffff087224 */ /* 0x000fc600078e0004 */
[----:B------:R-:W2:Y:S04]  /*6c6d0*/  LDL.LU R13, [R1+0x3f64] ;  /* 0x003f6400010d7983 */ /* 0x000ea80000300800 */
[----:B------:R1:W-:Y:S04]  /*6c6e0*/  STL [R1+0x3f38], R16 ;  /* 0x003f381001007387 */ /* 0x0003e80000100800 */
[----:B------:R-:W2:Y:S04]  /*6c6f0*/  LDL.LU R4, [R1+0x3f6c] ;  /* 0x003f6c0001047983 */ /* 0x000ea80000300800 */
[----:B------:R-:W2:Y:S04]  /*6c700*/  LDL.LU R20, [R1+0x3f60] ;  /* 0x003f600001147983 */ /* 0x000ea80000300800 */
[----:B------:R1:W-:Y:S02]  /*6c710*/  LDGSTS.E [R6+0x8180], desc[UR34][R8.64], P1 ;  /* 0x0818000008067fae */ /* 0x0003e400089a1022 */
[----:B-1----:R-:W-:-:S02]  /*6c720*/  IMAD.MOV.U32 R9, RZ, RZ, R16 ;  /* 0x000000ffff097224 */ /* 0x002fc400078e0010 */
[----:B------:R-:W-:Y:S01]  /*6c730*/  IMAD.MOV.U32 R8, RZ, RZ, R7 ;  /* 0x000000ffff087224 */ /* 0x000fe200078e0007 */
[----:B------:R-:W2:Y:S04]  /*6c740*/  LDL.LU R16, [R1+0x3f68] ;  /* 0x003f680001107983 */ /* 0x000ea80000300800 */
[----:B------:R-:W2:Y:S04]  /*6c750*/  LDL.LU R7, [R1+0x3f74] ;  /* 0x003f740001077983 */ /* 0x000ea80000300800 */
[----:B------:R-:W2:Y:S04]  /*6c760*/  LDL.LU R18, [R1+0x3f7c] ;  /* 0x003f7c0001127983 */ /* 0x000ea80000300800 */
[----:B------:R1:W-:Y:S01]  /*6c770*/  LDGSTS.E [R6+0x8200], desc[UR34][R8.64], P1 ;  /* 0x0820000008067fae */ /* 0x0003e200089a1022 */
[----:B------:R-:W-:-:S05]  /*6c780*/  IADD3 R14, P0, PT, R14, R3, RZ ;  /* 0x000000030e0e7210 */ /* 0x000fca0007f1e0ff */
[----:B------:R1:W-:Y:S01]  /*6c790*/  STL [R1+0x3f44], R14 ;  /* 0x003f440e01007387 */ /* 0x0003e20000100800 */
[----:B------:R-:W-:Y:S01]  /*6c7a0*/  IADD3 R10, P2, PT, R10, R3, RZ ;  /* 0x000000030a0a7210 */ /* 0x000fe20007f5e0ff */
[----:B---3--:R-:W-:-:S05]  /*6c7b0*/  IMAD.X R15, R15, 0x1, R2, P0 ;  /* 0x000000010f0f7824 */ /* 0x008fca00000e0602 */
[----:B------:R-:W-:Y:S01]  /*6c7c0*/  STL [R1+0x3f40], R15 ;  /* 0x003f400f01007387 */ /* 0x000fe20000100800 */
[----:B------:R-:W-:-:S03]  /*6c7d0*/  IMAD.X R12, R12, 0x1, R2, P2 ;  /* 0x000000010c0c7824 */ /* 0x000fc600010e0602 */
[----:B------:R3:W-:Y:S04]  /*6c7e0*/  STL [R1+0x3f4c], R10 ;  /* 0x003f4c0a01007387 */ /* 0x0007e80000100800 */
[----:B------:R-:W2:Y:S04]  /*6c7f0*/  LDL.LU R17, [R1+0x3f70] ;  /* 0x003f700001117983 */ /* 0x000ea80000300800 */
[----:B------:R3:W-:Y:S04]  /*6c800*/  STL [R1+0x3f48], R12 ;  /* 0x003f480c01007387 */ /* 0x0007e80000100800 */
[----:B------:R-:W2:Y:S01]  /*6c810*/  LDL.LU R19, [R1+0x3f78] ;  /* 0x003f780001137983 */ /* 0x000ea20000300800 */
[----:B-1----:R-:W-:-:S02]  /*6c820*/  IMAD.MOV.U32 R8, RZ, RZ, R14 ;  /* 0x000000ffff087224 */ /* 0x002fc400078e000e */
[----:B------:R-:W-:Y:S01]  /*6c830*/  IMAD.MOV.U32 R9, RZ, RZ, R15 ;  /* 0x000000ffff097224 */ /* 0x000fe200078e000f */
[----:B------:R-:W2:Y:S04]  /*6c840*/  LDL.LU R14, [R1+0x3f80] ;  /* 0x003f8000010e7983 */ /* 0x000ea80000300800 */
[----:B------:R1:W-:Y:S02]  /*6c850*/  LDGSTS.E [R6+0x8280], desc[UR34][R8.64], P1 ;  /* 0x0828000008067fae */ /* 0x0003e400089a1022 */
[----:B-1----:R-:W-:Y:S02]  /*6c860*/  IMAD.MOV.U32 R8, RZ, RZ, R10 ;  /* 0x000000ffff087224 */ /* 0x002fe400078e000a */
[----:B---3--:R-:W3:Y:S01]  /*6c870*/  LDL.LU R10, [R1+0x3f84] ;  /* 0x003f8400010a7983 */ /* 0x008ee20000300800 */
[----:B------:R-:W-:-:S03]  /*6c880*/  IMAD.MOV.U32 R9, RZ, RZ, R12 ;  /* 0x000000ffff097224 */ /* 0x000fc600078e000c */
[----:B------:R-:W3:Y:S04]  /*6c890*/  LDL.LU R15, [R1+0x3f88] ;  /* 0x003f8800010f7983 */ /* 0x000ee80000300800 */
[----:B------:R-:W3:Y:S04]  /*6c8a0*/  LDL.LU R12, [R1+0x3f8c] ;  /* 0x003f8c00010c7983 */ /* 0x000ee80000300800 */
[----:B------:R1:W-:Y:S01]  /*6c8b0*/  LDGSTS.E [R6+0x8300], desc[UR34][R8.64], P1 ;  /* 0x0830000008067fae */ /* 0x0003e200089a1022 */
[----:B----4-:R-:W-:-:S05]  /*6c8c0*/  IADD3 R22, P0, PT, R22, R3, RZ ;  /* 0x0000000316167210 */ /* 0x010fca0007f1e0ff */
[----:B------:R-:W-:Y:S02]  /*6c8d0*/  IMAD.X R23, R23, 0x1, R2, P0 ;  /* 0x0000000117177824 */ /* 0x000fe400000e0602 */
[----:B-1----:R-:W-:Y:S02]  /*6c8e0*/  IMAD.MOV.U32 R8, RZ, RZ, R22 ;  /* 0x000000ffff087224 */ /* 0x002fe400078e0016 */
[----:B------:R-:W-:Y:S01]  /*6c8f0*/  IMAD.MOV.U32 R9, RZ, RZ, R23 ;  /* 0x000000ffff097224 */ /* 0x000fe200078e0017 */
[----:B------:R-:W-:Y:S01]  /*6c900*/  STL [R1+0x3f54], R22 ;  /* 0x003f541601007387 */ /* 0x000fe20000100800 */
[----:B--2---:R-:W-:-:S03]  /*6c910*/  IADD3 R11, P2, PT, R11, R3, RZ ;  /* 0x000000030b0b7210 */ /* 0x004fc60007f5e0ff */
[----:B------:R-:W-:Y:S02]  /*6c920*/  STL [R1+0x3f50], R23 ;  /* 0x003f501701007387 */ /* 0x000fe40000100800 */
[----:B------:R-:W-:Y:S02]  /*6c930*/  IMAD.X R21, R21, 0x1, R2, P2 ;  /* 0x0000000115157824 */ /* 0x000fe400010e0602 */
[----:B------:R1:W-:Y:S04]  /*6c940*/  LDGSTS.E [R6+0x8380], desc[UR34][R8.64], P1 ;  /* 0x0838000008067fae */ /* 0x0003e800089a1022 */
[----:B------:R2:W-:Y:S04]  /*6c950*/  STL [R1+0x3f5c], R11 ;  /* 0x003f5c0b01007387 */ /* 0x0005e80000100800 */
[----:B------:R-:W-:Y:S01]  /*6c960*/  STL [R1+0x3f58], R21 ;  /* 0x003f581501007387 */ /* 0x000fe20000100800 */
[----:B-1----:R-:W-:-:S02]  /*6c970*/  IMAD.MOV.U32 R8, RZ, RZ, R11 ;  /* 0x000000ffff087224 */ /* 0x002fc400078e000b */
[----:B------:R-:W-:Y:S01]  /*6c980*/  IMAD.MOV.U32 R9, RZ, RZ, R21 ;  /* 0x000000ffff097224 */ /* 0x000fe200078e0015 */
[----:B--2---:R-:W2:Y:S04]  /*6c990*/  LDL.LU R11, [R1+0x3f94] ;  /* 0x003f9400010b7983 */ /* 0x004ea80000300800 */
[----:B------:R1:W-:Y:S01]  /*6c9a0*/  LDGSTS.E [R6+0x8400], desc[UR34][R8.64], P1 ;  /* 0x0840000008067fae */ /* 0x0003e200089a1022 */
[----:B------:R-:W-:-:S05]  /*6c9b0*/  IADD3 R13, P0, PT, R13, R3, RZ ;  /* 0x000000030d0d7210 */ /* 0x000fca0007f1e0ff */
[----:B------:R4:W-:Y:S01]  /*6c9c0*/  STL [R1+0x3f64], R13 ;  /* 0x003f640d01007387 */ /* 0x0009e20000100800 */
[----:B------:R-:W-:Y:S01]  /*6c9d0*/  IADD3 R4, P2, PT, R4, R3, RZ ;  /* 0x0000000304047210 */ /* 0x000fe20007f5e0ff */
[----:B------:R-:W-:Y:S02]  /*6c9e0*/  IMAD.X R20, R20, 0x1, R2, P0 ;  /* 0x0000000114147824 */ /* 0x000fe400000e0602 */
[----:B-1----:R-:W-:-:S03]  /*6c9f0*/  IMAD.MOV.U32 R8, RZ, RZ, R13 ;  /* 0x000000ffff087224 */ /* 0x002fc600078e000d */
[----:B------:R-:W-:Y:S04]  /*6ca00*/  STL [R1+0x3f60], R20 ;  /* 0x003f601401007387 */ /* 0x000fe80000100800 */
[----:B------:R-:W-:Y:S04]  /*6ca10*/  STL [R1+0x3f6c], R4 ;  /* 0x003f6c0401007387 */ /* 0x000fe80000100800 */
        /* <DEDUP_REMOVED lines=8> */
[----:B------:R-:W-:Y:S02]  /*6caa0*/  IMAD.MOV.U32 R9, RZ, RZ, R16 ;  /* 0x000000ffff097224 */ /* 0x000fe400078e0010 */
[----:B------:R-:W4:Y:S04]  /*6cab0*/  LDL.LU R16, [R1+0x411c] ;  /* 0x00411c0001107983 */ /* 0x000f280000300800 */
[----:B------:R-:W4:Y:S04]  /*6cac0*/  LDL.LU R4, [R1+0x4124] ;  /* 0x0041240001047983 */ /* 0x000f280000300800 */
[----:B------:R-:W-:Y:S04]  /*6cad0*/  STL [R1+0x3f74], R7 ;  /* 0x003f740701007387 */ /* 0x000fe80000100800 */
[----:B------:R1:W-:Y:S02]  /*6cae0*/  LDGSTS.E [R6+0x8500], desc[UR34][R8.64], P1 ;  /* 0x0850000008067fae */ /* 0x0003e400089a1022 */
[----:B-1----:R-:W-:-:S02]  /*6caf0*/  IMAD.MOV.U32 R8, RZ, RZ, R7 ;  /* 0x000000ffff087224 */ /* 0x002fc400078e0007 */
[----:B------:R-:W-:-:S04]  /*6cb00*/  IMAD.X R17, R17, 0x1, R2, P0 ;  /* 0x0000000111117824 */ /* 0x000fc800000e0602 */
[----:B------:R-:W-:Y:S01]  /*6cb10*/  IMAD.MOV.U32 R9, RZ, RZ, R17 ;  /* 0x000000ffff097224 */ /* 0x000fe200078e0011 */
[----:B------:R1:W-:Y:S01]  /*6cb20*/  STL [R1+0x3f70], R17 ;  /* 0x003f701101007387 */ /* 0x0003e20000100800 */
[----:B------:R-:W-:-:S03]  /*6cb30*/  IMAD.X R19, R19, 0x1, R2, P2 ;  /* 0x0000000113137824 */ /* 0x000fc600010e0602 */
[----:B------:R-:W-:Y:S04]  /*6cb40*/  STL [R1+0x3f7c], R18 ;  /* 0x003f7c1201007387 */ /* 0x000fe80000100800 */
[----:B------:R3:W-:Y:S04]  /*6cb50*/  LDGSTS.E [R6+0x8580], desc[UR34][R8.64], P1 ;  /* 0x0858000008067fae */ /* 0x0007e800089a1022 */
[----:B-1----:R-:W4:Y:S04]  /*6cb60*/  LDL.LU R17, [R1+0x4118] ;  /* 0x0041180001117983 */ /* 0x002f280000300800 */
[----:B------:R-:W-:Y:S04]  /*6cb70*/  STL [R1+0x3f78], R19 ;  /* 0x003f781301007387 */ /* 0x000fe80000100800 */
[----:B------:R-:W4:Y:S01]  /*6cb80*/  LDL.LU R7, [R1+0x4120] ;  /* 0x0041200001077983 */ /* 0x000f220000300800 */
[----:B---3--:R-:W-:Y:S01]  /*6cb90*/  IMAD.MOV.U32 R8, RZ, RZ, R18 ;  /* 0x000000ffff087224 */ /* 0x008fe200078e0012 */
[----:B------:R-:W-:Y:S01]  /*6cba0*/  IADD3 R10, P0, PT, R10, R3, RZ ;  /* 0x000000030a0a7210 */ /* 0x000fe20007f1e0ff */
[----:B------:R-:W-:-:S04]  /*6cbb0*/  IMAD.MOV.U32 R9, RZ, RZ, R19 ;  /* 0x000000ffff097224 */ /* 0x000fc800078e0013 */
[----:B------:R-:W-:Y:S01]  /*6cbc0*/  IMAD.X R14, R14, 0x1, R2, P0 ;  /* 0x000000010e0e7824 */ /* 0x000fe200000e0602 */
[----:B------:R1:W-:Y:S01]  /*6cbd0*/  LDGSTS.E [R6+0x8600], desc[UR34][R8.64], P1 ;  /* 0x0860000008067fae */ /* 0x0003e200089a1022 */
[----:B------:R-:W-:-:S03]  /*6cbe0*/  IADD3 R12, P2, PT, R12, R3, RZ ;  /* 0x000000030c0c7210 */ /* 0x000fc60007f5e0ff */
[----:B------:R-:W-:Y:S02]  /*6cbf0*/  STL [R1+0x3f84], R10 ;  /* 0x003f840a01007387 */ /* 0x000fe40000100800 */
[----:B------:R-:W-:Y:S02]  /*6cc00*/  IMAD.X R15, R15, 0x1, R2, P2 ;  /* 0x000000010f0f7824 */ /* 0x000fe400010e0602 */
[----:B------:R3:W-:Y:S01]  /*6cc10*/  STL [R1+0x3f80], R14 ;  /* 0x003f800e01007387 */ /* 0x0007e20000100800 */
[----:B-1----:R-:W-:-:S03]  /*6cc20*/  IMAD.MOV.U32 R8, RZ, RZ, R10 ;  /* 0x000000ffff087224 */ /* 0x002fc600078e000a */
[----:B------:R-:W-:Y:S01]  /*6cc30*/  STL [R1+0x3f8c], R12 ;  /* 0x003f8c0c01007387 */ /* 0x000fe20000100800 */
[----:B------:R-:W-:-:S03]  /*6cc40*/  IMAD.MOV.U32 R9, RZ, RZ, R14 ;  /* 0x000000ffff097224 */ /* 0x000fc600078e000e */
[----:B---3--:R-:W3:Y:S04]  /*6cc50*/  LDL.LU R14, [R1+0x412c] ;  /* 0x00412c00010e7983 */ /* 0x008ee80000300800 */
[----:B------:R1:W-:Y:S04]  /*6cc60*/  STL [R1+0x3f88], R15 ;  /* 0x003f880f01007387 */ /* 0x0003e80000100800 */
[----:B------:R1:W-:Y:S04]  /*6cc70*/  LDGSTS.E [R6+0x8680], desc[UR34][R8.64], P1 ;  /* 0x0868000008067fae */ /* 0x0003e800089a1022 */
[----:B------:R-:W3:Y:S01]  /*6cc80*/  LDL.LU R10, [R1+0x4134] ;  /* 0x00413400010a7983 */ /* 0x000ee20000300800 */
[----:B-1----:R-:W-:-:S03]  /*6cc90*/  IMAD.MOV.U32 R9, RZ, RZ, R15 ;  /* 0x000000ffff097224 */ /* 0x002fc600078e000f */
[----:B------:R-:W3:Y:S01]  /*6cca0*/  LDL.LU R15, [R1+0x4128] ;  /* 0x00412800010f7983 */ /* 0x000ee20000300800 */
[----:B------:R-:W-:-:S03]  /*6ccb0*/  IMAD.MOV.U32 R8, RZ, RZ, R12 ;  /* 0x000000ffff087224 */ /* 0x000fc600078e000c */
[----:B------:R-:W3:Y:S04]  /*6ccc0*/  LDL.LU R12, [R1+0x4130] ;  /* 0x00413000010c7983 */ /* 0x000ee80000300800 */
[----:B------:R1:W-:Y:S01]  /*6ccd0*/  LDGSTS.E [R6+0x8700], desc[UR34][R8.64], P1 ;  /* 0x0870000008067fae */ /* 0x0003e200089a1022 */
[----:B------:R-:W-:-:S04]  /*6cce0*/  UISETP.GT.AND UP1, UPT, UR14, 0x14, UPT ;  /* 0x000000140e00788c */ /* 0x000fc8000bf24270 */
[----:B------:R-:W-:-:S04]  /*6ccf0*/  USEL UR10, URZ, 0x4, !UP1 ;  /* 0x00000004ff0a7887 */ /* 0x000fc8000c800000 */
[----:B------:R-:W-:Y:S01]  /*6cd00*/  USEL UR10, UR10, URZ, !UP0 ;  /* 0x000000ff0a0a7287 */ /* 0x000fe2000c000000 */
[----:B--2---:R-:W-:-:S05]  /*6cd10*/  IADD3 R11, P0, PT, R11, R3, RZ ;  /* 0x000000030b0b7210 */ /* 0x004fca0007f1e0ff */
[----:B------:R-:W-:Y:S01]  /*6cd20*/  STL [R1+0x3f94], R11 ;  /* 0x003f940b01007387 */ /* 0x000fe20000100800 */
[----:B-1----:R-:W-:Y:S02]  /*6cd30*/  IMAD.MOV.U32 R8, RZ, RZ, R11 ;  /* 0x000000ffff087224 */ /* 0x002fe400078e000b */
[----:B----4-:R-:W-:-:S04]  /*6cd40*/  IMAD.X R13, R13, 0x1, R2, P0 ;  /* 0x000000010d0d7824 */ /* 0x010fc800000e0602 */
[----:B------:R-:W-:Y:S01]  /*6cd50*/  IMAD.MOV.U32 R9, RZ, RZ, R13 ;  /* 0x000000ffff097224 */ /* 0x000fe200078e000d */
[----:B------:R1:W-:Y:S04]  /*6cd60*/  STL [R1+0x3f90], R13 ;  /* 0x003f900d01007387 */ /* 0x0003e80000100800 */
[----:B------:R2:W-:Y:S04]  /*6cd70*/  LDGSTS.E [R6+0x8780], desc[UR34][R8.64], P1 ;  /* 0x0878000008067fae */ /* 0x0005e800089a1022 */
[----:B-1----:R-:W4:Y:S04]  /*6cd80*/  LDL.LU R13, [R1+0x4138] ;  /* 0x00413800010d7983 */ /* 0x002f280000300800 */
[----:B------:R-:W4:Y:S04]  /*6cd90*/  LDL.LU R11, [R1+0x413c] ;  /* 0x00413c00010b7983 */ /* 0x000f280000300800 */
[----:B------:R-:W4:Y:S04]  /*6cda0*/  LDL.LU R21, [R1+0x4140] ;  /* 0x0041400001157983 */ /* 0x000f280000300800 */
[----:B------:R-:W4:Y:S01]  /*6cdb0*/  LDL.LU R18, [R1+0x4144] ;  /* 0x0041440001127983 */ /* 0x000f220000300800 */
[----:B------:R-:W-:-:S02]  /*6cdc0*/  IADD3 R16, P1, PT, R16, R3, RZ ;  /* 0x0000000310107210 */ /* 0x000fc40007f3e0ff */
[----:B------:R-:W-:-:S03]  /*6cdd0*/  IADD3 R4, P2, PT, R4, R3, RZ ;  /* 0x0000000304047210 */ /* 0x000fc60007f5e0ff */
[----:B------:R1:W-:Y:S01]  /*6cde0*/  STL [R1+0x411c], R16 ;  /* 0x00411c1001007387 */ /* 0x0003e20000100800 */
[----:B--2---:R-:W-:Y:S01]  /*6cdf0*/  IMAD.MOV.U32 R8, RZ, RZ, R16 ;  /* 0x000000ffff087224 */ /* 0x004fe200078e0010 */
[----:B------:R-:W-:Y:S01]  /*6ce00*/  ISETP.NE.U32.AND P0, PT, RZ, UR10, PT ;  /* 0x0000000aff007c0c */ /* 0x000fe2000bf05070 */
[----:B------:R-:W-:-:S05]  /*6ce10*/  IMAD.X R17, R17, 0x1, R2, P1 ;  /* 0x0000000111117824 */ /* 0x000fca00008e0602 */
[----:B------:R2:W-:Y:S01]  /*6ce20*/  STL [R1+0x4118], R17 ;  /* 0x0041181101007387 */ /* 0x0005e20000100800 */
[----:B------:R-:W-:-:S03]  /*6ce30*/  IMAD.X R7, R7, 0x1, R2, P2 ;  /* 0x0000000107077824 */ /* 0x000fc600010e0602 */
[----:B------:R1:W-:Y:S04]  /*6ce40*/  STL [R1+0x4124], R4 ;  /* 0x0041240401007387 */ /* 0x0003e80000100800 */
[----:B------:R-:W4:Y:S04]  /*6ce50*/  LDL.LU R19, [R1+0x414c] ;  /* 0x00414c0001137983 */ /* 0x000f280000300800 */
[----:B------:R2:W-:Y:S04]  /*6ce60*/  STL [R1+0x4120], R7 ;  /* 0x0041200701007387 */ /* 0x0005e80000100800 */
[----:B-1----:R-:W4:Y:S04]  /*6ce70*/  LDL.LU R16, [R1+0x4154] ;  /* 0x0041540001107983 */ /* 0x002f280000300800 */
[----:B------:R-:W4:Y:S01]  /*6ce80*/  LDL.LU R20, [R1+0x4148] ;  /* 0x0041480001147983 */ /* 0x000f220000300800 */
[----:B------:R-:W-:-:S03]  /*6ce90*/  IMAD.MOV.U32 R9, RZ, RZ, R17 ;  /* 0x000000ffff097224 */ /* 0x000fc600078e0011 */
[----:B--2---:R-:W2:Y:S04]  /*6cea0*/  LDL.LU R17, [R1+0x4150] ;  /* 0x0041500001117983 */ /* 0x004ea80000300800 */
[----:B------:R1:W-:Y:S01]  /*6ceb0*/  LDGSTS.E [R6+0xa000], desc[UR34][R8.64], P0 ;  /* 0x0a00000008067fae */ /* 0x0003e200081a1022 */
[-C--:B---3--:R-:W-:Y:S01]  /*6cec0*/  IADD3 R14, P1, PT, R14, R3.reuse, RZ ;  /* 0x000000030e0e7210 */ /* 0x088fe20007f3e0ff */
[----:B-1----:R-:W-:Y:S02]  /*6ced0*/  IMAD.MOV.U32 R8, RZ, RZ, R4 ;  /* 0x000000ffff087224 */ /* 0x002fe400078e0004 */
[----:B------:R-:W-:Y:S01]  /*6cee0*/  IMAD.MOV.U32 R9, RZ, RZ, R7 ;  /* 0x000000ffff097224 */ /* 0x000fe200078e0007 */
[----:B------:R-:W3:Y:S01]  /*6cef0*/  LDL.LU R4, [R1+0x415c] ;  /* 0x00415c0001047983 */ /* 0x000ee20000300800 */
[----:B------:R-:W-:-:S03]  /*6cf00*/  IADD3 R10, P2, PT, R10, R3, RZ ;  /* 0x000000030a0a7210 */ /* 0x000fc60007f5e0ff */
[----:B------:R-:W3:Y:S01]  /*6cf10*/  LDL.LU R7, [R1+0x4164] ;  /* 0x0041640001077983 */ /* 0x000ee20000300800 */
[----:B------:R-:W-:-:S03]  /*6cf20*/  IMAD.X R15, R15, 0x1, R2, P1 ;  /* 0x000000010f0f7824 */ /* 0x000fc600008e0602 */
[----:B------:R-:W-:Y:S01]  /*6cf30*/  STL [R1+0x412c], R14 ;  /* 0x00412c0e01007387 */ /* 0x000fe20000100800 */
[----:B------:R-:W-:-:S03]  /*6cf40*/  IMAD.X R12, R12, 0x1, R2, P2 ;  /* 0x000000010c0c7824 */ /* 0x000fc600010e0602 */
[----:B------:R1:W-:Y:S04]  /*6cf50*/  LDGSTS.E [R6+0xa080], desc[UR34][R8.64], P0 ;  /* 0x0a08000008067fae */ /* 0x0003e800081a1022 */
[----:B------:R1:W-:Y:S04]  /*6cf60*/  STL [R1+0x4128], R15 ;  /* 0x0041280f01007387 */ /* 0x0003e80000100800 */
[----:B------:R1:W-:Y:S02]  /*6cf70*/  STL [R1+0x4134], R10 ;  /* 0x0041340a01007387 */ /* 0x0003e40000100800 */
[----:B-1----:R-:W-:-:S02]  /*6cf80*/  IMAD.MOV.U32 R9, RZ, RZ, R15 ;  /* 0x000000ffff097224 */ /* 0x002fc400078e000f */
[----:B------:R-:W3:Y:S01]  /*6cf90*/  LDL.LU R15, [R1+0x4158] ;  /* 0x00415800010f7983 */ /* 0x000ee20000300800 */
[----:B------:R-:W-:-:S03]  /*6cfa0*/  IMAD.MOV.U32 R8, RZ, RZ, R14 ;  /* 0x000000ffff087224 */ /* 0x000fc600078e000e */
[----:B------:R1:W-:Y:S04]  /*6cfb0*/  STL [R1+0x4130], R12 ;  /* 0x0041300c01007387 */ /* 0x0003e80000100800 */
[----:B------:R-:W3:Y:S04]  /*6cfc0*/  LDL.LU R14, [R1+0x4160] ;  /* 0x00416000010e7983 */ /* 0x000ee80000300800 */
[----:B------:R1:W-:Y:S02]  /*6cfd0*/  LDGSTS.E [R6+0xa100], desc[UR34][R8.64], P0 ;  /* 0x0a10000008067fae */ /* 0x0003e400081a1022 */
[----:B-1----:R-:W-:-:S02]  /*6cfe0*/  IMAD.MOV.U32 R8, RZ, RZ, R10 ;  /* 0x000000ffff087224 */ /* 0x002fc400078e000a */
[----:B------:R-:W-:Y:S01]  /*6cff0*/  IMAD.MOV.U32 R9, RZ, RZ, R12 ;  /* 0x000000ffff097224 */ /* 0x000fe200078e000c */
[----:B------:R-:W3:Y:S04]  /*6d000*/  LDL.LU R10, [R1+0x416c] ;  /* 0x00416c00010a7983 */ /* 0x000ee80000300800 */
[----:B------:R-:W3:Y:S04]  /*6d010*/  LDL.LU R12, [R1+0x4174] ;  /* 0x00417400010c7983 */ /* 0x000ee80000300800 */
[----:B------:R1:W-:Y:S01]  /*6d020*/  LDGSTS.E [R6+0xa180], desc[UR34][R8.64], P0 ;  /* 0x0a18000008067fae */ /* 0x0003e200081a1022 */
[----:B----4-:R-:W-:-:S05]  /*6d030*/  IADD3 R11, P1, PT, R11, R3, RZ ;  /* 0x000000030b0b7210 */ /* 0x010fca0007f3e0ff */
[----:B------:R-:W-:Y:S01]  /*6d040*/  IMAD.X R13, R13, 0x1, R2, P1 ;  /* 0x000000010d0d7824 */ /* 0x000fe200008e0602 */
[----:B------:R-:W-:Y:S01]  /*6d050*/  IADD3 R18, P2, PT, R18, R3, RZ ;  /* 0x0000000312127210 */ /* 0x000fe20007f5e0ff */
[----:B------:R4:W-:Y:S01]  /*6d060*/  STL [R1+0x413c], R11 ;  /* 0x00413c0b01007387 */ /* 0x0009e20000100800 */
[----:B-1----:R-:W-:-:S03]  /*6d070*/  IMAD.MOV.U32 R8, RZ, RZ, R11 ;  /* 0x000000ffff087224 */ /* 0x002fc600078e000b */
[----:B------:R1:W-:Y:S01]  /*6d080*/  STL [R1+0x4138], R13 ;  /* 0x0041380d01007387 */ /* 0x0003e20000100800 */
[----:B------:R-:W-:-:S03]  /*6d090*/  IMAD.X R21, R21, 0x1, R2, P2 ;  /* 0x0000000115157824 */ /* 0x000fc600010e0602 */
[----:B------:R1:W-:Y:S04]  /*6d0a0*/  STL [R1+0x4144], R18 ;  /* 0x0041441201007387 */ /* 0x0003e80000100800 */
[----:B----4-:R-:W4:Y:S01]  /*6d0b0*/  LDL.LU R11, [R1+0x4168] ;  /* 0x00416800010b7983 */ /* 0x010f220000300800 */
[----:B------:R-:W-:-:S03]  /*6d0c0*/  IMAD.MOV.U32 R9, RZ, RZ, R13 ;  /* 0x000000ffff097224 */ /* 0x000fc600078e000d */
[----:B------:R-:W-:Y:S04]  /*6d0d0*/  STL [R1+0x4140], R21 ;  /* 0x0041401501007387 */ /* 0x000fe80000100800 */
[----:B-1----:R-:W4:Y:S04]  /*6d0e0*/  LDL.LU R13, [R1+0x4170] ;  /* 0x00417000010d7983 */ /* 0x002f280000300800 */
[----:B------:R1:W-:Y:S02]  /*6d0f0*/  LDGSTS.E [R6+0xa200], desc[UR34][R8.64], P0 ;  /* 0x0a20000008067fae */ /* 0x0003e400081a1022 */
[----:B-1----:R-:W-:-:S02]  /*6d100*/  IMAD.MOV.U32 R8, RZ, RZ, R18 ;  /* 0x000000ffff087224 */ /* 0x002fc400078e0012 */
[----:B------:R-:W-:Y:S01]  /*6d110*/  IMAD.MOV.U32 R9, RZ, RZ, R21 ;  /* 0x000000ffff097224 */ /* 0x000fe200078e0015 */
[----:B------:R-:W4:Y:S04]  /*6d120*/  LDL.LU R18, [R1+0x417c] ;  /* 0x00417c0001127983 */ /* 0x000f280000300800 */
[----:B------:R-:W4:Y:S04]  /*6d130*/  LDL.LU R22, [R1+0x4184] ;  /* 0x0041840001167983 */ /* 0x000f280000300800 */
[----:B------:R1:W-:Y:S01]  /*6d140*/  LDGSTS.E [R6+0xa280], desc[UR34][R8.64], P0 ;  /* 0x0a28000008067fae */ /* 0x0003e200081a1022 */
[----:B------:R-:W-:-:S05]  /*6d150*/  IADD3 R19, P1, PT, R19, R3, RZ ;  /* 0x0000000313137210 */ /* 0x000fca0007f3e0ff */
[----:B------:R2:W-:Y:S01]  /*6d160*/  STL [R1+0x414c], R19 ;  /* 0x00414c1301007387 */ /* 0x0005e20000100800 */
[----:B------:R-:W-:Y:S01]  /*6d170*/  IADD3 R16, P2, PT, R16, R3, RZ ;  /* 0x0000000310107210 */ /* 0x000fe20007f5e0ff */
[----:B------:R-:W-:Y:S02]  /*6d180*/  IMAD.X R20, R20, 0x1, R2, P1 ;  /* 0x0000000114147824 */ /* 0x000fe400008e0602 */
[----:B-1----:R-:W-:-:S03]  /*6d190*/  IMAD.MOV.U32 R8, RZ, RZ, R19 ;  /* 0x000000ffff087224 */ /* 0x002fc600078e0013 */
[----:B------:R-:W-:Y:S01]  /*6d1a0*/  STL [R1+0x4148], R20 ;  /* 0x0041481401007387 */ /* 0x000fe20000100800 */
[----:B--2---:R-:W-:-:S03]  /*6d1b0*/  IMAD.X R17, R17, 0x1, R2, P2 ;  /* 0x0000000111117824 */ /* 0x004fc600010e0602 */
[----:B------:R-:W-:Y:S04]  /*6d1c0*/  STL [R1+0x4154], R16 ;  /* 0x0041541001007387 */ /* 0x000fe80000100800 */
[----:B------:R-:W2:Y:S04]  /*6d1d0*/  LDL.LU R19, [R1+0x4178] ;  /* 0x0041780001137983 */ /* 0x000ea80000300800 */
[----:B------:R-:W-:Y:S04]  /*6d1e0*/  STL [R1+0x4150], R17 ;  /* 0x0041501101007387 */ /* 0x000fe80000100800 */
[----:B------:R-:W2:Y:S01]  /*6d1f0*/  LDL.LU R23, [R1+0x4180] ;  /* 0x0041800001177983 */ /* 0x000ea20000300800 */
[-C--:B---3--:R-:W-:Y:S01]  /*6d200*/  IADD3 R4, P1, PT, R4, R3.reuse, RZ ;  /* 0x0000000304047210 */ /* 0x088fe20007f3e0ff */
[----:B------:R-:W-:Y:S01]  /*6d210*/  IMAD.MOV.U32 R9, RZ, RZ, R20 ;  /* 0x000000ffff097224 */ /* 0x000fe200078e0014 */
[----:B------:R-:W-:-:S03]  /*6d220*/  IADD3 R7, P2, PT, R7, R3, RZ ;  /* 0x0000000307077210 */ /* 0x000fc60007f5e0ff */
[----:B------:R1:W-:Y:S04]  /*6d230*/  STL [R1+0x415c], R4 ;  /* 0x00415c0401007387 */ /* 0x0003e80000100800 */
[----:B------:R3:W-:Y:S02]  /*6d240*/  LDGSTS.E [R6+0xa300], desc[UR34][R8.64], P0 ;  /* 0x0a30000008067fae */ /* 0x0007e400081a1022 */
[----:B---3--:R-:W-:Y:S02]  /*6d250*/  IMAD.MOV.U32 R8, RZ, RZ, R16 ;  /* 0x000000ffff087224 */ /* 0x008fe400078e0010 */
[----:B------:R-:W-:-:S05]  /*6d260*/  IMAD.MOV.U32 R9, RZ, RZ, R17 ;  /* 0x000000ffff097224 */ /* 0x000fca00078e0011 */
[----:B------:R3:W-:Y:S01]  /*6d270*/  LDGSTS.E [R6+0xa380], desc[UR34][R8.64], P0 ;  /* 0x0a38000008067fae */ /* 0x0007e200081a1022 */
[----:B------:R-:W-:-:S05]  /*6d280*/  IMAD.X R15, R15, 0x1, R2, P1 ;  /* 0x000000010f0f7824 */ /* 0x000fca00008e0602 */
[----:B------:R-:W-:Y:S01]  /*6d290*/  STL [R1+0x4158], R15 ;  /* 0x0041580f01007387 */ /* 0x000fe20000100800 */
[----:B------:R-:W-:-:S03]  /*6d2a0*/  IMAD.X R14, R14, 0x1, R2, P2 ;  /* 0x000000010e0e7824 */ /* 0x000fc600010e0602 */
[----:B------:R1:W-:Y:S01]  /*6d2b0*/  STL [R1+0x4164], R7 ;  /* 0x0041640701007387 */ /* 0x0003e20000100800 */
[----:B---3--:R-:W-:-:S03]  /*6d2c0*/  IMAD.MOV.U32 R8, RZ, RZ, R4 ;  /* 0x000000ffff087224 */ /* 0x008fc600078e0004 */
[----:B------:R-:W3:Y:S01]  /*6d2d0*/  LDL.LU R28, [R1+0x418c] ;  /* 0x00418c00011c7983 */ /* 0x000ee20000300800 */
[----:B------:R-:W-:-:S03]  /*6d2e0*/  IMAD.MOV.U32 R9, RZ, RZ, R15 ;  /* 0x000000ffff097224 */ /* 0x000fc600078e000f */
[----:B------:R-:W-:Y:S04]  /*6d2f0*/  STL [R1+0x4160], R14 ;  /* 0x0041600e01007387 */ /* 0x000fe80000100800 */
[----:B-1----:R-:W3:Y:S04]  /*6d300*/  LDL.LU R4, [R1+0x4194] ;  /* 0x0041940001047983 */ /* 0x002ee80000300800 */
[----:B------:R-:W3:Y:S04]  /*6d310*/  LDL.LU R29, [R1+0x4188] ;  /* 0x00418800011d7983 */ /* 0x000ee80000300800 */
[----:B------:R1:W-:Y:S02]  /*6d320*/  LDGSTS.E [R6+0xa400], desc[UR34][R8.64], P0 ;  /* 0x0a40000008067fae */ /* 0x0003e400081a1022 */
[----:B-1----:R-:W-:-:S02]  /*6d330*/  IMAD.MOV.U32 R8, RZ, RZ, R7 ;  /* 0x000000ffff087224 */ /* 0x002fc400078e0007 */
[----:B------:R-:W3:Y:S01]  /*6d340*/  LDL.LU R7, [R1+0x4190] ;  /* 0x0041900001077983 */ /* 0x000ee20000300800 */
[-C--:B------:R-:W-:Y:S01]  /*6d350*/  IADD3 R10, P1, PT, R10, R3.reuse, RZ ;  /* 0x000000030a0a7210 */ /* 0x080fe20007f3e0ff */
[----:B------:R-:W-:Y:S01]  /*6d360*/  IMAD.MOV.U32 R9, RZ, RZ, R14 ;  /* 0x000000ffff097224 */ /* 0x000fe200078e000e */
[----:B------:R-:W-:-:S03]  /*6d370*/  IADD3 R12, P2, PT, R12, R3, RZ ;  /* 0x000000030c0c7210 */ /* 0x000fc60007f5e0ff */
[----:B------:R-:W-:Y:S04]  /*6d380*/  STL [R1+0x416c], R10 ;  /* 0x00416c0a01007387 */ /* 0x000fe80000100800 */
[----:B------:R1:W-:Y:S02]  /*6d390*/  LDGSTS.E [R6+0xa480], desc[UR34][R8.64], P0 ;  /* 0x0a48000008067fae */ /* 0x0003e400081a1022 */
[----:B-1----:R-:W-:Y:S02]  /*6d3a0*/  IMAD.MOV.U32 R8, RZ, RZ, R10 ;  /* 0x000000ffff087224 */ /* 0x002fe400078e000a */
[----:B----4-:R-:W-:-:S04]  /*6d3b0*/  IMAD.X R11, R11, 0x1, R2, P1 ;  /* 0x000000010b0b7824 */ /* 0x010fc800008e0602 */
[----:B------:R-:W-:Y:S01]  /*6d3c0*/  IMAD.MOV.U32 R9, RZ, RZ, R11 ;  /* 0x000000ffff097224 */ /* 0x000fe200078e000b */
[----:B------:R1:W-:Y:S01]  /*6d3d0*/  STL [R1+0x4168], R11 ;  /* 0x0041680b01007387 */ /* 0x0003e20000100800 */
[----:B------:R-:W-:-:S03]  /*6d3e0*/  IMAD.X R13, R13, 0x1, R2, P2 ;  /* 0x000000010d0d7824 */ /* 0x000fc600010e0602 */
[----:B------:R-:W-:Y:S04]  /*6d3f0*/  STL [R1+0x4174], R12 ;  /* 0x0041740c01007387 */ /* 0x000fe80000100800 */
[----:B------:R4:W-:Y:S04]  /*6d400*/  LDGSTS.E [R6+0xa500], desc[UR34][R8.64], P0 ;  /* 0x0a50000008067fae */ /* 0x0009e800081a1022 */
[----:B-1----:R-:W3:Y:S04]  /*6d410*/  LDL.LU.64 R10, [R1+0x35d0] ;  /* 0x0035d000010a7983 */ /* 0x002ee80000300a00 */
[----:B------:R1:W-:Y:S01]  /*6d420*/  STL [R1+0x4170], R13 ;  /* 0x0041700d01007387 */ /* 0x0003e20000100800 */
[----:B----4-:R-:W-:-:S02]  /*6d430*/  IMAD.MOV.U32 R8, RZ, RZ, R12 ;  /* 0x000000ffff087224 */ /* 0x010fc400078e000c */
[----:B------:R-:W-:Y:S02]  /*6d440*/  IMAD.MOV.U32 R9, RZ, RZ, R13 ;  /* 0x000000ffff097224 */ /* 0x000fe400078e000d */
[----:B-1----:R-:W4:Y:S01]  /*6d450*/  LDL.LU.64 R12, [R1+0x35c8] ;  /* 0x0035c800010c7983 */ /* 0x002f220000300a00 */
[----:B------:R-:W-:-:S03]  /*6d460*/  IADD3 R18, P1, PT, R18, R3, RZ ;  /* 0x0000000312127210 */ /* 0x000fc60007f3e0ff */
[----:B------:R-:W4:Y:S01]  /*6d470*/  LDL.LU.64 R14, [R1+0x35c0] ;  /* 0x0035c000010e7983 */ /* 0x000f220000300a00 */
[----:B------:R-:W-:-:S03]  /*6d480*/  IADD3 R22, P2, PT, R22, R3, RZ ;  /* 0x0000000316167210 */ /* 0x000fc60007f5e0ff */
[----:B------:R-:W4:Y:S04]  /*6d490*/  LDL.LU.64 R16, [R1+0x35b8] ;  /* 0x0035b80001107983 */ /* 0x000f280000300a00 */
[----:B------:R-:W-:Y:S04]  /*6d4a0*/  STL [R1+0x417c], R18 ;  /* 0x00417c1201007387 */ /* 0x000fe80000100800 */
[----:B------:R1:W-:Y:S02]  /*6d4b0*/  LDGSTS.E [R6+0xa580], desc[UR34][R8.64], P0 ;  /* 0x0a58000008067fae */ /* 0x0003e400081a1022 */
[----:B-1----:R-:W-:-:S02]  /*6d4c0*/  IMAD.MOV.U32 R8, RZ, RZ, R18 ;  /* 0x000000ffff087224 */ /* 0x002fc400078e0012 */
[----:B--2---:R-:W-:-:S04]  /*6d4d0*/  IMAD.X R19, R19, 0x1, R2, P1 ;  /* 0x0000000113137824 */ /* 0x004fc800008e0602 */
[----:B------:R-:W-:Y:S01]  /*6d4e0*/  IMAD.MOV.U32 R9, RZ, RZ, R19 ;  /* 0x000000ffff097224 */ /* 0x000fe200078e0013 */
[----:B------:R1:W-:Y:S01]  /*6d4f0*/  STL [R1+0x4178], R19 ;  /* 0x0041781301007387 */ /* 0x0003e20000100800 */
[----:B------:R-:W-:-:S03]  /*6d500*/  IMAD.X R23, R23, 0x1, R2, P2 ;  /* 0x0000000117177824 */ /* 0x000fc600010e0602 */
[----:B------:R-:W-:Y:S04]  /*6d510*/  STL [R1+0x4184], R22 ;  /* 0x0041841601007387 */ /* 0x000fe80000100800 */
[----:B------:R2:W-:Y:S04]  /*6d520*/  LDGSTS.E [R6+0xa600], desc[UR34][R8.64], P0 ;  /* 0x0a60000008067fae */ /* 0x0005e800081a1022 */
[----:B-1----:R-:W4:Y:S04]  /*6d530*/  LDL.LU.64 R18, [R1+0x35b0] ;  /* 0x0035b00001127983 */ /* 0x002f280000300a00 */
[----:B------:R1:W-:Y:S04]  /*6d540*/  STL [R1+0x4180], R23 ;  /* 0x0041801701007387 */ /* 0x0003e80000100800 */
[----:B------:R-:W4:Y:S01]  /*6d550*/  LDL.LU.64 R20, [R1+0x35a8] ;  /* 0x0035a80001147983 */ /* 0x000f220000300a00 */
[----:B--2---:R-:W-:-:S02]  /*6d560*/  IMAD.MOV.U32 R8, RZ, RZ, R22 ;  /* 0x000000ffff087224 */ /* 0x004fc400078e0016 */
[----:B------:R-:W-:Y:S02]  /*6d570*/  IMAD.MOV.U32 R9, RZ, RZ, R23 ;  /* 0x000000ffff097224 */ /* 0x000fe400078e0017 */
[----:B-1----:R-:W2:Y:S04]  /*6d580*/  LDL.LU.64 R22, [R1+0x35a0] ;  /* 0x0035a00001167983 */ /* 0x002ea80000300a00 */
[----:B------:R-:W2:Y:S04]  /*6d590*/  LDL.LU.64 R24, [R1+0x3598] ;  /* 0x0035980001187983 */ /* 0x000ea80000300a00 */
[----:B------:R-:W2:Y:S04]  /*6d5a0*/  LDL.LU.64 R26, [R1+0x3590] ;  /* 0x00359000011a7983 */ /* 0x000ea80000300a00 */
[----:B------:R1:W-:Y:S01]  /*6d5b0*/  LDGSTS.E [R6+0xa680], desc[UR34][R8.64], P0 ;  /* 0x0a68000008067fae */ /* 0x0003e200081a1022 */
[----:B---3--:R-:W-:-:S05]  /*6d5c0*/  IADD3 R28, P1, PT, R28, R3, RZ ;  /* 0x000000031c1c7210 */ /* 0x008fca0007f3e0ff */
[----:B------:R-:W-:Y:S01]  /*6d5d0*/  STL [R1+0x418c], R28 ;  /* 0x00418c1c01007387 */ /* 0x000fe20000100800 */
[----:B------:R-:W-:Y:S01]  /*6d5e0*/  IADD3 R4, P2, PT, R4, R3, RZ ;  /* 0x0000000304047210 */ /* 0x000fe20007f5e0ff */
[----:B------:R-:W-:Y:S02]  /*6d5f0*/  IMAD.X R29, R29, 0x1, R2, P1 ;  /* 0x000000011d1d7824 */ /* 0x000fe400008e0602 */
[----:B-1----:R-:W-:Y:S02]  /*6d600*/  IMAD.MOV.U32 R8, RZ, RZ, R28 ;  /* 0x000000ffff087224 */ /* 0x002fe400078e001c */
[----:B------:R-:W-:Y:S01]  /*6d610*/  IMAD.MOV.U32 R9, RZ, RZ, R29 ;  /* 0x000000ffff097224 */ /* 0x000fe200078e001d */
[----:B------:R1:W-:Y:S04]  /*6d620*/  STL [R1+0x4188], R29 ;  /* 0x0041881d01007387 */ /* 0x0003e80000100800 */
[----:B------:R-:W-:Y:S04]  /*6d630*/  STL [R1+0x4194], R4 ;  /* 0x0041940401007387 */ /* 0x000fe80000100800 */
[----:B------:R3:W-:Y:S04]  /*6d640*/  LDGSTS.E [R6+0xa700], desc[UR34][R8.64], P0 ;  /* 0x0a70000008067fae */ /* 0x0007e800081a1022 */
[----:B-1----:R-:W2:Y:S01]  /*6d650*/  LDL.LU.64 R28, [R1+0x3588] ;  /* 0x00358800011c7983 */ /* 0x002ea20000300a00 */
[----:B------:R-:W-:-:S05]  /*6d660*/  IMAD.X R7, R7, 0x1, R2, P2 ;  /* 0x0000000107077824 */ /* 0x000fca00010e0602 */
[----:B------:R1:W-:Y:S04]  /*6d670*/  STL [R1+0x4190], R7 ;  /* 0x0041900701007387 */ /* 0x0003e80000100800 */
[----:B------:R-:W2:Y:S04]  /*6d680*/  LDL.LU.64 R30, [R1+0x3580] ;  /* 0x00358000011e7983 */ /* 0x000ea80000300a00 */
[----:B------:R-:W2:Y:S04]  /*6d690*/  LDL.LU R71, [R1+0x379c] ;  /* 0x00379c0001477983 */ /* 0x000ea80000300800 */
        /* <DEDUP_REMOVED lines=20> */
[----:B------:R-:W2:Y:S01]  /*6d7e0*/  LDL.LU.64 R74, [R1+0x3360] ;  /* 0x00336000014a7983 */ /* 0x000ea20000300a00 */
[----:B---3--:R-:W-:-:S02]  /*6d7f0*/  IMAD.MOV.U32 R8, RZ, RZ, R4 ;  /* 0x000000ffff087224 */ /* 0x008fc400078e0004 */
[----:B------:R-:W-:-:S05]  /*6d800*/  IMAD.MOV.U32 R9, RZ, RZ, R7 ;  /* 0x000000ffff097224 */ /* 0x000fca00078e0007 */
[----:B------:R3:W-:Y:S02]  /*6d810*/  LDGSTS.E [R6+0xa780], desc[UR34][R8.64], P0 ;  /* 0x0a78000008067fae */ /* 0x0007e400081a1022 */
[----:B---3--:R-:W-:-:S05]  /*6d820*/  IADD3 R8, P0, PT, R10, R3, RZ ;  /* 0x000000030a087210 */ /* 0x008fca0007f1e0ff */
[----:B-1----:R-:W-:Y:S01]  /*6d830*/  IMAD.X R7, R11, 0x1, R2, P0 ;  /* 0x000000010b077824 */ /* 0x002fe200000e0602 */
[----:B----4-:R-:W-:-:S05]  /*6d840*/  IADD3 R10, P0, PT, R12, R3, RZ ;  /* 0x000000030c0a7210 */ /* 0x010fca0007f1e0ff */
[----:B------:R-:W-:Y:S01]  /*6d850*/  IMAD.X R9, R13, 0x1, R2, P0 ;  /* 0x000000010d097824 */ /* 0x000fe200000e0602 */
[----:B------:R-:W-:-:S05]  /*6d860*/  IADD3 R12, P0, PT, R14, R3, RZ ;  /* 0x000000030e0c7210 */ /* 0x000fca0007f1e0ff */
[----:B------:R-:W-:Y:S01]  /*6d870*/  IMAD.X R11, R15, 0x1, R2, P0 ;  /* 0x000000010f0b7824 */ /* 0x000fe200000e0602 */
[----:B------:R-:W-:-:S05]  /*6d880*/  IADD3 R14, P0, PT, R16, R3, RZ ;  /* 0x00000003100e7210 */ /* 0x000fca0007f1e0ff */
[----:B------:R-:W-:Y:S01]  /*6d890*/  IMAD.X R13, R17, 0x1, R2, P0 ;  /* 0x00000001110d7824 */ /* 0x000fe200000e0602 */
[----:B------:R-:W-:-:S05]  /*6d8a0*/  IADD3 R16, P0, PT, R18, R3, RZ ;  /* 0x0000000312107210 */ /* 0x000fca0007f1e0ff */
[----:B------:R-:W-:Y:S01]  /*6d8b0*/  IMAD.X R15, R19, 0x1, R2, P0 ;  /* 0x00000001130f7824 */ /* 0x000fe200000e0602 */
[----:B------:R-:W-:-:S05]  /*6d8c0*/  IADD3 R18, P0, PT, R20, R3, RZ ;  /* 0x0000000314127210 */ /* 0x000fca0007f1e0ff */
[----:B------:R-:W-:Y:S01]  /*6d8d0*/  IMAD.X R17, R21, 0x1, R2, P0 ;  /* 0x0000000115117824 */ /* 0x000fe200000e0602 */
[----:B--2---:R-:W-:-:S05]  /*6d8e0*/  IADD3 R20, P0, PT, R22, R3, RZ ;  /* 0x0000000316147210 */ /* 0x004fca0007f1e0ff */
        /* <DEDUP_REMOVED lines=43> */
[-C--:B------:R-:W-:Y:S01]  /*6dba0*/  IADD3 R64, P0, PT, R66, R3.reuse, RZ ;  /* 0x0000000342407210 */ /* 0x080fe20007f1e0ff */
[----:B------:R-:W-:Y:S01]  /*6dbb0*/  IMAD.MOV.U32 R150, RZ, RZ, R8 ;  /* 0x000000ffff967224 */ /* 0x000fe200078e0008 */
[----:B------:R-:W-:-:S03]  /*6dbc0*/  IADD3 R71, P3, PT, R71, R3, RZ ;  /* 0x0000000347477210 */ /* 0x000fc60007f7e0ff */
[----:B------:R-:W-:Y:S01]  /*6dbd0*/  IMAD.X R63, R67, 0x1, R2, P0 ;  /* 0x00000001433f7824 */ /* 0x000fe200000e0602 */
[-C--:B------:R-:W-:Y:S01]  /*6dbe0*/  IADD3 R66, P0, PT, R68, R3.reuse, RZ ;  /* 0x0000000344427210 */ /* 0x080fe20007f1e0ff */
[----:B------:R-:W-:Y:S02]  /*6dbf0*/  IMAD.MOV.U32 R151, RZ, RZ, R7 ;  /* 0x000000ffff977224 */ /* 0x000fe400078e0007 */
[----:B------:R-:W-:Y:S02]  /*6dc00*/  IMAD.MOV.U32 R148, RZ, RZ, R10 ;  /* 0x000000ffff947224 */ /* 0x000fe400078e000a */
[----:B------:R-:W-:Y:S02]  /*6dc10*/  IMAD.MOV.U32 R149, RZ, RZ, R9 ;  /* 0x000000ffff957224 */ /* 0x000fe400078e0009 */
[----:B------:R-:W-:Y:S02]  /*6dc20*/  IMAD.MOV.U32 R146, RZ, RZ, R12 ;  /* 0x000000ffff927224 */ /* 0x000fe400078e000c */
[----:B------:R-:W-:Y:S01]  /*6dc30*/  IMAD.MOV.U32 R147, RZ, RZ, R11 ;  /* 0x000000ffff937224 */ /* 0x000fe200078e000b */
[----:B------:R-:W-:Y:S01]  /*6dc40*/  STL [R1+0x379c], R71 ;  /* 0x00379c4701007387 */ /* 0x000fe20000100800 */
[----:B------:R-:W-:Y:S01]  /*6dc50*/  IMAD.X R65, R69, 0x1, R2, P0 ;  /* 0x0000000145417824 */ /* 0x000fe200000e0602 */
[----:B------:R-:W-:Y:S01]  /*6dc60*/  IADD3 R68, P0, PT, R76, R3, RZ ;  /* 0x000000034c447210 */ /* 0x000fe20007f1e0ff */
[----:B------:R-:W-:-:S02]  /*6dc70*/  IMAD.MOV.U32 R144, RZ, RZ, R14 ;  /* 0x000000ffff907224 */ /* 0x000fc400078e000e */
[----:B------:R-:W-:Y:S01]  /*6dc80*/  IMAD.MOV.U32 R145, RZ, RZ, R13 ;  /* 0x000000ffff917224 */ /* 0x000fe200078e000d */
[----:B------:R-:W-:Y:S01]  /*6dc90*/  STL.64 [R1+0x35d0], R150 ;  /* 0x0035d09601007387 */ /* 0x000fe20000100a00 */
[----:B------:R-:W-:Y:S02]  /*6dca0*/  IMAD.MOV.U32 R130, RZ, RZ, R16 ;  /* 0x000000ffff827224 */ /* 0x000fe400078e0010 */
[----:B------:R-:W-:Y:S01]  /*6dcb0*/  IMAD.MOV.U32 R131, RZ, RZ, R15 ;  /* 0x000000ffff837224 */ /* 0x000fe200078e000f */
[----:B------:R-:W-:Y:S01]  /*6dcc0*/  STL.64 [R1+0x35c8], R148 ;  /* 0x0035c89401007387 */ /* 0x000fe20000100a00 */
[----:B------:R-:W-:Y:S02]  /*6dcd0*/  IMAD.MOV.U32 R126, RZ, RZ, R18 ;  /* 0x000000ffff7e7224 */ /* 0x000fe400078e0012 */
[----:B------:R-:W-:Y:S01]  /*6dce0*/  IMAD.MOV.U32 R127, RZ, RZ, R17 ;  /* 0x000000ffff7f7224 */ /* 0x000fe200078e0011 */
[----:B------:R-:W-:Y:S01]  /*6dcf0*/  STL.64 [R1+0x35c0], R146 ;  /* 0x0035c09201007387 */ /* 0x000fe20000100a00 */
        /* <DEDUP_REMOVED lines=29> */
[----:B------:R-:W-:-:S02]  /*6ded0*/  IMAD.X R69, R75, 0x1, R2, P0 ;  /* 0x000000014b457824 */ /* 0x000fc400000e0602 */
[----:B------:R-:W-:Y:S02]  /*6dee0*/  IMAD.MOV.U32 R106, RZ, RZ, R38 ;  /* 0x000000ffff6a7224 */ /* 0x000fe400078e0026 */
        /* <DEDUP_REMOVED lines=49> */
[----:B------:R-:W-:Y:S04]  /*6e200*/  STL.64 [R1+0x3378], R82 ;  /* 0x0033785201007387 */ /* 0x000fe80000100a00 */
[----:B------:R-:W-:Y:S04]  /*6e210*/  STL.64 [R1+0x3370], R80 ;  /* 0x0033705001007387 */ /* 0x000fe80000100a00 */
[----:B------:R-:W-:Y:S04]  /*6e220*/  STL.64 [R1+0x3368], R78 ;  /* 0x0033684e01007387 */ /* 0x000fe80000100a00 */
[----:B------:R-:W-:Y:S04]  /*6e230*/  STL.64 [R1+0x3360], R76 ;  /* 0x0033604c01007387 */ /* 0x000fe80000100a00 */
[----:B------:R-:W2:Y:S04]  /*6e240*/  LDL.LU R8, [R1+0x3798] ;  /* 0x0037980001087983 */ /* 0x000ea80000300800 */
[----:B------:R-:W3:Y:S04]  /*6e250*/  LDL.LU R18, [R1+0x37a4] ;  /* 0x0037a40001127983 */ /* 0x000ee80000300800 */
[----:B------:R-:W4:Y:S04]  /*6e260*/  LDL.LU R16, [R1+0x37ac] ;  /* 0x0037ac0001107983 */ /* 0x000f280000300800 */
[----:B------:R-:W3:Y:S04]  /*6e270*/  LDL.LU R19, [R1+0x37a0] ;  /* 0x0037a00001137983 */ /* 0x000ee80000300800 */
[----:B------:R-:W3:Y:S04]  /*6e280*/  LDL.LU R17, [R1+0x37a8] ;  /* 0x0037a80001117983 */ /* 0x000ee80000300800 */
[----:B------:R-:W3:Y:S04]  /*6e290*/  LDL.LU R4, [R1+0x37b4] ;  /* 0x0037b40001047983 */ /* 0x000ee80000300800 */
[----:B------:R-:W3:Y:S04]  /*6e2a0*/  LDL.LU R10, [R1+0x37bc] ;  /* 0x0037bc00010a7983 */ /* 0x000ee80000300800 */
[----:B------:R-:W3:Y:S04]  /*6e2b0*/  LDL.LU R14, [R1+0x37b0] ;  /* 0x0037b000010e7983 */ /* 0x000ee80000300800 */
[----:B------:R-:W3:Y:S01]  /*6e2c0*/  LDL.LU R11, [R1+0x37b8] ;  /* 0x0037b800010b7983 */ /* 0x000ee20000300800 */
[----:B------:R-:W-:-:S03]  /*6e2d0*/  LOP3.LUT R5, R5, 0x1f, RZ, 0xc0, !PT ;  /* 0x0000001f05057812 */ /* 0x000fc600078ec0ff */
[----:B------:R-:W3:Y:S02]  /*6e2e0*/  LDL.LU R13, [R1+0x37c4] ;  /* 0x0037c400010d7983 */ /* 0x000ee40000300800 */
[----:B------:R-:W-:-:S05]  /*6e2f0*/  IMAD.SHL.U32 R5, R5, 0x4, RZ ;  /* 0x0000000405057824 */ /* 0x000fca00078e00ff */
[----:B------:R-:W-:-:S05]  /*6e300*/  LOP3.LUT R5, R5, 0x20, RZ, 0x3c, !PT ;  /* 0x0000002005057812 */ /* 0x000fca00078e3cff */
[----:B------:R-:W-:Y:S02]  /*6e310*/  VIADD R7, R5, UR15 ;  /* 0x0000000f05077c36 */ /* 0x000fe40008000000 */
[----:B------:R-:W3:Y:S01]  /*6e320*/  LDL.LU R5, [R1+0x37cc] ;  /* 0x0037cc0001057983 */ /* 0x000ee20000300800 */
[----:B------:R-:W-:-:S04]  /*6e330*/  UISETP.GT.AND UP1, UPT, UR14, 0x18, UPT ;  /* 0x000000180e00788c */ /* 0x000fc8000bf24270 */
[----:B------:R-:W-:-:S04]  /*6e340*/  USEL UR10, URZ, 0x4, !UP1 ;  /* 0x00000004ff0a7887 */ /* 0x000fc8000c800000 */
[----:B------:R-:W-:Y:S02]  /*6e350*/  USEL UR10, UR10, URZ, !UP0 ;  /* 0x000000ff0a0a7287 */ /* 0x000fe4000c000000 */
[----:B------:R-:W-:-:S04]  /*6e360*/  UISETP.GT.AND UP2, UPT, UR14, 0x1c, UPT ;  /* 0x0000001c0e00788c */ /* 0x000fc8000bf44270 */
[----:B------:R-:W-:Y:S01]  /*6e370*/  ISETP.NE.U32.AND P1, PT, RZ, UR10, PT ;  /* 0x0000000aff007c0c */ /* 0x000fe2000bf25070 */
[----:B------:R-:W-:-:S04]  /*6e380*/  USEL UR11, URZ, 0x4, !UP2 ;  /* 0x00000004ff0b7887 */ /* 0x000fc8000d000000 */
[----:B------:R-:W-:-:S08]  /*6e390*/  USEL UR11, UR11, URZ, !UP0 ;  /* 0x000000ff0b0b7287 */ /* 0x000fd0000c000000 */
[----:B------:R-:W-:Y:S01]  /*6e3a0*/  LDGSTS.E [R6+0xc000], desc[UR34][R150.64], P1 ;  /* 0x0c00000096067fae */ /* 0x000fe200089a1022 */
[----:B--2---:R-:W-:-:S03]  /*6e3b0*/  IMAD.X R8, R8, 0x1, R2, P3 ;  /* 0x0000000108087824 */ /* 0x004fc600018e0602 */
[----:B------:R-:W-:Y:S04]  /*6e3c0*/  LDGSTS.E [R6+0xc080], desc[UR34][R148.64], P1 ;  /* 0x0c08000094067fae */ /* 0x000fe800089a1022 */
[----:B------:R1:W-:Y:S04]  /*6e3d0*/  STL [R1+0x3798], R8 ;  /* 0x0037980801007387 */ /* 0x0003e80000100800 */
[----:B------:R-:W2:Y:S04]  /*6e3e0*/  LDL.LU R15, [R1+0x37c0] ;  /* 0x0037c000010f7983 */ /* 0x000ea80000300800 */
[----:B------:R-:W2:Y:S01]  /*6e3f0*/  LDL.LU R12, [R1+0x37c8] ;  /* 0x0037c800010c7983 */ /* 0x000ea20000300800 */
[----:B------:R-:W-:-:S03]  /*6e400*/  ISETP.NE.U32.AND P2, PT, RZ, UR11, PT ;  /* 0x0000000bff007c0c */ /* 0x000fc6000bf45070 */
        /* <DEDUP_REMOVED lines=8> */
[----:B------:R-:W-:-:S03]  /*6e490*/  UISETP.GT.AND UP3, UPT, UR14, 0x1, UPT ;  /* 0x000000010e00788c */ /* 0x000fc6000bf64270 */
[----:B------:R-:W-:Y:S04]  /*6e4a0*/  LDGSTS.E [R6+0xc500], desc[UR34][R116.64], P1 ;  /* 0x0c50000074067fae */ /* 0x000fe800089a1022 */
[----:B------:R-:W-:Y:S04]  /*6e4b0*/  LDGSTS.E [R6+0xc580], desc[UR34][R114.64], P1 ;  /* 0x0c58000072067fae */ /* 0x000fe800089a1022 */
[----:B------:R-:W-:Y:S04]  /*6e4c0*/  LDGSTS.E [R6+0xc600], desc[UR34][R112.64], P1 ;  /* 0x0c60000070067fae */ /* 0x000fe800089a1022 */
[----:B------:R-:W-:Y:S01]  /*6e4d0*/  LDGSTS.E [R6+0xc680], desc[UR34][R110.64], P1 ;  /* 0x0c6800006e067fae */ /* 0x000fe200089a1022 */
[----:B------:R-:W-:-:S03]  /*6e4e0*/  USEL UR10, URZ, 0x4, !UP3 ;  /* 0x00000004ff0a7887 */ /* 0x000fc6000d800000 */
[----:B------:R-:W-:Y:S04]  /*6e4f0*/  LDGSTS.E [R6+0xc700], desc[UR34][R108.64], P1 ;  /* 0x0c7000006c067fae */ /* 0x000fe800089a1022 */
[----:B------:R-:W-:Y:S04]  /*6e500*/  LDGSTS.E [R6+0xc780], desc[UR34][R106.64], P1 ;  /* 0x0c7800006a067fae */ /* 0x000fe800089a1022 */
[----:B------:R-:W-:Y:S04]  /*6e510*/  LDGSTS.E [R6+0xe000], desc[UR34][R104.64], P2 ;  /* 0x0e00000068067fae */ /* 0x000fe800091a1022 */
[----:B------:R-:W-:Y:S01]  /*6e520*/  LDGSTS.E [R6+0xe080], desc[UR34][R102.64], P2 ;  /* 0x0e08000066067fae */ /* 0x000fe200091a1022 */
[----:B------:R-:W-:-:S03]  /*6e530*/  USEL UR10, UR10, URZ, !UP0 ;  /* 0x000000ff0a0a7287 */ /* 0x000fc6000c000000 */
[----:B------:R-:W-:Y:S04]  /*6e540*/  LDGSTS.E [R6+0xe100], desc[UR34][R100.64], P2 ;  /* 0x0e10000064067fae */ /* 0x000fe800091a1022 */
[----:B------:R-:W-:Y:S04]  /*6e550*/  LDGSTS.E [R6+0xe180], desc[UR34][R98.64], P2 ;  /* 0x0e18000062067fae */ /* 0x000fe800091a1022 */
[----:B------:R-:W-:Y:S04]  /*6e560*/  LDGSTS.E [R6+0xe200], desc[UR34][R96.64], P2 ;  /* 0x0e20000060067fae */ /* 0x000fe800091a1022 */
[----:B------:R-:W-:Y:S04]  /*6e570*/  LDGSTS.E [R6+0xe280], desc[UR34][R94.64], P2 ;  /* 0x0e2800005e067fae */ /* 0x000fe800091a1022 */
[----:B------:R-:W-:Y:S04]  /*6e580*/  LDGSTS.E [R6+0xe300], desc[UR34][R92.64], P2 ;  /* 0x0e3000005c067fae */ /* 0x000fe800091a1022 */
[----:B------:R-:W-:Y:S01]  /*6e590*/  LDGSTS.E [R6+0xe380], desc[UR34][R90.64], P2 ;  /* 0x0e3800005a067fae */ /* 0x000fe200091a1022 */
[----:B------:R-:W-:-:S03]  /*6e5a0*/  ISETP.NE.U32.AND P0, PT, RZ, UR10, PT ;  /* 0x0000000aff007c0c */ /* 0x000fc6000bf05070 */
[----:B------:R-:W-:Y:S04]  /*6e5b0*/  LDGSTS.E [R6+0xe400], desc[UR34][R88.64], P2 ;  /* 0x0e40000058067fae */ /* 0x000fe800091a1022 */
[----:B------:R-:W-:Y:S04]  /*6e5c0*/  LDGSTS.E [R6+0xe480], desc[UR34][R86.64], P2 ;  /* 0x0e48000056067fae */ /* 0x000fe800091a1022 */
[----:B------:R-:W-:Y:S01]  /*6e5d0*/  LDGSTS.E [R6+0xe500], desc[UR34][R84.64], P2 ;  /* 0x0e50000054067fae */ /* 0x000fe200091a1022 */
[----:B---3--:R-:W-:-:S03]  /*6e5e0*/  IADD3 R18, P1, PT, R18, R3, RZ ;  /* 0x0000000312127210 */ /* 0x008fc60007f3e0ff */
[----:B------:R-:W-:Y:S04]  /*6e5f0*/  LDGSTS.E [R6+0xe580], desc[UR34][R82.64], P2 ;  /* 0x0e58000052067fae */ /* 0x000fe800091a1022 */
[----:B------:R-:W-:Y:S04]  /*6e600*/  LDGSTS.E [R6+0xe600], desc[UR34][R80.64], P2 ;  /* 0x0e60000050067fae */ /* 0x000fe800091a1022 */
[----:B------:R-:W-:Y:S04]  /*6e610*/  LDGSTS.E [R6+0xe680], desc[UR34][R78.64], P2 ;  /* 0x0e6800004e067fae */ /* 0x000fe800091a1022 */
[----:B------:R-:W-:Y:S01]  /*6e620*/  LDGSTS.E [R6+0xe700], desc[UR34][R76.64], P2 ;  /* 0x0e7000004c067fae */ /* 0x000fe200091a1022 */
[----:B------:R-:W-:-:S03]  /*6e630*/  IMAD.MOV.U32 R9, RZ, RZ, R8 ;  /* 0x000000ffff097224 */ /* 0x000fc600078e0008 */
[----:B------:R-:W-:Y:S01]  /*6e640*/  LDGSTS.E [R6+0xe780], desc[UR34][R74.64], P2 ;  /* 0x0e7800004a067fae */ /* 0x000fe200091a1022 */
[-C--:B----4-:R-:W-:Y:S01]  /*6e650*/  IADD3 R16, P2, PT, R16, R3.reuse, RZ ;  /* 0x0000000310107210 */ /* 0x090fe20007f5e0ff */
[----:B-1----:R-:W-:Y:S02]  /*6e660*/  IMAD.MOV.U32 R8, RZ, RZ, R71 ;  /* 0x000000ffff087224 */ /* 0x002fe400078e0047 */
[--C-:B------:R-:W-:Y:S02]  /*6e670*/  IMAD.X R19, R19, 0x1, R2.reuse, P1 ;  /* 0x0000000113137824 */ /* 0x100fe400008e0602 */
[----:B------:R-:W-:Y:S01]  /*6e680*/  IMAD.X R17, R17, 0x1, R2, P2 ;  /* 0x0000000111117824 */ /* 0x000fe200010e0602 */
[----:B------:R-:W-:Y:S01]  /*6e690*/  STL [R1+0x37a4], R18 ;  /* 0x0037a41201007387 */ /* 0x000fe20000100800 */
[----:B------:R-:W-:-:S03]  /*6e6a0*/  IADD3 R4, P1, PT, R4, R3, RZ ;  /* 0x0000000304047210 */ /* 0x000fc60007f3e0ff */
[----:B------:R1:W-:Y:S04]  /*6e6b0*/  LDGSTS.E [R7+0x800], desc[UR34][R8.64], P0 ;  /* 0x0080000008077fae */ /* 0x0003e800081a1022 */
[----:B------:R-:W-:Y:S04]  /*6e6c0*/  STL [R1+0x37a0], R19 ;  /* 0x0037a01301007387 */ /* 0x000fe80000100800 */
[----:B------:R-:W-:Y:S01]  /*6e6d0*/  STL [R1+0x37ac], R16 ;  /* 0x0037ac1001007387 */ /* 0x000fe20000100800 */
[----:B-1----:R-:W-:-:S03]  /*6e6e0*/  IMAD.MOV.U32 R8, RZ, RZ, R18 ;  /* 0x000000ffff087224 */ /* 0x002fc600078e0012 */
[----:B------:R-:W-:Y:S01]  /*6e6f0*/  STL [R1+0x37a8], R17 ;  /* 0x0037a81101007387 */ /* 0x000fe20000100800 */
[----:B------:R-:W-:-:S03]  /*6e700*/  IMAD.MOV.U32 R9, RZ, RZ, R19 ;  /* 0x000000ffff097224 */ /* 0x000fc600078e0013 */
[----:B------:R-:W3:Y:S01]  /*6e710*/  LDL.LU R22, [R1+0x37d0] ;  /* 0x0037d00001167983 */ /* 0x000ee20000300800 */
[----:B------:R-:W-:-:S03]  /*6e720*/  IADD3 R10, P2, PT, R10, R3, RZ ;  /* 0x000000030a0a7210 */ /* 0x000fc60007f5e0ff */
[----:B------:R-:W4:Y:S01]  /*6e730*/  LDL.LU R21, [R1+0x37d4] ;  /* 0x0037d40001157983 */ /* 0x000f220000300800 */
[----:B------:R-:W-:-:S03]  /*6e740*/  IMAD.X R14, R14, 0x1, R2, P1 ;  /* 0x000000010e0e7824 */ /* 0x000fc600008e0602 */
[----:B------:R1:W-:Y:S01]  /*6e750*/  LDGSTS.E [R7+0x880], desc[UR34][R8.64], P0 ;  /* 0x0088000008077fae */ /* 0x0003e200081a1022 */
[----:B------:R-:W-:-:S03]  /*6e760*/  IMAD.X R11, R11, 0x1, R2, P2 ;  /* 0x000000010b0b7824 */ /* 0x000fc600010e0602 */
[----:B------:R-:W3:Y:S04]  /*6e770*/  LDL.LU R20, [R1+0x37d8] ;  /* 0x0037d80001147983 */ /* 0x000ee80000300800 */
[----:B------:R-:W3:Y:S01]  /*6e780*/  LDL.LU R6, [R1+0x37dc] ;  /* 0x0037dc0001067983 */ /* 0x000ee20000300800 */
[----:B-1----:R-:W-:Y:S02]  /*6e790*/  IMAD.MOV.U32 R8, RZ, RZ, R16 ;  /* 0x000000ffff087224 */ /* 0x002fe400078e0010 */
[----:B------:R-:W-:Y:S01]  /*6e7a0*/  IMAD.MOV.U32 R9, RZ, RZ, R17 ;  /* 0x000000ffff097224 */ /* 0x000fe200078e0011 */
[----:B------:R-:W-:Y:S04]  /*6e7b0*/  STL [R1+0x37b4], R4 ;  /* 0x0037b40401007387 */ /* 0x000fe80000100800 */
        /* <DEDUP_REMOVED lines=8> */
[----:B------:R-:W3:Y:S01]  /*6e840*/  LDL.LU R19, [R1+0x37e0] ;  /* 0x0037e00001137983 */ /* 0x000ee20000300800 */
[----:B------:R-:W-:-:S03]  /*6e850*/  IADD3 R13, P1, PT, R13, R3, RZ ;  /* 0x000000030d0d7210 */ /* 0x000fc60007f3e0ff */
[----:B------:R1:W-:Y:S01]  /*6e860*/  LDGSTS.E [R7+0x980], desc[UR34][R8.64], P0 ;  /* 0x0098000008077fae */ /* 0x0003e200081a1022 */
[----:B------:R-:W-:Y:S01]  /*6e870*/  IADD3 R5, P2, PT, R5, R3, RZ ;  /* 0x0000000305057210 */ /* 0x000fe20007f5e0ff */
[----:B-1----:R-:W-:Y:S02]  /*6e880*/  IMAD.MOV.U32 R8, RZ, RZ, R10 ;  /* 0x000000ffff087224 */ /* 0x002fe400078e000a */
[----:B------:R-:W-:Y:S01]  /*6e890*/  IMAD.MOV.U32 R9, RZ, RZ, R11 ;  /* 0x000000ffff097224 */ /* 0x000fe200078e000b */
[----:B------:R-:W3:Y:S04]  /*6e8a0*/  LDL.LU R10, [R1+0x37e8] ;  /* 0x0037e800010a7983 */ /* 0x000ee80000300800 */
[----:B------:R-:W3:Y:S04]  /*6e8b0*/  LDL.LU R11, [R1+0x37f4] ;  /* 0x0037f400010b7983 */ /* 0x000ee80000300800 */
[----:B------:R-:W3:Y:S04]  /*6e8c0*/  LDL.LU R16, [R1+0x37fc] ;  /* 0x0037fc0001107983 */ /* 0x000ee80000300800 */
[----:B------:R1:W-:Y:S04]  /*6e8d0*/  LDGSTS.E [R7+0xa00], desc[UR34][R8.64], P0 ;  /* 0x00a0000008077fae */ /* 0x0003e800081a1022 */
[----:B------:R-:W-:Y:S01]  /*6e8e0*/  STL [R1+0x37c4], R13 ;  /* 0x0037c40d01007387 */ /* 0x000fe20000100800 */
[----:B-1----:R-:W-:-:S02]  /*6e8f0*/  IMAD.MOV.U32 R8, RZ, RZ, R13 ;  /* 0x000000ffff087224 */ /* 0x002fc400078e000d */
[--C-:B--2---:R-:W-:Y:S02]  /*6e900*/  IMAD.X R15, R15, 0x1, R2.reuse, P1 ;  /* 0x000000010f0f7824 */ /* 0x104fe400008e0602 */
[----:B------:R-:W-:-:S03]  /*6e910*/  IMAD.X R12, R12, 0x1, R2, P2 ;  /* 0x000000010c0c7824 */ /* 0x000fc600010e0602 */
        /* <DEDUP_REMOVED lines=15> */
[----:B---3--:R-:W-:Y:S02]  /*6ea10*/  IMAD.X R22, R22, 0x1, R2, P1 ;  /* 0x0000000116167824 */ /* 0x008fe400008e0602 */
[----:B-1----:R-:W-:Y:S02]  /*6ea20*/  IMAD.MOV.U32 R8, RZ, RZ, R21 ;  /* 0x000000ffff087224 */ /* 0x002fe400078e0015 */
[----:B------:R-:W-:Y:S01]  /*6ea30*/  IMAD.MOV.U32 R9, RZ, RZ, R22 ;  /* 0x000000ffff097224 */ /* 0x000fe200078e0016 */
[-C--:B------:R-:W-:Y:S01]  /*6ea40*/  IADD3 R6, P2, PT, R6, R3.reuse, RZ ;  /* 0x0000000306067210 */ /* 0x080fe20007f5e0ff */
[----:B------:R-:W-:Y:S04]  /*6ea50*/  STL [R1+0x37d4], R21 ;  /* 0x0037d41501007387 */ /* 0x000fe80000100800 */
[----:B------:R-:W-:Y:S01]  /*6ea60*/  IMAD.X R20, R20, 0x1, R2, P2 ;  /* 0x0000000114147824 */ /* 0x000fe200010e0602 */
[----:B------:R-:W-:Y:S04]  /*6ea70*/  STL [R1+0x37d0], R22 ;  /* 0x0037d01601007387 */ /* 0x000fe80000100800 */
[----:B------:R1:W-:Y:S04]  /*6ea80*/  LDGSTS.E [R7+0xb80], desc[UR34][R8.64], P0 ;  /* 0x00b8000008077fae */ /* 0x0003e800081a1022 */
[----:B------:R3:W-:Y:S04]  /*6ea90*/  STL [R1+0x37dc], R6 ;  /* 0x0037dc0601007387 */ /* 0x0007e80000100800 */
[----:B------:R-:W-:Y:S01]  /*6eaa0*/  STL [R1+0x37d8], R20 ;  /* 0x0037d81401007387 */ /* 0x000fe20000100800 */
[----:B------:R-:W-:Y:S01]  /*6eab0*/  IADD3 R14, P1, PT, R14, R3, RZ ;  /* 0x000000030e0e7210 */ /* 0x000fe20007f3e0ff */
[----:B-1----:R-:W-:-:S02]  /*6eac0*/  IMAD.MOV.U32 R8, RZ, RZ, R6 ;  /* 0x000000ffff087224 */ /* 0x002fc400078e0006 */
[----:B------:R-:W-:Y:S01]  /*6ead0*/  IMAD.MOV.U32 R9, RZ, RZ, R20 ;  /* 0x000000ffff097224 */ /* 0x000fe200078e0014 */
[----:B---3--:R-:W3:Y:S01]  /*6eae0*/  LDL.LU R6, [R1+0x3814] ;  /* 0x0038140001067983 */ /* 0x008ee20000300800 */
[----:B------:R-:W-:Y:S01]  /*6eaf0*/  IADD3 R4, P2, PT, R4, R3, RZ ;  /* 0x0000000304047210 */ /* 0x000fe20007f5e0ff */
[----:B------:R-:W-:Y:S02]  /*6eb00*/  IMAD.X R19, R19, 0x1, R2, P1 ;  /* 0x0000000113137824 */ /* 0x000fe400008e0602 */
[----:B------:R1:W-:Y:S04]  /*6eb10*/  STL [R1+0x37e4], R14 ;  /* 0x0037e40e01007387 */ /* 0x0003e80000100800 */
[----:B------:R4:W-:Y:S04]  /*6eb20*/  LDGSTS.E [R7+0xc00], desc[UR34][R8.64], P0 ;  /* 0x00c0000008077fae */ /* 0x0009e800081a1022 */
[----:B------:R-:W-:Y:S04]  /*6eb30*/  STL [R1+0x37e0], R19 ;  /* 0x0037e01301007387 */ /* 0x000fe80000100800 */
[----:B------:R-:W-:Y:S01]  /*6eb40*/  STL [R1+0x37ec], R4 ;  /* 0x0037ec0401007387 */ /* 0x000fe20000100800 */
[----:B----4-:R-:W-:-:S03]  /*6eb50*/  IMAD.MOV.U32 R8, RZ, RZ, R14 ;  /* 0x000000ffff087224 */ /* 0x010fc600078e000e */
[----:B-1----:R-:W4:Y:S01]  /*6eb60*/  LDL.LU R14, [R1+0x3810] ;  /* 0x00381000010e7983 */ /* 0x002f220000300800 */
[----:B------:R-:W-:Y:S02]  /*6eb70*/  IMAD.MOV.U32 R9, RZ, RZ, R19 ;  /* 0x000000ffff097224 */ /* 0x000fe400078e0013 */
[----:B------:R-:W-:Y:S01]  /*6eb80*/  IMAD.X R10, R10, 0x1, R2, P2 ;  /* 0x000000010a0a7824 */ /* 0x000fe200010e0602 */
[-C--:B------:R-:W-:Y:S02]  /*6eb90*/  IADD3 R11, P1, PT, R11, R3.reuse, RZ ;  /* 0x000000030b0b7210 */ /* 0x080fe40007f3e0ff */
[----:B------:R1:W-:Y:S01]  /*6eba0*/  LDGSTS.E [R7+0xc80], desc[UR34][R8.64], P0 ;  /* 0x00c8000008077fae */ /* 0x0003e200081a1022 */
[----:B------:R-:W-:-:S03]  /*6ebb0*/  IADD3 R16, P2, PT, R16, R3, RZ ;  /* 0x0000000310107210 */ /* 0x000fc60007f5e0ff */
[----:B------:R1:W-:Y:S02]  /*6ebc0*/  STL [R1+0x37e8], R10 ;  /* 0x0037e80a01007387 */ /* 0x0003e40000100800 */
[----:B-1----:R-:W-:Y:S02]  /*6ebd0*/  IMAD.MOV.U32 R8, RZ, RZ, R4 ;  /* 0x000000ffff087224 */ /* 0x002fe400078e0004 */
[----:B------:R-:W-:Y:S02]  /*6ebe0*/  IMAD.MOV.U32 R9, RZ, RZ, R10 ;  /* 0x000000ffff097224 */ /* 0x000fe400078e000a */
        /* <DEDUP_REMOVED lines=35> */
[----:B------:R-:W-:-:S04]  /*6ee20*/  UISETP.GT.AND UP1, UPT, UR14, 0x5, UPT ;  /* 0x000000050e00788c */ /* 0x000fc8000bf24270 */
[----:B------:R-:W-:-:S04]  /*6ee30*/  USEL UR10, URZ, 0x4, !UP1 ;  /* 0x00000004ff0a7887 */ /* 0x000fc8000c800000 */
[----:B------:R-:W-:Y:S01]  /*6ee40*/  USEL UR10, UR10, URZ, !UP0 ;  /* 0x000000ff0a0a7287 */ /* 0x000fe2000c000000 */
[----:B---3--:R-:W-:-:S05]  /*6ee50*/  IADD3 R6, P1, PT, R6, R3, RZ ;  /* 0x0000000306067210 */ /* 0x008fca0007f3e0ff */
[----:B------:R-:W-:Y:S01]  /*6ee60*/  STL [R1+0x3814], R6 ;  /* 0x0038140601007387 */ /* 0x000fe20000100800 */
[----:B-1----:R-:W-:Y:S02]  /*6ee70*/  IMAD.MOV.U32 R8, RZ, RZ, R6 ;  /* 0x000000ffff087224 */ /* 0x002fe400078e0006 */
[----:B----4-:R-:W-:-:S04]  /*6ee80*/  IMAD.X R14, R14, 0x1, R2, P1 ;  /* 0x000000010e0e7824 */ /* 0x010fc800008e0602 */
[----:B------:R-:W-:Y:S01]  /*6ee90*/  IMAD.MOV.U32 R9, RZ, RZ, R14 ;  /* 0x000000ffff097224 */ /* 0x000fe200078e000e */
[----:B------:R1:W-:Y:S04]  /*6eea0*/  STL [R1+0x3810], R14 ;  /* 0x0038100e01007387 */ /* 0x0003e80000100800 */
[----:B------:R-:W3:Y:S04]  /*6eeb0*/  LDL.LU R17, [R1+0x39b8] ;  /* 0x0039b80001117983 */ /* 0x000ee80000300800 */
[----:B------:R4:W-:Y:S04]  /*6eec0*/  LDGSTS.E [R7+0xf80], desc[UR34][R8.64], P0 ;  /* 0x00f8000008077fae */ /* 0x0009e800081a1022 */
[----:B-1----:R-:W3:Y:S04]  /*6eed0*/  LDL.LU R14, [R1+0x39bc] ;  /* 0x0039bc00010e7983 */ /* 0x002ee80000300800 */
[----:B------:R-:W3:Y:S04]  /*6eee0*/  LDL.LU R16, [R1+0x39c0] ;  /* 0x0039c00001107983 */ /* 0x000ee80000300800 */
[----:B------:R-:W3:Y:S01]  /*6eef0*/  LDL.LU R6, [R1+0x39c4] ;  /* 0x0039c40001067983 */ /* 0x000ee20000300800 */
[----:B------:R-:W-:-:S02]  /*6ef00*/  IADD3 R10, P1, PT, R10, R3, RZ ;  /* 0x000000030a0a7210 */ /* 0x000fc40007f3e0ff */
[----:B------:R-:W-:Y:S02]  /*6ef10*/  ISETP.NE.U32.AND P0, PT, RZ, UR10, PT ;  /* 0x0000000aff007c0c */ /* 0x000fe4000bf05070 */
[----:B------:R-:W-:Y:S01]  /*6ef20*/  IADD3 R4, P2, PT, R4, R3, RZ ;  /* 0x0000000304047210 */ /* 0x000fe20007f5e0ff */
[----:B------:R1:W-:Y:S01]  /*6ef30*/  STL [R1+0x399c], R10 ;  /* 0x00399c0a01007387 */ /* 0x0003e20000100800 */
        /* <DEDUP_REMOVED lines=56> */
[----:B----4-:R-:W-:Y:S01]  /*6f2c0*/  IMAD.X R18, R18, 0x1, R2, P1 ;  /* 0x0000000112127824 */ /* 0x010fe200008e0602 */
        /* <DEDUP_REMOVED lines=68> */
[----:B------:R-:W-:Y:S04]  /*6f710*/  STL [R1+0x3a0c], R11 ;  /* 0x003a0c0b01007387 */ /* 0x000fe80000100800 */
[----:B------:R1:W-:Y:S02]  /*6f720*/  STL [R1+0x3a08], R15 ;  /* 0x003a080f01007387 */ /* 0x0003e40000100800 */
[----:B-1----:R-:W-:-:S02]  /*6f730*/  IMAD.MOV.U32 R9, RZ, RZ, R15 ;  /* 0x000000ffff097224 */ /* 0x002fc400078e000f */
[----:B------:R-:W-:Y:S01]  /*6f740*/  IMAD.MOV.U32 R8, RZ, RZ, R11 ;  /* 0x000000ffff087224 */ /* 0x000fe200078e000b */
[----:B------:R-:W2:Y:S04]  /*6f750*/  LDL.LU R15, [R1+0x3bb0] ;  /* 0x003bb000010f7983 */ /* 0x000ea80000300800 */
[----:B------:R-:W2:Y:S01]  /*6f760*/  LDL.LU R11, [R1+0x3bb8] ;  /* 0x003bb800010b7983 */ /* 0x000ea20000300800 */
        /* <DEDUP_REMOVED lines=61> */
[----:B------:R-:W-:-:S02]  /*6fb40*/  IADD3 R13, P0, PT, R13, R3, RZ ;  /* 0x000000030d0d7210 */ /* 0x000fc40007f1e0ff */
[----:B------:R-:W-:-:S03]  /*6fb50*/  IADD3 R4, P2, PT, R4, R3, RZ ;  /* 0x0000000304047210 */ /* 0x000fc60007f5e0ff */
[----:B------:R-:W-:Y:S01]  /*6fb60*/  STL [R1+0x3bc4], R13 ;  /* 0x003bc40d01007387 */ /* 0x000fe20000100800 */
[--C-:B---3--:R-:W-:Y:S02]  /*6fb70*/  IMAD.X R14, R14, 0x1, R2.reuse, P0 ;  /* 0x000000010e0e7824 */ /* 0x108fe400000e0602 */
[----:B-1----:R-:W-:Y:S02]  /*6fb80*/  IMAD.MOV.U32 R8, RZ, RZ, R13 ;  /* 0x000000ffff087224 */ /* 0x002fe400078e000d */
[----:B------:R-:W-:Y:S01]  /*6fb90*/  IMAD.X R12, R12, 0x1, R2, P2 ;  /* 0x000000010c0c7824 */ /* 0x000fe200010e0602 */
[----:B------:R-:W-:Y:S01]  /*6fba0*/  STL [R1+0x3bc0], R14 ;  /* 0x003bc00e01007387 */ /* 0x000fe20000100800 */
[----:B------:R-:W-:-:S03]  /*6fbb0*/  IMAD.MOV.U32 R9, RZ, RZ, R14 ;  /* 0x000000ffff097224 */ /* 0x000fc600078e000e */
[----:B------:R-:W-:Y:S04]  /*6fbc0*/  STL [R1+0x3bcc], R4 ;  /* 0x003bcc0401007387 */ /* 0x000fe80000100800 */
[----:B------:R-:W3:Y:S04]  /*6fbd0*/  LDL.LU R18, [R1+0x3bf0] ;  /* 0x003bf00001127983 */ /* 0x000ee80000300800 */
[----:B------:R1:W-:Y:S04]  /*6fbe0*/  STL [R1+0x3bc8], R12 ;  /* 0x003bc80c01007387 */ /* 0x0003e80000100800 */
[----:B------:R1:W-:Y:S04]  /*6fbf0*/  LDGSTS.E [R7+0x4a80], desc[UR34][R8.64], P1 ;  /* 0x04a8000008077fae */ /* 0x0003e800089a1022 */
[----:B------:R-:W3:Y:S01]  /*6fc00*/  LDL.LU R17, [R1+0x3bf8] ;  /* 0x003bf80001117983 */ /* 0x000ee20000300800 */
[----:B-1----:R-:W-:-:S02]  /*6fc10*/  IMAD.MOV.U32 R9, RZ, RZ, R12 ;  /* 0x000000ffff097224 */ /* 0x002fc400078e000c */
[----:B------:R-:W-:Y:S01]  /*6fc20*/  IMAD.MOV.U32 R8, RZ, RZ, R4 ;  /* 0x000000ffff087224 */ /* 0x000fe200078e0004 */
[----:B------:R-:W3:Y:S04]  /*6fc30*/  LDL.LU R12, [R1+0x3c00] ;  /* 0x003c0000010c7983 */ /* 0x000ee80000300800 */
[----:B------:R-:W3:Y:S04]  /*6fc40*/  LDL.LU R4, [R1+0x3c04] ;  /* 0x003c040001047983 */ /* 0x000ee80000300800 */
        /* <DEDUP_REMOVED lines=39> */
[----:B---3--:R-:W-:-:S04]  /*6fec0*/  IMAD.X R18, R18, 0x1, R2, P0 ;  /* 0x0000000112127824 */ /* 0x008fc800000e0602 */
        /* <DEDUP_REMOVED lines=8> */
[----:B---3--:R-:W-:-:S02]  /*6ff50*/  IMAD.MOV.U32 R8, RZ, RZ, R16 ;  /* 0x000000ffff087224 */ /* 0x008fc400078e0010 */
[----:B------:R-:W3:Y:S01]  /*6ff60*/  LDL.LU R11, [R1+0x3da0] ;  /* 0x003da000010b7983 */ /* 0x000ee20000300800 */
        /* <DEDUP_REMOVED lines=10> */
[----:B------:R-:W3:Y:S04]  /*70010*/  LDL.LU R12, [R1+0x3dac] ;  /* 0x003dac00010c7983 */ /* 0x000ee80000300800 */
        /* <DEDUP_REMOVED lines=8> */
[----:B--2---:R-:W-:-:S05]  /*700a0*/  IADD3 R5, P0, PT, R5, R3, RZ ;  /* 0x0000000305057210 */ /* 0x004fca0007f1e0ff */
[----:B------:R-:W-:Y:S01]  /*700b0*/  STL [R1+0x3c14], R5 ;  /* 0x003c140501007387 */ /* 0x000fe20000100800 */
[----:B-1----:R-:W-:Y:S02]  /*700c0*/  IMAD.MOV.U32 R8, RZ, RZ, R5 ;  /* 0x000000ffff087224 */ /* 0x002fe400078e0005 */
[----:B----4-:R-:W-:-:S04]  /*700d0*/  IMAD.X R15, R15, 0x1, R2, P0 ;  /* 0x000000010f0f7824 */ /* 0x010fc800000e0602 */
[----:B------:R-:W-:Y:S01]  /*700e0*/  IMAD.MOV.U32 R9, RZ, RZ, R15 ;  /* 0x000000ffff097224 */ /* 0x000fe200078e000f */
[----:B------:R1:W-:Y:S04]  /*700f0*/  STL [R1+0x3c10], R15 ;  /* 0x003c100f01007387 */ /* 0x0003e80000100800 */
[----:B------:R-:W2:Y:S01]  /*70100*/  LDL.LU R17, [R1+0x3db8] ;  /* 0x003db80001117983 */ /* 0x000ea20000300800 */
[----:B------:R-:W-:-:S03]  /*70110*/  UISETP.GT.AND UP1, UPT, UR14, 0xd, UPT ;  /* 0x0000000d0e00788c */ /* 0x000fc6000bf24270 */
[----:B------:R4:W-:Y:S04]  /*70120*/  LDGSTS.E [R7+0x4f80], desc[UR34][R8.64], P1 ;  /* 0x04f8000008077fae */ /* 0x0009e800089a1022 */
[----:B-1----:R-:W2:Y:S04]  /*70130*/  LDL.LU R15, [R1+0x3dbc] ;  /* 0x003dbc00010f7983 */ /* 0x002ea80000300800 */
[----:B------:R-:W2:Y:S04]  /*70140*/  LDL.LU R16, [R1+0x3dc0] ;  /* 0x003dc00001107983 */ /* 0x000ea80000300800 */
[----:B------:R-:W2:Y:S01]  /*70150*/  LDL.LU R5, [R1+0x3dc4] ;  /* 0x003dc40001057983 */ /* 0x000ea20000300800 */
        /* <DEDUP_REMOVED lines=11> */
[----:B---3--:R-:W-:-:S03]  /*70210*/  IMAD.X R11, R11, 0x1, R2, P2 ;  /* 0x000000010b0b7824 */ /* 0x008fc600010e0602 */
[----:B-1----:R-:W3:Y:S04]  /*70220*/  LDL.LU R6, [R1+0x3dcc] ;  /* 0x003dcc0001067983 */ /* 0x002ee80000300800 */
[----:B------:R1:W-:Y:S04]  /*70230*/  STL [R1+0x3da0], R11 ;  /* 0x003da00b01007387 */ /* 0x0003e80000100800 */
[----:B------:R-:W3:Y:S04]  /*70240*/  LDL.LU R19, [R1+0x3dd4] ;  /* 0x003dd40001137983 */ /* 0x000ee80000300800 */
        /* <DEDUP_REMOVED lines=44> */
[----:B---3--:R-:W-:-:S05]  /*70510*/  IADD3 R6, P1, PT, R6, R3, RZ ;  /* 0x0000000306067210 */ /* 0x008fca0007f3e0ff */
        /* <DEDUP_REMOVED lines=71> */
[----:B------:R1:W-:Y:S04]  /*70990*/  STL [R1+0x3e0c], R11 ;  /* 0x003e0c0b01007387 */ /* 0x0003e80000100800 */
[----:B------:R1:W-:Y:S02]  /*709a0*/  STL [R1+0x3e08], R14 ;  /* 0x003e080e01007387 */ /* 0x0003e40000100800 */
[----:B-1----:R-:W-:-:S02]  /*709b0*/  IMAD.MOV.U32 R8, RZ, RZ, R11 ;  /* 0x000000ffff087224 */ /* 0x002fc400078e000b */
[----:B------:R-:W3:Y:S01]  /*709c0*/  LDL.LU R11, [R1+0x3fb0] ;  /* 0x003fb000010b7983 */ /* 0x000ee20000300800 */
[----:B------:R-:W-:-:S03]  /*709d0*/  IMAD.MOV.U32 R9, RZ, RZ, R14 ;  /* 0x000000ffff097224 */ /* 0x000fc600078e000e */
[----:B------:R-:W3:Y:S01]  /*709e0*/  LDL.LU R14, [R1+0x3fb8] ;  /* 0x003fb800010e7983 */ /* 0x000ee20000300800 */
[-C--:B------:R-:W-:Y:S02]  /*709f0*/  IADD3 R10, P2, PT, R10, R3.reuse, RZ ;  /* 0x000000030a0a7210 */ /* 0x080fe40007f5e0ff */
[----:B------:R-:W-:Y:S01]  /*70a00*/  IADD3 R12, P3, PT, R12, R3, RZ ;  /* 0x000000030c0c7210 */ /* 0x000fe20007f7e0ff */
[----:B------:R1:W-:Y:S04]  /*70a10*/  LDGSTS.E [R7+0x6f00], desc[UR34][R8.64], P0 ;  /* 0x06f0000008077fae */ /* 0x0003e800081a1022 */
[----:B------:R-:W-:Y:S01]  /*70a20*/  STL [R1+0x3e14], R10 ;  /* 0x003e140a01007387 */ /* 0x000fe20000100800 */
[----:B-1----:R-:W-:Y:S02]  /*70a30*/  IMAD.MOV.U32 R8, RZ, RZ, R10 ;  /* 0x000000ffff087224 */ /* 0x002fe400078e000a */
        /* <DEDUP_REMOVED lines=56> */
[----:B------:R-:W-:-:S05]  /*70dc0*/  IADD3 R13, P0, PT, R13, R3, RZ ;  /* 0x000000030d0d7210 */ /* 0x000fca0007f1e0ff */
[----:B------:R-:W-:Y:S01]  /*70dd0*/  STL [R1+0x3fc4], R13 ;  /* 0x003fc40d01007387 */ /* 0x000fe20000100800 */
[----:B------:R-:W-:Y:S01]  /*70de0*/  IADD3 R10, P2, PT, R10, R3, RZ ;  /* 0x000000030a0a7210 */ /* 0x000fe20007f5e0ff */
[----:B--2---:R-:W-:-:S05]  /*70df0*/  IMAD.X R15, R15, 0x1, R2, P0 ;  /* 0x000000010f0f7824 */ /* 0x004fca00000e0602 */
[----:B------:R2:W-:Y:S01]  /*70e00*/  STL [R1+0x3fc0], R15 ;  /* 0x003fc00f01007387 */ /* 0x0005e20000100800 */
[----:B------:R-:W-:-:S03]  /*70e10*/  IMAD.X R12, R12, 0x1, R2, P2 ;  /* 0x000000010c0c7824 */ /* 0x000fc600010e0602 */
[----:B------:R1:W-:Y:S04]  /*70e20*/  STL [R1+0x3fcc], R10 ;  /* 0x003fcc0a01007387 */ /* 0x0003e80000100800 */
[----:B------:R-:W3:Y:S04]  /*70e30*/  LDL.LU R17, [R1+0x3ff0] ;  /* 0x003ff00001117983 */ /* 0x000ee80000300800 */
[----:B------:R2:W-:Y:S04]  /*70e40*/  STL [R1+0x3fc8], R12 ;  /* 0x003fc80c01007387 */ /* 0x0005e80000100800 */
[----:B------:R-:W3:Y:S01]  /*70e50*/  LDL.LU R18, [R1+0x3ff8] ;  /* 0x003ff80001127983 */ /* 0x000ee20000300800 */
[----:B-1----:R-:W-:-:S02]  /*70e60*/  IMAD.MOV.U32 R8, RZ, RZ, R13 ;  /* 0x000000ffff087224 */ /* 0x002fc400078e000d */
[----:B------:R-:W-:Y:S02]  /*70e70*/  IMAD.MOV.U32 R9, RZ, RZ, R15 ;  /* 0x000000ffff097224 */ /* 0x000fe400078e000f */
[----:B--2---:R-:W2:Y:S04]  /*70e80*/  LDL.LU R15, [R1+0x4000] ;  /* 0x00400000010f7983 */ /* 0x004ea80000300800 */
[----:B------:R1:W-:Y:S02]  /*70e90*/  LDGSTS.E [R7+0x8a80], desc[UR34][R8.64], P1 ;  /* 0x08a8000008077fae */ /* 0x0003e400089a1022 */
[----:B-1----:R-:W-:Y:S02]  /*70ea0*/  IMAD.MOV.U32 R8, RZ, RZ, R10 ;  /* 0x000000ffff087224 */ /* 0x002fe400078e000a */
[----:B------:R-:W2:Y:S01]  /*70eb0*/  LDL.LU R10, [R1+0x4004] ;  /* 0x00400400010a7983 */ /* 0x000ea20000300800 */
[----:B------:R-:W-:-:S03]  /*70ec0*/  IMAD.MOV.U32 R9, RZ, RZ, R12 ;  /* 0x000000ffff097224 */ /* 0x000fc600078e000c */
        /* <DEDUP_REMOVED lines=48> */
[----:B--2---:R-:W-:Y:S01]  /*711d0*/  IMAD.MOV.U32 R8, RZ, RZ, R16 ;  /* 0x000000ffff087224 */ /* 0x004fe200078e0010 */
[----:B------:R-:W-:Y:S01]  /*711e0*/  IADD3 R10, P0, PT, R10, R3, RZ ;  /* 0x000000030a0a7210 */ /* 0x000fe20007f1e0ff */
[----:B------:R-:W-:-:S04]  /*711f0*/  IMAD.MOV.U32 R9, RZ, RZ, R18 ;  /* 0x000000ffff097224 */ /* 0x000fc800078e0012 */
[--C-:B------:R-:W-:Y:S01]  /*71200*/  IMAD.X R15, R15, 0x1, R2.reuse, P0 ;  /* 0x000000010f0f7824 */ /* 0x100fe200000e0602 */
[----:B------:R-:W-:Y:S01]  /*71210*/  IADD3 R12, P2, PT, R12, R3, RZ ;  /* 0x000000030c0c7210 */ /* 0x000fe20007f5e0ff */
[----:B------:R-:W-:Y:S04]  /*71220*/  STL [R1+0x4004], R10 ;  /* 0x0040040a01007387 */ /* 0x000fe80000100800 */
[----:B------:R1:W-:Y:S01]  /*71230*/  LDGSTS.E [R7+0x8e00], desc[UR34][R8.64], P1 ;  /* 0x08e0000008077fae */ /* 0x0003e200089a1022 */
[----:B------:R-:W-:-:S03]  /*71240*/  IMAD.X R13, R13, 0x1, R2, P2 ;  /* 0x000000010d0d7824 */ /* 0x000fc600010e0602 */
[----:B------:R2:W-:Y:S04]  /*71250*/  STL [R1+0x4000], R15 ;  /* 0x0040000f01007387 */ /* 0x0005e80000100800 */
[----:B------:R2:W-:Y:S01]  /*71260*/  STL [R1+0x400c], R12 ;  /* 0x00400c0c01007387 */ /* 0x0005e20000100800 */
[----:B-1----:R-:W-:-:S03]  /*71270*/  IMAD.MOV.U32 R9, RZ, RZ, R15 ;  /* 0x000000ffff097224 */ /* 0x002fc600078e000f */
[----:B--2---:R-:W2:Y:S01]  /*71280*/  LDL.LU R15, [R1+0x41ac] ;  /* 0x0041ac00010f7983 */ /* 0x004ea20000300800 */
[----:B------:R-:W-:-:S03]  /*71290*/  IMAD.MOV.U32 R8, RZ, RZ, R10 ;  /* 0x000000ffff087224 */ /* 0x000fc600078e000a */
[----:B------:R1:W-:Y:S04]  /*712a0*/  STL [R1+0x4008], R13 ;  /* 0x0040080d01007387 */ /* 0x0003e80000100800 */
[----:B------:R-:W2:Y:S04]  /*712b0*/  LDL.LU R10, [R1+0x41b4] ;  /* 0x0041b400010a7983 */ /* 0x000ea80000300800 */
[----:B------:R-:W2:Y:S04]  /*712c0*/  LDL.LU R16, [R1+0x41a8] ;  /* 0x0041a80001107983 */ /* 0x000ea80000300800 */
[----:B------:R1:W-:Y:S02]  /*712d0*/  LDGSTS.E [R7+0x8e80], desc[UR34][R8.64], P1 ;  /* 0x08e8000008077fae */ /* 0x0003e400089a1022 */
[----:B-1----:R-:W-:-:S02]  /*712e0*/  IMAD.MOV.U32 R8, RZ, RZ, R12 ;  /* 0x000000ffff087224 */ /* 0x002fc400078e000c */
[----:B------:R-:W2:Y:S01]  /*712f0*/  LDL.LU R12, [R1+0x41b0] ;  /* 0x0041b000010c7983 */ /* 0x000ea20000300800 */
[----:B------:R-:W-:-:S05]  /*71300*/  IMAD.MOV.U32 R9, RZ, RZ, R13 ;  /* 0x000000ffff097224 */ /* 0x000fca00078e000d */
[----:B------:R1:W-:Y:S01]  /*71310*/  LDGSTS.E [R7+0x8f00], desc[UR34][R8.64], P1 ;  /* 0x08f0000008077fae */ /* 0x0003e200089a1022 */
        /* <DEDUP_REMOVED lines=12> */
[----:B------:R-:W-:-:S03]  /*713e0*/  IADD3 R6, P2, PT, R6, R3, RZ ;  /* 0x0000000306067210 */ /* 0x000fc60007f5e0ff */
[----:B------:R1:W-:Y:S01]  /*713f0*/  STL [R1+0x419c], R5 ;  /* 0x00419c0501007387 */ /* 0x0003e20000100800 */
[----:B----4-:R-:W-:Y:S02]  /*71400*/  IMAD.MOV.U32 R8, RZ, RZ, R5 ;  /* 0x000000ffff087224 */ /* 0x010fe400078e0005 */
[----:B------:R-:W-:-:S05]  /*71410*/  IMAD.X R17, R17, 0x1, R2, P1 ;  /* 0x0000000111117824 */ /* 0x000fca00008e0602 */
[----:B------:R4:W-:Y:S01]  /*71420*/  STL [R1+0x4198], R17 ;  /* 0x0041981101007387 */ /* 0x0009e20000100800 */
[----:B------:R-:W-:-:S03]  /*71430*/  IMAD.X R14, R14, 0x1, R2, P2 ;  /* 0x000000010e0e7824 */ /* 0x000fc600010e0602 */
[----:B------:R2:W-:Y:S01]  /*71440*/  STL [R1+0x41a4], R6 ;  /* 0x0041a40601007387 */ /* 0x0005e20000100800 */
[----:B------:R-:W-:-:S03]  /*71450*/  IMAD.MOV.U32 R9, RZ, RZ, R17 ;  /* 0x000000ffff097224 */ /* 0x000fc600078e0011 */
[----:B-1----:R-:W3:Y:S04]  /*71460*/  LDL.LU R5, [R1+0x41cc] ;  /* 0x0041cc0001057983 */ /* 0x002ee80000300800 */
[----:B------:R1:W-:Y:S04]  /*71470*/  STL [R1+0x41a0], R14 ;  /* 0x0041a00e01007387 */ /* 0x0003e80000100800 */
[----:B----4-:R-:W4:Y:S04]  /*71480*/  LDL.LU R17, [R1+0x41d4] ;  /* 0x0041d40001117983 */ /* 0x010f280000300800 */
[----:B------:R-:W4:Y:S04]  /*71490*/  LDL.LU R19, [R1+0x41c8] ;  /* 0x0041c80001137983 */ /* 0x000f280000300800 */
[----:B------:R-:W4:Y:S01]  /*714a0*/  LDL.LU R20, [R1+0x41d0] ;  /* 0x0041d00001147983 */ /* 0x000f220000300800 */
[----:B------:R-:W-:-:S04]  /*714b0*/  UISETP.GT.AND UP1, UPT, UR14, 0x15, UPT ;  /* 0x000000150e00788c */ /* 0x000fc8000bf24270 */
[----:B------:R-:W-:-:S04]  /*714c0*/  USEL UR10, URZ, 0x4, !UP1 ;  /* 0x00000004ff0a7887 */ /* 0x000fc8000c800000 */
[----:B------:R-:W-:-:S06]  /*714d0*/  USEL UR10, UR10, URZ, !UP0 ;  /* 0x000000ff0a0a7287 */ /* 0x000fcc000c000000 */
[----:B------:R-:W-:Y:S02]  /*714e0*/  ISETP.NE.U32.AND P0, PT, RZ, UR10, PT ;  /* 0x0000000aff007c0c */ /* 0x000fe4000bf05070 */
[-C--:B--2---:R-:W-:Y:S02]  /*714f0*/  IADD3 R15, P1, PT, R15, R3.reuse, RZ ;  /* 0x000000030f0f7210 */ /* 0x084fe40007f3e0ff */
[----:B------:R-:W-:-:S03]  /*71500*/  IADD3 R10, P2, PT, R10, R3, RZ ;  /* 0x000000030a0a7210 */ /* 0x000fc60007f5e0ff */
[----:B------:R-:W-:-:S06]  /*71510*/  IMAD.X R16, R16, 0x1, R2, P1 ;  /* 0x0000000110107824 */ /* 0x000fcc00008e0602 */
[----:B------:R2:W-:Y:S02]  /*71520*/  LDGSTS.E [R7+0xa800], desc[UR34][R8.64], P0 ;  /* 0x0a80000008077fae */ /* 0x0005e400081a1022 */
[----:B--2---:R-:W-:Y:S02]  /*71530*/  IMAD.MOV.U32 R8, RZ, RZ, R6 ;  /* 0x000000ffff087224 */ /* 0x004fe400078e0006 */
[----:B------:R-:W-:Y:S01]  /*71540*/  IMAD.MOV.U32 R9, RZ, RZ, R14 ;  /* 0x000000ffff097224 */ /* 0x000fe200078e000e */
[----:B------:R-:W2:Y:S01]  /*71550*/  LDL.LU R6, [R1+0x41dc] ;  /* 0x0041dc0001067983 */ /* 0x000ea20000300800 */
[----:B------:R-:W-:-:S03]  /*71560*/  IMAD.X R12, R12, 0x1, R2, P2 ;  /* 0x000000010c0c7824 */ /* 0x000fc600010e0602 */
[----:B-1----:R-:W2:Y:S04]  /*71570*/  LDL.LU R14, [R1+0x41e4] ;  /* 0x0041e400010e7983 */ /* 0x002ea80000300800 */
[----:B------:R-:W-:Y:S04]  /*71580*/  STL [R1+0x41ac], R15 ;  /* 0x0041ac0f01007387 */ /* 0x000fe80000100800 */
[----:B------:R1:W-:Y:S04]  /*71590*/  LDGSTS.E [R7+0xa880], desc[UR34][R8.64], P0 ;  /* 0x0a88000008077fae */ /* 0x0003e800081a1022 */
[----:B------:R1:W-:Y:S04]  /*715a0*/  STL [R1+0x41a8], R16 ;  /* 0x0041a81001007387 */ /* 0x0003e80000100800 */
[----:B------:R1:W-:Y:S02]  /*715b0*/  STL [R1+0x41b4], R10 ;  /* 0x0041b40a01007387 */ /* 0x0003e40000100800 */
[----:B-1----:R-:W-:-:S02]  /*715c0*/  IMAD.MOV.U32 R9, RZ, RZ, R16 ;  /* 0x000000ffff097224 */ /* 0x002fc400078e0010 */
[----:B------:R-:W2:Y:S01]  /*715d0*/  LDL.LU R16, [R1+0x41d8] ;  /* 0x0041d80001107983 */ /* 0x000ea20000300800 */
[----:B------:R-:W-:-:S03]  /*715e0*/  IMAD.MOV.U32 R8, RZ, RZ, R15 ;  /* 0x000000ffff087224 */ /* 0x000fc600078e000f */
[----:B------:R1:W-:Y:S04]  /*715f0*/  STL [R1+0x41b0], R12 ;  /* 0x0041b00c01007387 */ /* 0x0003e80000100800 */
[----:B------:R-:W2:Y:S04]  /*71600*/  LDL.LU R15, [R1+0x41e0] ;  /* 0x0041e000010f7983 */ /* 0x000ea80000300800 */
[----:B------:R1:W-:Y:S02]  /*71610*/  LDGSTS.E [R7+0xa900], desc[UR34][R8.64], P0 ;  /* 0x0a90000008077fae */ /* 0x0003e400081a1022 */
[----:B-1----:R-:W-:-:S02]  /*71620*/  IMAD.MOV.U32 R8, RZ, RZ, R10 ;  /* 0x000000ffff087224 */ /* 0x002fc400078e000a */
[----:B------:R-:W-:Y:S01]  /*71630*/  IMAD.MOV.U32 R9, RZ, RZ, R12 ;  /* 0x000000ffff097224 */ /* 0x000fe200078e000c */
[----:B------:R-:W2:Y:S04]  /*71640*/  LDL.LU R10, [R1+0x41ec] ;  /* 0x0041ec00010a7983 */ /* 0x000ea80000300800 */
[----:B------:R-:W2:Y:S04]  /*71650*/  LDL.LU R12, [R1+0x41f4] ;  /* 0x0041f400010c7983 */ /* 0x000ea80000300800 */
        /* <DEDUP_REMOVED lines=17> */
[----:B------:R-:W3:Y:S04]  /*71770*/  LDL.LU R4, [R1+0x4204] ;  /* 0x0042040001047983 */ /* 0x000ee80000300800 */
[----:B------:R1:W-:Y:S01]  /*71780*/  LDGSTS.E [R7+0xaa80], desc[UR34][R8.64], P0 ;  /* 0x0aa8000008077fae */ /* 0x0003e200081a1022 */
[----:B------:R-:W-:-:S05]  /*71790*/  IADD3 R5, P1, PT, R5, R3, RZ ;  /* 0x0000000305057210 */ /* 0x000fca0007f3e0ff */
[----:B------:R-:W-:Y:S01]  /*717a0*/  STL [R1+0x41cc], R5 ;  /* 0x0041cc0501007387 */ /* 0x000fe20000100800 */
[----:B----4-:R-:W-:Y:S01]  /*717b0*/  IADD3 R17, P2, PT, R17, R3, RZ ;  /* 0x0000000311117210 */ /* 0x010fe20007f5e0ff */
[----:B------:R-:W-:-:S04]  /*717c0*/  IMAD.X R19, R19, 0x1, R2, P1 ;  /* 0x0000000113137824 */ /* 0x000fc800008e0602 */
[----:B-1----:R-:W-:Y:S01]  /*717d0*/  IMAD.MOV.U32 R9, RZ, RZ, R19 ;  /* 0x000000ffff097224 */ /* 0x002fe200078e0013 */
[----:B------:R1:W-:Y:S01]  /*717e0*/  STL [R1+0x41c8], R19 ;  /* 0x0041c81301007387 */ /* 0x0003e20000100800 */
[----:B------:R-:W-:-:S03]  /*717f0*/  IMAD.X R20, R20, 0x1, R2, P2 ;  /* 0x0000000114147824 */ /* 0x000fc600010e0602 */
[----:B------:R-:W-:Y:S04]  /*71800*/  STL [R1+0x41d4], R17 ;  /* 0x0041d41101007387 */ /* 0x000fe80000100800 */
[----:B-1----:R-:W4:Y:S01]  /*71810*/  LDL.LU R19, [R1+0x41f8] ;  /* 0x0041f80001137983 */ /* 0x002f220000300800 */
[----:B------:R-:W-:-:S03]  /*71820*/  IMAD.MOV.U32 R8, RZ, RZ, R5 ;  /* 0x000000ffff087224 */ /* 0x000fc600078e0005 */
[----:B------:R-:W-:Y:S04]  /*71830*/  STL [R1+0x41d0], R20 ;  /* 0x0041d01401007387 */ /* 0x000fe80000100800 */
[----:B------:R-:W4:Y:S04]  /*71840*/  LDL.LU R5, [R1+0x4200] ;  /* 0x0042000001057983 */ /* 0x000f280000300800 */
[----:B------:R1:W-:Y:S01]  /*71850*/  LDGSTS.E [R7+0xab00], desc[UR34][R8.64], P0 ;  /* 0x0ab0000008077fae */ /* 0x0003e200081a1022 */
[-C--:B--2---:R-:W-:Y:S02]  /*71860*/  IADD3 R6, P1, PT, R6, R3.reuse, RZ ;  /* 0x0000000306067210 */ /* 0x084fe40007f3e0ff */
[----:B------:R-:W-:Y:S01]  /*71870*/  IADD3 R14, P2, PT, R14, R3, RZ ;  /* 0x000000030e0e7210 */ /* 0x000fe20007f5e0ff */
[----:B-1----:R-:W-:-:S02]  /*71880*/  IMAD.MOV.U32 R8, RZ, RZ, R17 ;  /* 0x000000ffff087224 */ /* 0x002fc400078e0011 */
[----:B------:R1:W-:Y:S01]  /*71890*/  STL [R1+0x41dc], R6 ;  /* 0x0041dc0601007387 */ /* 0x0003e20000100800 */
[----:B------:R-:W-:-:S05]  /*718a0*/  IMAD.MOV.U32 R9, RZ, RZ, R20 ;  /* 0x000000ffff097224 */ /* 0x000fca00078e0014 */
[----:B------:R2:W-:Y:S01]  /*718b0*/  LDGSTS.E [R7+0xab80], desc[UR34][R8.64], P0 ;  /* 0x0ab8000008077fae */ /* 0x0005e200081a1022 */
[----:B------:R-:W-:-:S05]  /*718c0*/  IMAD.X R16, R16, 0x1, R2, P1 ;  /* 0x0000000110107824 */ /* 0x000fca00008e0602 */
[----:B------:R-:W-:Y:S01]  /*718d0*/  STL [R1+0x41d8], R16 ;  /* 0x0041d81001007387 */ /* 0x000fe20000100800 */
[----:B------:R-:W-:-:S03]  /*718e0*/  IMAD.X R15, R15, 0x1, R2, P2 ;  /* 0x000000010f0f7824 */ /* 0x000fc600010e0602 */
[----:B------:R-:W-:Y:S01]  /*718f0*/  STL [R1+0x41e4], R14 ;  /* 0x0041e40e01007387 */ /* 0x000fe20000100800 */
[----:B--2---:R-:W-:-:S03]  /*71900*/  IMAD.MOV.U32 R8, RZ, RZ, R6 ;  /* 0x000000ffff087224 */ /* 0x004fc600078e0006 */
[----:B------:R-:W2:Y:S04]  /*71910*/  LDL.LU R23, [R1+0x420c] ;  /* 0x00420c0001177983 */ /* 0x000ea80000300800 */
[----:B------:R-:W-:Y:S04]  /*71920*/  STL [R1+0x41e0], R15 ;  /* 0x0041e00f01007387 */ /* 0x000fe80000100800 */
[----:B-1----:R-:W2:Y:S01]  /*71930*/  LDL.LU R6, [R1+0x4214] ;  /* 0x0042140001067983 */ /* 0x002ea20000300800 */
[----:B------:R-:W-:-:S03]  /*71940*/  IMAD.MOV.U32 R9, RZ, RZ, R16 ;  /* 0x000000ffff097224 */ /* 0x000fc600078e0010 */
[----:B------:R-:W2:Y:S01]  /*71950*/  LDL.LU R28, [R1+0x4208] ;  /* 0x00420800011c7983 */ /* 0x000ea20000300800 */
[----:B------:R-:W-:-:S03]  /*71960*/  IADD3 R10, P1, PT, R10, R3, RZ ;  /* 0x000000030a0a7210 */ /* 0x000fc60007f3e0ff */
[----:B------:R-:W2:Y:S01]  /*71970*/  LDL.LU R22, [R1+0x4210] ;  /* 0x0042100001167983 */ /* 0x000ea20000300800 */
[----:B------:R-:W-:-:S03]  /*71980*/  IADD3 R12, P2, PT, R12, R3, RZ ;  /* 0x000000030c0c7210 */ /* 0x000fc60007f5e0ff */
[----:B------:R1:W-:Y:S04]  /*71990*/  LDGSTS.E [R7+0xac00], desc[UR34][R8.64], P0 ;  /* 0x0ac0000008077fae */ /* 0x0003e800081a1022 */
[----:B------:R-:W-:Y:S01]  /*719a0*/  STL [R1+0x41ec], R10 ;  /* 0x0041ec0a01007387 */ /* 0x000fe20000100800 */
[----:B-1----:R-:W-:Y:S02]  /*719b0*/  IMAD.MOV.U32 R8, RZ, RZ, R14 ;  /* 0x000000ffff087224 */ /* 0x002fe400078e000e */
[----:B------:R-:W-:-:S05]  /*719c0*/  IMAD.MOV.U32 R9, RZ, RZ, R15 ;  /* 0x000000ffff097224 */ /* 0x000fca00078e000f */
[----:B------:R1:W-:Y:S02]  /*719d0*/  LDGSTS.E [R7+0xac80], desc[UR34][R8.64], P0 ;  /* 0x0ac8000008077fae */ /* 0x0003e400081a1022 */
[----:B-1----:R-:W-:Y:S02]  /*719e0*/  IMAD.MOV.U32 R8, RZ, RZ, R10 ;  /* 0x000000ffff087224 */ /* 0x002fe400078e000a */
[----:B---3--:R-:W-:-:S04]  /*719f0*/  IMAD.X R11, R11, 0x1, R2, P1 ;  /* 0x000000010b0b7824 */ /* 0x008fc800008e0602 */
[----:B------:R-:W-:Y:S01]  /*71a00*/  IMAD.MOV.U32 R9, RZ, RZ, R11 ;  /* 0x000000ffff097224 */ /* 0x000fe200078e000b */
[----:B------:R1:W-:Y:S01]  /*71a10*/  STL [R1+0x41e8], R11 ;  /* 0x0041e80b01007387 */ /* 0x0003e20000100800 */
[----:B------:R-:W-:-:S03]  /*71a20*/  IMAD.X R13, R13, 0x1, R2, P2 ;  /* 0x000000010d0d7824 */ /* 0x000fc600010e0602 */
[----:B------:R-:W-:Y:S04]  /*71a30*/  STL [R1+0x41f4], R12 ;  /* 0x0041f40c01007387 */ /* 0x000fe80000100800 */
[----:B------:R3:W-:Y:S04]  /*71a40*/  LDGSTS.E [R7+0xad00], desc[UR34][R8.64], P0 ;  /* 0x0ad0000008077fae */ /* 0x0007e800081a1022 */
[----:B-1----:R-:W2:Y:S04]  /*71a50*/  LDL.LU.64 R10, [R1+0x3550] ;  /* 0x00355000010a7983 */ /* 0x002ea80000300a00 */
[----:B------:R1:W-:Y:S01]  /*71a60*/  STL [R1+0x41f0], R13 ;  /* 0x0041f00d01007387 */ /* 0x0003e20000100800 */
[----:B---3--:R-:W-:-:S02]  /*71a70*/  IMAD.MOV.U32 R8, RZ, RZ, R12 ;  /* 0x000000ffff087224 */ /* 0x008fc400078e000c */
[----:B------:R-:W-:Y:S02]  /*71a80*/  IMAD.MOV.U32 R9, RZ, RZ, R13 ;  /* 0x000000ffff097224 */ /* 0x000fe400078e000d */
[----:B-1----:R-:W3:Y:S01]  /*71a90*/  LDL.LU.64 R12, [R1+0x3548] ;  /* 0x00354800010c7983 */ /* 0x002ee20000300a00 */
[----:B------:R-:W-:-:S03]  /*71aa0*/  IADD3 R18, P1, PT, R18, R3, RZ ;  /* 0x0000000312127210 */ /* 0x000fc60007f3e0ff */
[----:B------:R-:W3:Y:S01]  /*71ab0*/  LDL.LU.64 R14, [R1+0x3540] ;  /* 0x00354000010e7983 */ /* 0x000ee20000300a00 */
[----:B------:R-:W-:-:S03]  /*71ac0*/  IADD3 R4, P2, PT, R4, R3, RZ ;  /* 0x0000000304047210 */ /* 0x000fc60007f5e0ff */
[----:B------:R-:W3:Y:S04]  /*71ad0*/  LDL.LU.64 R16, [R1+0x3538] ;  /* 0x0035380001107983 */ /* 0x000ee80000300a00 */
[----:B------:R-:W-:Y:S04]  /*71ae0*/  STL [R1+0x41fc], R18 ;  /* 0x0041fc1201007387 */ /* 0x000fe80000100800 */
[----:B------:R1:W-:Y:S02]  /*71af0*/  LDGSTS.E [R7+0xad80], desc[UR34][R8.64], P0 ;  /* 0x0ad8000008077fae */ /* 0x0003e400081a1022 */
[----:B-1----:R-:W-:-:S02]  /*71b00*/  IMAD.MOV.U32 R8, RZ, RZ, R18 ;  /* 0x000000ffff087224 */ /* 0x002fc400078e0012 */
[----:B----4-:R-:W-:-:S04]  /*71b10*/  IMAD.X R19, R19, 0x1, R2, P1 ;  /* 0x0000000113137824 */ /* 0x010fc800008e0602 */
[----:B------:R-:W-:Y:S01]  /*71b20*/  IMAD.MOV.U32 R9, RZ, RZ, R19 ;  /* 0x000000ffff097224 */ /* 0x000fe200078e0013 */
[----:B------:R1:W-:Y:S01]  /*71b30*/  STL [R1+0x41f8], R19 ;  /* 0x0041f81301007387 */ /* 0x0003e20000100800 */
[----:B------:R-:W-:-:S03]  /*71b40*/  IMAD.X R5, R5, 0x1, R2, P2 ;  /* 0x0000000105057824 */ /* 0x000fc600010e0602 */
[----:B------:R-:W-:Y:S04]  /*71b50*/  STL [R1+0x4204], R4 ;  /* 0x0042040401007387 */ /* 0x000fe80000100800 */
[----:B------:R4:W-:Y:S04]  /*71b60*/  LDGSTS.E [R7+0xae00], desc[UR34][R8.64], P0 ;  /* 0x0ae0000008077fae */ /* 0x0009e800081a1022 */
[----:B-1----:R-:W3:Y:S04]  /*71b70*/  LDL.LU.64 R18, [R1+0x3530] ;  /* 0x0035300001127983 */ /* 0x002ee80000300a00 */
[----:B------:R1:W-:Y:S04]  /*71b80*/  STL [R1+0x4200], R5 ;  /* 0x0042000501007387 */ /* 0x0003e80000100800 */
[----:B------:R-:W3:Y:S01]  /*71b90*/  LDL.LU.64 R20, [R1+0x3528] ;  /* 0x0035280001147983 */ /* 0x000ee20000300a00 */
[----:B----4-:R-:W-:-:S02]  /*71ba0*/  IMAD.MOV.U32 R8, RZ, RZ, R4 ;  /* 0x000000ffff087224 */ /* 0x010fc400078e0004 */
[----:B------:R-:W-:Y:S02]  /*71bb0*/  IMAD.MOV.U32 R9, RZ, RZ, R5 ;  /* 0x000000ffff097224 */ /* 0x000fe400078e0005 */
[----:B-1----:R-:W4:Y:S04]  /*71bc0*/  LDL.LU.64 R4, [R1+0x3520] ;  /* 0x0035200001047983 */ /* 0x002f280000300a00 */
[----:B------:R1:W-:Y:S04]  /*71bd0*/  LDGSTS.E [R7+0xae80], desc[UR34][R8.64], P0 ;  /* 0x0ae8000008077fae */ /* 0x0003e800081a1022 */
[----:B------:R-:W4:Y:S04]  /*71be0*/  LDL.LU.64 R24, [R1+0x3518] ;  /* 0x0035180001187983 */ /* 0x000f280000300a00 */
[----:B------:R-:W4:Y:S01]  /*71bf0*/  LDL.LU.64 R26, [R1+0x3510] ;  /* 0x00351000011a7983 */ /* 0x000f220000300a00 */
[----:B--2---:R-:W-:-:S05]  /*71c00*/  IADD3 R23, P1, PT, R23, R3, RZ ;  /* 0x0000000317177210 */ /* 0x004fca0007f3e0ff */
[----:B-1----:R-:W-:Y:S01]  /*71c10*/  IMAD.MOV.U32 R8, RZ, RZ, R23 ;  /* 0x000000ffff087224 */ /* 0x002fe200078e0017 */
[----:B------:R-:W-:Y:S01]  /*71c20*/  IADD3 R6, P2, PT, R6, R3, RZ ;  /* 0x0000000306067210 */ /* 0x000fe20007f5e0ff */
[----:B------:R-:W-:-:S04]  /*71c30*/  IMAD.X R28, R28, 0x1, R2, P1 ;  /* 0x000000011c1c7824 */ /* 0x000fc800008e0602 */
[----:B------:R-:W-:Y:S02]  /*71c40*/  IMAD.MOV.U32 R9, RZ, RZ, R28 ;  /* 0x000000ffff097224 */ /* 0x000fe400078e001c */
[----:B------:R-:W-:-:S03]  /*71c50*/  IMAD.X R22, R22, 0x1, R2, P2 ;  /* 0x0000000116167824 */ /* 0x000fc600010e0602 */
[----:B------:R1:W-:Y:S04]  /*71c60*/  LDGSTS.E [R7+0xaf00], desc[UR34][R8.64], P0 ;  /* 0x0af0000008077fae */ /* 0x0003e800081a1022 */
[----:B------:R-:W-:Y:S01]  /*71c70*/  STL [R1+0x420c], R23 ;  /* 0x00420c1701007387 */ /* 0x000fe20000100800 */
[----:B-1----:R-:W-:Y:S02]  /*71c80*/  IMAD.MOV.U32 R8, RZ, RZ, R6 ;  /* 0x000000ffff087224 */ /* 0x002fe400078e0006 */
[----:B------:R-:W-:Y:S01]  /*71c90*/  IMAD.MOV.U32 R9, RZ, RZ, R22 ;  /* 0x000000ffff097224 */ /* 0x000fe200078e0016 */
[----:B------:R1:W-:Y:S04]  /*71ca0*/  STL [R1+0x4208], R28 ;  /* 0x0042081c01007387 */ /* 0x0003e80000100800 */
[----:B------:R2:W-:Y:S04]  /*71cb0*/  LDGSTS.E [R7+0xaf80], desc[UR34][R8.64], P0 ;  /* 0x0af8000008077fae */ /* 0x0005e800081a1022 */
[----:B------:R2:W-:Y:S04]  /*71cc0*/  STL [R1+0x4214], R6 ;  /* 0x0042140601007387 */ /* 0x0005e80000100800 */
[----:B-1----:R-:W4:Y:S04]  /*71cd0*/  LDL.LU.64 R28, [R1+0x3508] ;  /* 0x00350800011c7983 */ /* 0x002f280000300a00 */
[----:B------:R1:W-:Y:S04]  /*71ce0*/  STL [R1+0x4210], R22 ;  /* 0x0042101601007387 */ /* 0x0003e80000100800 */
[----:B------:R-:W4:Y:S04]  /*71cf0*/  LDL.LU.64 R30, [R1+0x3500] ;  /* 0x00350000011e7983 */ /* 0x000f280000300a00 */
[----:B------:R-:W4:Y:S04]  /*71d00*/  LDL.LU R71, [R1+0x381c] ;  /* 0x00381c0001477983 */ /* 0x000f280000300800 */
[----:B------:R-:W4:Y:S04]  /*71d10*/  LDL.LU.64 R32, [R1+0x34f8] ;  /* 0x0034f80001207983 */ /* 0x000f280000300a00 */
[----:B------:R-:W4:Y:S04]  /*71d20*/  LDL.LU.64 R34, [R1+0x34f0] ;  /* 0x0034f00001227983 */ /* 0x000f280000300a00 */
[----:B------:R-:W4:Y:S04]  /*71d30*/  LDL.LU.64 R36, [R1+0x34e8] ;  /* 0x0034e80001247983 */ /* 0x000f280000300a00 */
[----:B------:R-:W4:Y:S01]  /*71d40*/  LDL.LU.64 R38, [R1+0x34e0] ;  /* 0x0034e00001267983 */ /* 0x000f220000300a00 */
[----:B--2---:R-:W-:-:S05]  /*71d50*/  IADD3 R8, P0, PT, R10, R3, RZ ;  /* 0x000000030a087210 */ /* 0x004fca0007f1e0ff */
[----:B------:R-:W-:Y:S01]  /*71d60*/  IMAD.X R6, R11, 0x1, R2, P0 ;  /* 0x000000010b067824 */ /* 0x000fe200000e0602 */
[----:B---3--:R-:W-:-:S05]  /*71d70*/  IADD3 R10, P0, PT, R12, R3, RZ ;  /* 0x000000030c0a7210 */ /* 0x008fca0007f1e0ff */
        /* <DEDUP_REMOVED lines=9> */
[----:B----4-:R-:W-:-:S05]  /*71e10*/  IADD3 R20, P0, PT, R4, R3, RZ ;  /* 0x0000000304147210 */ /* 0x010fca0007f1e0ff */
[----:B------:R-:W-:Y:S02]  /*71e20*/  IMAD.X R19, R5, 0x1, R2, P0 ;  /* 0x0000000105137824 */ /* 0x000fe400000e0602 */
[----:B------:R-:W2:Y:S04]  /*71e30*/  LDL.LU.64 R4, [R1+0x34d8] ;  /* 0x0034d80001047983 */ /* 0x000ea80000300a00 */
[----:B------:R-:W3:Y:S04]  /*71e40*/  LDL.LU.64 R42, [R1+0x3350] ;  /* 0x00335000012a7983 */ /* 0x000ee80000300a00 */
[----:B------:R-:W4:Y:S04]  /*71e50*/  LDL.LU.64 R44, [R1+0x3348] ;  /* 0x00334800012c7983 */ /* 0x000f280000300a00 */
[----:B------:R-:W4:Y:S04]  /*71e60*/  LDL.LU.64 R48, [R1+0x3340] ;  /* 0x0033400001307983 */ /* 0x000f280000300a00 */
[----:B------:R-:W4:Y:S04]  /*71e70*/  LDL.LU.64 R46, [R1+0x3330] ;  /* 0x00333000012e7983 */ /* 0x000f280000300a00 */
[----:B------:R-:W4:Y:S04]  /*71e80*/  LDL.LU.64 R52, [R1+0x3328] ;  /* 0x0033280001347983 */ /* 0x000f280000300a00 */
[----:B------:R-:W4:Y:S01]  /*71e90*/  LDL.LU.64 R54, [R1+0x3320] ;  /* 0x0033200001367983 */ /* 0x000f220000300a00 */
[----:B-1----:R-:W-:-:S03]  /*71ea0*/  IADD3 R22, P0, PT, R24, R3, RZ ;  /* 0x0000000318167210 */ /* 0x002fc60007f1e0ff */
[----:B------:R-:W4:Y:S02]  /*71eb0*/  LDL.LU.64 R56, [R1+0x3318] ;  /* 0x0033180001387983 */ /* 0x000f240000300a00 */
[--C-:B------:R-:W-:Y:S01]  /*71ec0*/  IMAD.X R21, R25, 0x1, R2.reuse, P0 ;  /* 0x0000000119157824 */ /* 0x100fe200000e0602 */
[-C--:B------:R-:W-:Y:S01]  /*71ed0*/  IADD3 R24, P0, PT, R26, R3.reuse, RZ ;  /* 0x000000031a187210 */ /* 0x080fe20007f1e0ff */
[----:B------:R-:W4:Y:S04]  /*71ee0*/  LDL.LU.64 R58, [R1+0x3310] ;  /* 0x00331000013a7983 */ /* 0x000f280000300a00 */
[----:B------:R-:W-:Y:S01]  /*71ef0*/  IMAD.X R23, R27, 0x1, R2, P0 ;  /* 0x000000011b177824 */ /* 0x000fe200000e0602 */
[----:B------:R-:W4:Y:S04]  /*71f00*/  LDL.LU.64 R60, [R1+0x3308] ;  /* 0x00330800013c7983 */ /* 0x000f280000300a00 */
[----:B------:R-:W4:Y:S04]  /*71f10*/  LDL.LU.64 R62, [R1+0x3300] ;  /* 0x00330000013e7983 */ /* 0x000f280000300a00 */
[----:B------:R-:W4:Y:S04]  /*71f20*/  LDL.LU.64 R64, [R1+0x32f8] ;  /* 0x0032f80001407983 */ /* 0x000f280000300a00 */
[----:B------:R-:W4:Y:S04]  /*71f30*/  LDL.LU.64 R66, [R1+0x32f0] ;  /* 0x0032f00001427983 */ /* 0x000f280000300a00 */
[----:B------:R-:W4:Y:S04]  /*71f40*/  LDL.LU.64 R68, [R1+0x32e8] ;  /* 0x0032e80001447983 */ /* 0x000f280000300a00 */
[----:B------:R-:W4:Y:S04]  /*71f50*/  LDL.LU.64 R76, [R1+0x32e0] ;  /* 0x0032e000014c7983 */ /* 0x000f280000300a00 */
[----:B------:R-:W4:Y:S01]  /*71f60*/  LDL.LU.64 R74, [R1+0x32d8] ;  /* 0x0032d800014a7983 */ /* 0x000f220000300a00 */
        /* <DEDUP_REMOVED lines=13> */
[----:B------:R-:W-:Y:S02]  /*72040*/  IMAD.X R37, R5, 0x1, R2, P0 ;  /* 0x0000000105257824 */ /* 0x000fe400000e0602 */
[----:B------:R-:W2:Y:S01]  /*72050*/  LDL.LU.64 R4, [R1+0x3338] ;  /* 0x0033380001047983 */ /* 0x000ea20000300a00 */
[----:B---3--:R-:W-:-:S05]  /*72060*/  IADD3 R40, P0, PT, R42, R3, RZ ;  /* 0x000000032a287210 */ /* 0x008fca0007f1e0ff */
[----:B------:R-:W-:Y:S01]  /*72070*/  IMAD.X R39, R43, 0x1, R2, P0 ;  /* 0x000000012b277824 */ /* 0x000fe200000e0602 */
        /* <DEDUP_REMOVED lines=30> */
[----:B------:R-:W-:Y:S01]  /*72260*/  IMAD.X R67, R77, 0x1, R2, P0 ;  /* 0x000000014d437824 */ /* 0x000fe200000e0602 */
[----:B------:R-:W-:Y:S01]  /*72270*/  IADD3 R70, P0, PT, R74, R3, RZ ;  /* 0x000000034a467210 */ /* 0x000fe20007f1e0ff */
[----:B------:R-:W-:-:S02]  /*72280*/  IMAD.MOV.U32 R144, RZ, RZ, R12 ;  /* 0x000000ffff907224 */ /* 0x000fc400078e000c */
[----:B------:R-:W-:Y:S01]  /*72290*/  IMAD.MOV.U32 R145, RZ, RZ, R11 ;  /* 0x000000ffff917224 */ /* 0x000fe200078e000b */
[----:B------:R-:W-:Y:S01]  /*722a0*/  STL [R1+0x381c], R71 ;  /* 0x00381c4701007387 */ /* 0x000fe20000100800 */
        /* <DEDUP_REMOVED lines=46> */
[----:B------:R-:W-:Y:S01]  /*72590*/  IMAD.MOV.U32 R96, RZ, RZ, R48 ;  /* 0x000000ffff607224 */ /* 0x000fe200078e0030 */
[----:B------:R-:W-:Y:S01]  /*725a0*/  UISETP.GT.AND UP1, UPT, UR14, 0x19, UPT ;  /* 0x000000190e00788c */ /* 0x000fe2000bf24270 */
[----:B------:R-:W-:Y:S02]  /*725b0*/  IMAD.MOV.U32 R97, RZ, RZ, R47 ;  /* 0x000000ffff617224 */ /* 0x000fe400078e002f */
[----:B------:R-:W-:Y:S02]  /*725c0*/  IMAD.MOV.U32 R94, RZ, RZ, R50 ;  /* 0x000000ffff5e7224 */ /* 0x000fe400078e0032 */
[----:B------:R-:W-:Y:S02]  /*725d0*/  IMAD.MOV.U32 R95, RZ, RZ, R49 ;  /* 0x000000ffff5f7224 */ /* 0x000fe400078e0031 */
[----:B------:R-:W-:-:S02]  /*725e0*/  IMAD.MOV.U32 R92, RZ, RZ, R52 ;  /* 0x000000ffff5c7224 */ /* 0x000fc400078e0034 */
[----:B------:R-:W-:Y:S02]  /*725f0*/  IMAD.MOV.U32 R93, RZ, RZ, R51 ;  /* 0x000000ffff5d7224 */ /* 0x000fe400078e0033 */
[----:B------:R-:W-:Y:S02]  /*72600*/  IMAD.MOV.U32 R90, RZ, RZ, R54 ;  /* 0x000000ffff5a7224 */ /* 0x000fe400078e0036 */
[----:B------:R-:W-:Y:S01]  /*72610*/  IMAD.MOV.U32 R91, RZ, RZ, R53 ;  /* 0x000000ffff5b7224 */ /* 0x000fe200078e0035 */
[----:B------:R-:W-:Y:S01]  /*72620*/  USEL UR10, URZ, 0x4, !UP1 ;  /* 0x00000004ff0a7887 */ /* 0x000fe2000c800000 */
        /* <DEDUP_REMOVED lines=8> */
[----:B------:R-:W-:Y:S01]  /*726b0*/  USEL UR10, UR10, URZ, !UP0 ;  /* 0x000000ff0a0a7287 */ /* 0x000fe2000c000000 */
        /* <DEDUP_REMOVED lines=8> */
[----:B------:R-:W-:-:S13]  /*72740*/  ISETP.NE.U32.AND P1, PT, RZ, UR10, PT ;  /* 0x0000000aff007c0c */ /* 0x000fda000bf25070 */
        /* <DEDUP_REMOVED lines=15> */
[----:B--2---:R-:W-:Y:S01]  /*72840*/  IADD3 R46, P0, PT, R4, R3, RZ ;  /* 0x00000003042e7210 */ /* 0x004fe20007f1e0ff */
[----:B------:R-:W-:-:S04]  /*72850*/  IMAD.MOV.U32 R4, RZ, RZ, R38 ;  /* 0x000000ffff047224 */ /* 0x000fc800078e0026 */
[----:B------:R-:W-:Y:S02]  /*72860*/  IMAD.X R45, R5, 0x1, R2, P0 ;  /* 0x00000001052d7824 */ /* 0x000fe400000e0602 */
[----:B------:R-:W-:-:S05]  /*72870*/  IMAD.MOV.U32 R5, RZ, RZ, R37 ;  /* 0x000000ffff057224 */ /* 0x000fca00078e0025 */
[----:B------:R1:W-:Y:S04]  /*72880*/  STL.64 [R1+0x34d8], R4 ;  /* 0x0034d80401007387 */ /* 0x0003e80000100a00 */
[----:B------:R-:W-:Y:S04]  /*72890*/  STL.64 [R1+0x3350], R104 ;  /* 0x0033506801007387 */ /* 0x000fe80000100a00 */
[----:B------:R-:W-:Y:S04]  /*728a0*/  STL.64 [R1+0x3348], R102 ;  /* 0x0033486601007387 */ /* 0x000fe80000100a00 */
[----:B------:R-:W-:Y:S04]  /*728b0*/  STL.64 [R1+0x3340], R100 ;  /* 0x0033406401007387 */ /* 0x000fe80000100a00 */
[----:B------:R-:W-:Y:S04]  /*728c0*/  STL.64 [R1+0x3330], R96 ;  /* 0x0033306001007387 */ /* 0x000fe80000100a00 */
[----:B------:R-:W-:Y:S04]  /*728d0*/  STL.64 [R1+0x3328], R94 ;  /* 0x0033285e01007387 */ /* 0x000fe80000100a00 */
[----:B------:R-:W-:Y:S01]  /*728e0*/  STL.64 [R1+0x3320], R92 ;  /* 0x0033205c01007387 */ /* 0x000fe20000100a00 */
[----:B------:R-:W-:-:S03]  /*728f0*/  IMAD.MOV.U32 R98, RZ, RZ, R46 ;  /* 0x000000ffff627224 */ /* 0x000fc600078e002e */
[----:B------:R-:W-:Y:S01]  /*72900*/  STL.64 [R1+0x3318], R90 ;  /* 0x0033185a01007387 */ /* 0x000fe20000100a00 */
[----:B------:R-:W-:-:S03]  /*72910*/  IMAD.MOV.U32 R99, RZ, RZ, R45 ;  /* 0x000000ffff637224 */ /* 0x000fc600078e002d */
        /* <DEDUP_REMOVED lines=11> */
[----:B------:R4:W-:Y:S04]  /*729d0*/  LDGSTS.E [R7+0xcf80], desc[UR34][R4.64], P1 ;  /* 0x0cf8000004077fae */ /* 0x0009e800089a1022 */
[----:B-1----:R-:W4:Y:S04]  /*729e0*/  LDL.LU R4, [R1+0x382c] ;  /* 0x00382c0001047983 */ /* 0x002f280000300800 */
[----:B------:R-:W4:Y:S04]  /*729f0*/  LDL.LU R18, [R1+0x3820] ;  /* 0x0038200001127983 */ /* 0x000f280000300800 */
[----:B------:R-:W4:Y:S04]  /*72a00*/  LDL.LU R16, [R1+0x3828] ;  /* 0x0038280001107983 */ /* 0x000f280000300800 */
[----:B------:R-:W4:Y:S04]  /*72a10*/  LDL.LU R5, [R1+0x3834] ;  /* 0x0038340001057983 */ /* 0x000f280000300800 */
[----:B------:R-:W4:Y:S04]  /*72a20*/  LDL.LU R10, [R1+0x383c] ;  /* 0x00383c00010a7983 */ /* 0x000f280000300800 */
[----:B------:R-:W4:Y:S04]  /*72a30*/  LDL.LU R12, [R1+0x3830] ;  /* 0x00383000010c7983 */ /* 0x000f280000300800 */
[----:B------:R-:W4:Y:S01]  /*72a40*/  LDL.LU R13, [R1+0x3838] ;  /* 0x00383800010d7983 */ /* 0x000f220000300800 */
[----:B------:R-:W-:-:S03]  /*72a50*/  UISETP.GT.AND UP3, UPT, UR14, 0x1d, UPT ;  /* 0x0000001d0e00788c */ /* 0x000fc6000bf64270 */
[----:B------:R-:W4:Y:S01]  /*72a60*/  LDL.LU R14, [R1+0x3844] ;  /* 0x00384400010e7983 */ /* 0x000f220000300800 */
[----:B------:R-:W-:-:S04]  /*72a70*/  USEL UR12, URZ, 0x4, !UP3 ;  /* 0x00000004ff0c7887 */ /* 0x000fc8000d800000 */
[----:B------:R-:W-:-:S06]  /*72a80*/  USEL UR12, UR12, URZ, !UP0 ;  /* 0x000000ff0c0c7287 */ /* 0x000fcc000c000000 */
        /* <DEDUP_REMOVED lines=17> */
[----:B------:R-:W-:-:S04]  /*72ba0*/  UISETP.GT.AND UP2, UPT, UR14, 0x2, UPT ;  /* 0x000000020e00788c */ /* 0x000fc8000bf44270 */
[----:B------:R-:W-:Y:S01]  /*72bb0*/  USEL UR11, URZ, 0x4, !UP2 ;  /* 0x00000004ff0b7887 */ /* 0x000fe2000d000000 */
[----:B------:R-:W4:Y:S03]  /*72bc0*/  LDL.LU R7, [R1+0x384c] ;  /* 0x00384c0001077983 */ /* 0x000f260000300800 */
[----:B------:R-:W-:Y:S01]  /*72bd0*/  USEL UR11, UR11, URZ, !UP0 ;  /* 0x000000ff0b0b7287 */ /* 0x000fe2000c000000 */
[----:B------:R-:W-:-:S05]  /*72be0*/  IMAD.SHL.U32 R252, R252, 0x4, RZ ;  /* 0x00000004fcfc7824 */ /* 0x000fca00078e00ff */
[----:B------:R-:W-:Y:S02]  /*72bf0*/  ISETP.NE.U32.AND P0, PT, RZ, UR11, PT ;  /* 0x0000000bff007c0c */ /* 0x000fe4000bf05070 */
[----:B------:R-:W-:-:S05]  /*72c00*/  LOP3.LUT R6, R252, 0x40, RZ, 0x3c, !PT ;  /* 0x00000040fc067812 */ /* 0x000fca00078e3cff */
[----:B------:R-:W-:Y:S02]  /*72c10*/  VIADD R6, R6, UR15 ;  /* 0x0000000f06067c36 */ /* 0x000fe40008000000 */
[----:B--2---:R-:W-:-:S05]  /*72c20*/  IMAD.X R8, R8, 0x1, R2, P3 ;  /* 0x0000000108087824 */ /* 0x004fca00018e0602 */
[----:B------:R1:W-:Y:S04]  /*72c30*/  STL [R1+0x3818], R8 ;  /* 0x0038180801007387 */ /* 0x0003e80000100800 */
[----:B------:R-:W2:Y:S04]  /*72c40*/  LDL.LU R15, [R1+0x3840] ;  /* 0x00384000010f7983 */ /* 0x000ea80000300800 */
[----:B------:R-:W2:Y:S01]  /*72c50*/  LDL.LU R11, [R1+0x3848] ;  /* 0x00384800010b7983 */ /* 0x000ea20000300800 */
[----:B---3--:R-:W-:Y:S01]  /*72c60*/  IADD3 R17, P1, PT, R17, R3, RZ ;  /* 0x0000000311117210 */ /* 0x008fe20007f3e0ff */
[----:B------:R-:W-:-:S02]  /*72c70*/  IMAD.MOV.U32 R9, RZ, RZ, R8 ;  /* 0x000000ffff097224 */ /* 0x000fc400078e0008 */
[----:B-1----:R-:W-:Y:S01]  /*72c80*/  IMAD.MOV.U32 R8, RZ, RZ, R71 ;  /* 0x000000ffff087224 */ /* 0x002fe200078e0047 */
[----:B----4-:R-:W-:Y:S01]  /*72c90*/  IADD3 R4, P2, PT, R4, R3, RZ ;  /* 0x0000000304047210 */ /* 0x010fe20007f5e0ff */
[----:B------:R-:W-:Y:S01]  /*72ca0*/  STL [R1+0x3824], R17 ;  /* 0x0038241101007387 */ /* 0x000fe20000100800 */
[----:B------:R-:W-:-:S03]  /*72cb0*/  IMAD.X R18, R18, 0x1, R2, P1 ;  /* 0x0000000112127824 */ /* 0x000fc600008e0602 */
[----:B------:R1:W-:Y:S01]  /*72cc0*/  LDGSTS.E [R6+0x1000], desc[UR34][R8.64], P0 ;  /* 0x0100000008067fae */ /* 0x0003e200081a1022 */
[----:B------:R-:W-:-:S03]  /*72cd0*/  IMAD.X R16, R16, 0x1, R2, P2 ;  /* 0x0000000110107824 */ /* 0x000fc600010e0602 */
[----:B------:R-:W-:Y:S01]  /*72ce0*/  STL [R1+0x3820], R18 ;  /* 0x0038201201007387 */ /* 0x000fe20000100800 */
[----:B------:R-:W-:-:S03]  /*72cf0*/  IADD3 R5, P1, PT, R5, R3, RZ ;  /* 0x0000000305057210 */ /* 0x000fc60007f3e0ff */
[----:B------:R3:W-:Y:S01]  /*72d00*/  STL [R1+0x382c], R4 ;  /* 0x00382c0401007387 */ /* 0x0007e20000100800 */
[----:B-1----:R-:W-:-:S03]  /*72d10*/  IMAD.MOV.U32 R8, RZ, RZ, R17 ;  /* 0x000000ffff087224 */ /* 0x002fc600078e0011 */
[----:B------:R-:W-:Y:S01]  /*72d20*/  STL [R1+0x3828], R16 ;  /* 0x0038281001007387 */ /* 0x000fe20000100800 */
[----:B------:R-:W-:-:S03]  /*72d30*/  IMAD.MOV.U32 R9, RZ, RZ, R18 ;  /* 0x000000ffff097224 */ /* 0x000fc600078e0012 */
[----:B------:R-:W4:Y:S01]  /*72d40*/  LDL.LU R22, [R1+0x3850] ;  /* 0x0038500001167983 */ /* 0x000f220000300800 */
[----:B------:R-:W-:-:S03]  /*72d50*/  IADD3 R10, P2, PT, R10, R3, RZ ;  /* 0x000000030a0a7210 */ /* 0x000fc60007f5e0ff */
[----:B------:R-:W4:Y:S01]  /*72d60*/  LDL.LU R21, [R1+0x3854] ;  /* 0x0038540001157983 */ /* 0x000f220000300800 */
[----:B------:R-:W-:-:S03]  /*72d70*/  IMAD.X R12, R12, 0x1, R2, P1 ;  /* 0x000000010c0c7824 */ /* 0x000fc600008e0602 */
[----:B------:R1:W-:Y:S01]  /*72d80*/  LDGSTS.E [R6+0x1080], desc[UR34][R8.64], P0 ;  /* 0x0108000008067fae */ /* 0x0003e200081a1022 */
[----:B------:R-:W-:-:S03]  /*72d90*/  IMAD.X R13, R13, 0x1, R2, P2 ;  /* 0x000000010d0d7824 */ /* 0x000fc600010e0602 */
[----:B------:R-:W4:Y:S01]  /*72da0*/  LDL.LU R20, [R1+0x3858] ;  /* 0x0038580001147983 */ /* 0x000f220000300800 */
[----:B-1----:R-:W-:Y:S02]  /*72db0*/  IMAD.MOV.U32 R8, RZ, RZ, R4 ;  /* 0x000000ffff087224 */ /* 0x002fe400078e0004 */
[----:B------:R-:W-:Y:S01]  /*72dc0*/  IMAD.MOV.U32 R9, RZ, RZ, R16 ;  /* 0x000000ffff097224 */ /* 0x000fe200078e0010 */
[----:B---3--:R-:W3:Y:S04]  /*72dd0*/  LDL.LU R4, [R1+0x385c] ;  /* 0x00385c0001047983 */ /* 0x008ee80000300800 */
        /* <DEDUP_REMOVED lines=11> */
[----:B------:R1:W-:Y:S02]  /*72e90*/  LDGSTS.E [R6+0x1180], desc[UR34][R8.64], P0 ;  /* 0x0118000008067fae */ /* 0x0003e400081a1022 */
[----:B-1----:R-:W-:Y:S02]  /*72ea0*/  IMAD.MOV.U32 R8, RZ, RZ, R10 ;  /* 0x000000ffff087224 */ /* 0x002fe400078e000a */
[----:B------:R-:W-:Y:S01]  /*72eb0*/  IMAD.MOV.U32 R9, RZ, RZ, R13 ;  /* 0x000000ffff097224 */ /* 0x000fe200078e000d */
[----:B------:R-:W3:Y:S04]  /*72ec0*/  LDL.LU R10, [R1+0x3868] ;  /* 0x00386800010a7983 */ /* 0x000ee80000300800 */
[----:B------:R-:W3:Y:S04]  /*72ed0*/  LDL.LU R13, [R1+0x3874] ;  /* 0x00387400010d7983 */ /* 0x000ee80000300800 */
[----:B------:R-:W3:Y:S04]  /*72ee0*/  LDL.LU R16, [R1+0x387c] ;  /* 0x00387c0001107983 */ /* 0x000ee80000300800 */
[----:B------:R1:W-:Y:S04]  /*72ef0*/  STL [R1+0x3844], R14 ;  /* 0x0038440e01007387 */ /* 0x0003e80000100800 */
[----:B------:R1:W-:Y:S01]  /*72f00*/  LDGSTS.E [R6+0x1200], desc[UR34][R8.64], P0 ;  /* 0x0120000008067fae */ /* 0x0003e200081a1022 */
[----:B------:R-:W-:Y:S01]  /*72f10*/  IADD3 R7, P2, PT, R7, R3, RZ ;  /* 0x0000000307077210 */ /* 0x000fe20007f5e0ff */
[----:B-1----:R-:W-:-:S02]  /*72f20*/  IMAD.MOV.U32 R8, RZ, RZ, R14 ;  /* 0x000000ffff087224 */ /* 0x002fc400078e000e */
[----:B--2---:R-:W-:-:S05]  /*72f30*/  IMAD.X R15, R15, 0x1, R2, P1 ;  /* 0x000000010f0f7824 */ /* 0x004fca00008e0602 */
[----:B------:R-:W-:Y:S01]  /*72f40*/  STL [R1+0x3840], R15 ;  /* 0x0038400f01007387 */ /* 0x000fe20000100800 */
[----:B------:R-:W-:-:S03]  /*72f50*/  IMAD.X R11, R11, 0x1, R2, P2 ;  /* 0x000000010b0b7824 */ /* 0x000fc600010e0602 */
[----:B------:R1:W-:Y:S04]  /*72f60*/  STL [R1+0x384c], R7 ;  /* 0x00384c0701007387 */ /* 0x0003e80000100800 */
[----:B------:R-:W2:Y:S01]  /*72f70*/  LDL.LU R17, [R1+0x3870] ;  /* 0x0038700001117983 */ /* 0x000ea20000300800 */
[----:B------:R-:W-:-:S03]  /*72f80*/  IMAD.MOV.U32 R9, RZ, RZ, R15 ;  /* 0x000000ffff097224 */ /* 0x000fc600078e000f */
[----:B------:R1:W-:Y:S04]  /*72f90*/  STL [R1+0x3848], R11 ;  /* 0x0038480b01007387 */ /* 0x0003e80000100800 */
[----:B------:R-:W2:Y:S04]  /*72fa0*/  LDL.LU R18, [R1+0x3878] ;  /* 0x0038780001127983 */ /* 0x000ea80000300800 */
[----:B------:R1:W-:Y:S04]  /*72fb0*/  LDGSTS.E [R6+0x1280], desc[UR34][R8.64], P0 ;  /* 0x0128000008067fae */ /* 0x0003e800081a1022 */
[----:B------:R-:W2:Y:S01]  /*72fc0*/  LDL.LU R14, [R1+0x3880] ;  /* 0x00388000010e7983 */ /* 0x000ea20000300800 */
[----:B-1----:R-:W-:-:S03]  /*72fd0*/  IMAD.MOV.U32 R8, RZ, RZ, R7 ;  /* 0x000000ffff087224 */ /* 0x002fc600078e0007 */
[----:B------:R-:W2:Y:S01]  /*72fe0*/  LDL.LU R7, [R1+0x3884] ;  /* 0x0038840001077983 */ /* 0x000ea20000300800 */
[----:B------:R-:W-:-:S03]  /*72ff0*/  IMAD.MOV.U32 R9, RZ, RZ, R11 ;  /* 0x000000ffff097224 */ /* 0x000fc600078e000b */
[----:B------:R-:W2:Y:S04]  /*73000*/  LDL.LU R15, [R1+0x3888] ;  /* 0x00388800010f7983 */ /* 0x000ea80000300800 */
[----:B------:R-:W2:Y:S01]  /*73010*/  LDL.LU R11, [R1+0x388c] ;  /* 0x00388c00010b7983 */ /* 0x000ea20000300800 */
[----:B----4-:R-:W-:-:S03]  /*73020*/  IADD3 R21, P1, PT, R21, R3, RZ ;  /* 0x0000000315157210 */ /* 0x010fc60007f3e0ff */
[----:B------:R1:W-:Y:S02]  /*73030*/  LDGSTS.E [R6+0x1300], desc[UR34][R8.64], P0 ;  /* 0x0130000008067fae */ /* 0x0003e400081a1022 */
[--C-:B------:R-:W-:Y:S01]  /*73040*/  IMAD.X R22, R22, 0x1, R2.reuse, P1 ;  /* 0x0000000116167824 */ /* 0x100fe200008e0602 */
[----:B---3--:R-:W-:Y:S01]  /*73050*/  IADD3 R4, P2, PT, R4, R3, RZ ;  /* 0x0000000304047210 */ /* 0x008fe20007f5e0ff */
[----:B------:R-:W-:Y:S04]  /*73060*/  STL [R1+0x3854], R21 ;  /* 0x0038541501007387 */ /* 0x000fe80000100800 */
[----:B------:R-:W-:Y:S02]  /*73070*/  IMAD.X R20, R20, 0x1, R2, P2 ;  /* 0x0000000114147824 */ /* 0x000fe400010e0602 */
[----:B-1----:R-:W-:-:S02]  /*73080*/  IMAD.MOV.U32 R8, RZ, RZ, R21 ;  /* 0x000000ffff087224 */ /* 0x002fc400078e0015 */
[----:B------:R-:W-:Y:S01]  /*73090*/  IMAD.MOV.U32 R9, RZ, RZ, R22 ;  /* 0x000000ffff097224 */ /* 0x000fe200078e0016 */
[----:B------:R-:W-:Y:S04]  /*730a0*/  STL [R1+0x3850], R22 ;  /* 0x0038501601007387 */ /* 0x000fe80000100800 */
[----:B------:R1:W-:Y:S01]  /*730b0*/  LDGSTS.E [R6+0x1380], desc[UR34][R8.64], P0 ;  /* 0x0138000008067fae */ /* 0x0003e200081a1022 */
[----:B------:R-:W-:-:S03]  /*730c0*/  IADD3 R12, P1, PT, R12, R3, RZ ;  /* 0x000000030c0c7210 */ /* 0x000fc60007f3e0ff */
[----:B------:R3:W-:Y:S01]  /*730d0*/  STL [R1+0x385c], R4 ;  /* 0x00385c0401007387 */ /* 0x0007e20000100800 */
[----:B-1----:R-:W-:-:S03]  /*730e0*/  IMAD.MOV.U32 R8, RZ, RZ, R4 ;  /* 0x000000ffff087224 */ /* 0x002fc600078e0004 */
[----:B------:R-:W-:Y:S01]  /*730f0*/  STL [R1+0x3858], R20 ;  /* 0x0038581401007387 */ /* 0x000fe20000100800 */
[----:B------:R-:W-:Y:S01]  /*73100*/  IMAD.MOV.U32 R9, RZ, RZ, R20 ;  /* 0x000000ffff097224 */ /* 0x000fe200078e0014 */
[----:B------:R-:W-:Y:S02]  /*73110*/  IADD3 R5, P2, PT, R5, R3, RZ ;  /* 0x0000000305057210 */ /* 0x000fe40007f5e0ff */
[----:B---3--:R-:W3:Y:S01]  /*73120*/  LDL.LU R4, [R1+0x3894] ;  /* 0x0038940001047983 */ /* 0x008ee20000300800 */
[----:B------:R-:W-:-:S03]  /*73130*/  IMAD.X R19, R19, 0x1, R2, P1 ;  /* 0x0000000113137824 */ /* 0x000fc600008e0602 */
[----:B------:R1:W-:Y:S04]  /*73140*/  STL [R1+0x3864], R12 ;  /* 0x0038640c01007387 */ /* 0x0003e80000100800 */
[----:B------:R4:W-:Y:S04]  /*73150*/  LDGSTS.E [R6+0x1400], desc[UR34][R8.64], P0 ;  /* 0x0140000008067fae */ /* 0x0009e800081a1022 */
[----:B------:R-:W-:Y:S04]  /*73160*/  STL [R1+0x3860], R19 ;  /* 0x0038601301007387 */ /* 0x000fe80000100800 */
[----:B------:R-:W-:Y:S01]  /*73170*/  STL [R1+0x386c], R5 ;  /* 0x00386c0501007387 */ /* 0x000fe20000100800 */
[----:B----4-:R-:W-:-:S03]  /*73180*/  IMAD.MOV.U32 R8, RZ, RZ, R12 ;  /* 0x000000ffff087224 */ /* 0x010fc600078e000c */
[----:B-1----:R-:W4:Y:S01]  /*73190*/  LDL.LU R12, [R1+0x3890] ;  /* 0x00389000010c7983 */ /* 0x002f220000300800 */
[----:B------:R-:W-:Y:S01]  /*731a0*/  IMAD.MOV.U32 R9, RZ, RZ, R19 ;  /* 0x000000ffff097224 */ /* 0x000fe200078e0013 */
[----:B------:R-:W-:Y:S01]  /*731b0*/  IADD3 R13, P1, PT, R13, R3, RZ ;  /* 0x000000030d0d7210 */ /* 0x000fe20007f3e0ff */
[----:B------:R-:W-:-:S03]  /*731c0*/  IMAD.X R10, R10, 0x1, R2, P2 ;  /* 0x000000010a0a7824 */ /* 0x000fc600010e0602 */
[----:B------:R1:W-:Y:S01]  /*731d0*/  LDGSTS.E [R6+0x1480], desc[UR34][R8.64], P0 ;  /* 0x0148000008067fae */ /* 0x0003e200081a1022 */
[----:B------:R-:W-:-:S03]  /*731e0*/  IADD3 R16, P2, PT, R16, R3, RZ ;  /* 0x0000000310107210 */ /* 0x000fc60007f5e0ff */
[----:B------:R1:W-:Y:S02]  /*731f0*/  STL [R1+0x3868], R10 ;  /* 0x0038680a01007387 */ /* 0x0003e40000100800 */
[----:B-1----:R-:W-:Y:S02]  /*73200*/  IMAD.MOV.U32 R8, RZ, RZ, R5 ;  /* 0x000000ffff087224 */ /* 0x002fe400078e0005 */
[----:B------:R-:W-:Y:S02]  /*73210*/  IMAD.MOV.U32 R9, RZ, RZ, R10 ;  /* 0x000000ffff097224 */ /* 0x000fe400078e000a */
[----:B------:R-:W4:Y:S04]  /*73220*/  LDL.LU R10, [R1+0x3a1c] ;  /* 0x003a1c00010a7983 */ /* 0x000f280000300800 */
[----:B------:R-:W4:Y:S04]  /*73230*/  LDL.LU R5, [R1+0x3a24] ;  /* 0x003a240001057983 */ /* 0x000f280000300800 */
        /* <DEDUP_REMOVED lines=12> */
[----:B------:R-:W-:Y:S01]  /*73300*/  IADD3 R7, P1, PT, R7, R3, RZ ;  /* 0x0000000307077210 */ /* 0x000fe20007f3e0ff */
[----:B--2---:R-:W-:-:S02]  /*73310*/  IMAD.MOV.U32 R8, RZ, RZ, R16 ;  /* 0x000000ffff087224 */ /* 0x004fc400078e0010 */
[----:B------:R-:W-:Y:S02]  /*73320*/  IMAD.MOV.U32 R9, RZ, RZ, R18 ;  /* 0x000000ffff097224 */ /* 0x000fe400078e0012 */
[--C-:B------:R-:W-:Y:S01]  /*73330*/  IMAD.X R14, R14, 0x1, R2.reuse, P1 ;  /* 0x000000010e0e7824 */ /* 0x100fe200008e0602 */
[----:B------:R-:W-:Y:S02]  /*73340*/  IADD3 R11, P2, PT, R11, R3, RZ ;  /* 0x000000030b0b7210 */ /* 0x000fe40007f5e0ff */
[----:B------:R1:W-:Y:S04]  /*73350*/  LDGSTS.E [R6+0x1600], desc[UR34][R8.64], P0 ;  /* 0x0160000008067fae */ /* 0x0003e800081a1022 */
[----:B------:R-:W-:Y:S01]  /*73360*/  STL [R1+0x3884], R7 ;  /* 0x0038840701007387 */ /* 0x000fe20000100800 */
[----:B------:R-:W-:-:S03]  /*73370*/  IMAD.X R15, R15, 0x1, R2, P2 ;  /* 0x000000010f0f7824 */ /* 0x000fc600010e0602 */
[----:B------:R2:W-:Y:S01]  /*73380*/  STL [R1+0x3880], R14 ;  /* 0x0038800e01007387 */ /* 0x0005e20000100800 */
[----:B-1----:R-:W-:-:S03]  /*73390*/  IMAD.MOV.U32 R8, RZ, RZ, R7 ;  /* 0x000000ffff087224 */ /* 0x002fc600078e0007 */
[----:B------:R-:W-:Y:S01]  /*733a0*/  STL [R1+0x388c], R11 ;  /* 0x00388c0b01007387 */ /* 0x000fe20000100800 */
[----:B------:R-:W-:-:S03]  /*733b0*/  IMAD.MOV.U32 R9, RZ, RZ, R14 ;  /* 0x000000ffff097224 */ /* 0x000fc600078e000e */
[----:B--2---:R-:W2:Y:S04]  /*733c0*/  LDL.LU R14, [R1+0x3a2c] ;  /* 0x003a2c00010e7983 */ /* 0x004ea80000300800 */
[----:B------:R1:W-:Y:S04]  /*733d0*/  STL [R1+0x3888], R15 ;  /* 0x0038880f01007387 */ /* 0x0003e80000100800 */
[----:B------:R1:W-:Y:S04]  /*733e0*/  LDGSTS.E [R6+0x1680], desc[UR34][R8.64], P0 ;  /* 0x0168000008067fae */ /* 0x0003e800081a1022 */
[----:B------:R-:W2:Y:S01]  /*733f0*/  LDL.LU R7, [R1+0x3a34] ;  /* 0x003a340001077983 */ /* 0x000ea20000300800 */
[----:B-1----:R-:W-:-:S03]  /*73400*/  IMAD.MOV.U32 R9, RZ, RZ, R15 ;  /* 0x000000ffff097224 */ /* 0x002fc600078e000f */
[----:B------:R-:W2:Y:S01]  /*73410*/  LDL.LU R15, [R1+0x3a28] ;  /* 0x003a2800010f7983 */ /* 0x000ea20000300800 */
[----:B------:R-:W-:-:S03]  /*73420*/  IMAD.MOV.U32 R8, RZ, RZ, R11 ;  /* 0x000000ffff087224 */ /* 0x000fc600078e000b */
[----:B------:R-:W2:Y:S01]  /*73430*/  LDL.LU R11, [R1+0x3a30] ;  /* 0x003a3000010b7983 */ /* 0x000ea20000300800 */
[----:B---3--:R-:W-:-:S03]  /*73440*/  IADD3 R4, P1, PT, R4, R3, RZ ;  /* 0x0000000304047210 */ /* 0x008fc60007f3e0ff */
[----:B------:R1:W-:Y:S04]  /*73450*/  LDGSTS.E [R6+0x1700], desc[UR34][R8.64], P0 ;  /* 0x0170000008067fae */ /* 0x0003e800081a1022 */
[----:B------:R-:W-:Y:S01]  /*73460*/  STL [R1+0x3894], R4 ;  /* 0x0038940401007387 */ /* 0x000fe20000100800 */
[----:B----4-:R-:W-:-:S05]  /*73470*/  IMAD.X R12, R12, 0x1, R2, P1 ;  /* 0x000000010c0c7824 */ /* 0x010fca00008e0602 */
[----:B------:R3:W-:Y:S04]  /*73480*/  STL [R1+0x3890], R12 ;  /* 0x0038900c01007387 */ /* 0x0007e80000100800 */
[----:B------:R-:W4:Y:S04]  /*73490*/  LDL.LU R18, [R1+0x3a38] ;  /* 0x003a380001127983 */ /* 0x000f280000300800 */
[----:B------:R-:W4:Y:S01]  /*734a0*/  LDL.LU R16, [R1+0x3a3c] ;  /* 0x003a3c0001107983 */ /* 0x000f220000300800 */
[----:B-1----:R-:W-:Y:S02]  /*734b0*/  IMAD.MOV.U32 R9, RZ, RZ, R12 ;  /* 0x000000ffff097224 */ /* 0x002fe400078e000c */
[----:B------:R-:W-:Y:S01]  /*734c0*/  IMAD.MOV.U32 R8, RZ, RZ, R4 ;  /* 0x000000ffff087224 */ /* 0x000fe200078e0004 */
[----:B---3--:R-:W3:Y:S04]  /*734d0*/  LDL.LU R12, [R1+0x3a40] ;  /* 0x003a4000010c7983 */ /* 0x008ee80000300800 */
[----:B------:R-:W3:Y:S01]  /*734e0*/  LDL.LU R4, [R1+0x3a44] ;  /* 0x003a440001047983 */ /* 0x000ee20000300800 */
[----:B------:R-:W-:Y:S01]  /*734f0*/  UISETP.GT.AND UP1, UPT, UR14, 0x6, UPT ;  /* 0x000000060e00788c */ /* 0x000fe2000bf24270 */
[----:B------:R-:W-:-:S02]  /*73500*/  IADD3 R10, P1, PT, R10, R3, RZ ;  /* 0x000000030a0a7210 */ /* 0x000fc40007f3e0ff */
[----:B------:R1:W-:Y:S01]  /*73510*/  LDGSTS.E [R6+0x1780], desc[UR34][R8.64], P0 ;  /* 0x0178000008067fae */ /* 0x0003e200081a1022 */
[----:B------:R-:W-:Y:S01]  /*73520*/  USEL UR10, URZ, 0x4, !UP1 ;  /* 0x00000004ff0a7887 */ /* 0x000fe2000c800000 */
[----:B------:R-:W-:Y:S02]  /*73530*/  IADD3 R5, P2, PT, R5, R3, RZ ;  /* 0x0000000305057210 */ /* 0x000fe40007f5e0ff */
[----:B------:R1:W-:Y:S01]  /*73540*/  STL [R1+0x3a1c], R10 ;  /* 0x003a1c0a01007387 */ /* 0x0003e20000100800 */
[----:B------:R-:W-:Y:S01]  /*73550*/  USEL UR10, UR10, URZ, !UP0 ;  /* 0x000000ff0a0a7287 */ /* 0x000fe2000c000000 */
[----:B-1----:R-:W-:-:S05]  /*73560*/  IMAD.MOV.U32 R8, RZ, RZ, R10 ;  /* 0x000000ffff087224 */ /* 0x002fca00078e000a */
[----:B------:R-:W-:Y:S01]  /*73570*/  ISETP.NE.U32.AND P0, PT, RZ, UR10, PT ;  /* 0x0000000aff007c0c */ /* 0x000fe2000bf05070 */
[----:B------:R-:W-:-:S05]  /*73580*/  IMAD.X R17, R17, 0x1, R2, P1 ;  /* 0x0000000111117824 */ /* 0x000fca00008e0602 */
[----:B------:R1:W-:Y:S01]  /*73590*/  STL [R1+0x3a18], R17 ;  /* 0x003a181101007387 */ /* 0x0003e20000100800 */
[----:B------:R-:W-:-:S03]  /*735a0*/  IMAD.X R13, R13, 0x1, R2, P2 ;  /* 0x000000010d0d7824 */ /* 0x000fc600010e0602 */
[----:B------:R-:W-:Y:S04]  /*735b0*/  STL [R1+0x3a24], R5 ;  /* 0x003a240501007387 */ /* 0x000fe80000100800 */
[----:B------:R-:W3:Y:S01]  /*735c0*/  LDL.LU R10, [R1+0x3a4c] ;  /* 0x003a4c00010a7983 */ /* 0x000ee20000300800 */
[----:B------:R-:W-:-:S03]  /*735d0*/  IMAD.MOV.U32 R9, RZ, RZ, R17 ;  /* 0x000000ffff097224 */ /* 0x000fc600078e0011 */
[----:B------:R2:W-:Y:S04]  /*735e0*/  STL [R1+0x3a20], R13 ;  /* 0x003a200d01007387 */ /* 0x0005e80000100800 */
[----:B------:R-:W3:Y:S04]  /*735f0*/  LDL.LU R19, [R1+0x3a54] ;  /* 0x003a540001137983 */ /* 0x000ee80000300800 */
[----:B-1----:R-:W3:Y:S04]  /*73600*/  LDL.LU R17, [R1+0x3a48] ;  /* 0x003a480001117983 */ /* 0x002ee80000300800 */
[----:B------:R-:W3:Y:S04]  /*73610*/  LDL.LU R20, [R1+0x3a50] ;  /* 0x003a500001147983 */ /* 0x000ee80000300800 */
[----:B------:R1:W-:Y:S01]  /*73620*/  LDGSTS.E [R6+0x3000], desc[UR34][R8.64], P0 ;  /* 0x0300000008067fae */ /* 0x0003e200081a1022 */
[----:B--2---:R-:W-:Y:S01]  /*73630*/  IADD3 R14, P1, PT, R14, R3, RZ ;  /* 0x000000030e0e7210 */ /* 0x004fe20007f3e0ff */
[----:B-1----:R-:W-:-:S02]  /*73640*/  IMAD.MOV.U32 R8, RZ, RZ, R5 ;  /* 0x000000ffff087224 */ /* 0x002fc400078e0005 */
[----:B------:R-:W-:Y:S01]  /*73650*/  IMAD.MOV.U32 R9, RZ, RZ, R13 ;  /* 0x000000ffff097224 */ /* 0x000fe200078e000d */
[----:B------:R-:W-:Y:S01]  /*73660*/  IADD3 R7, P2, PT, R7, R3, RZ ;  /* 0x0000000307077210 */ /* 0x000fe20007f5e0ff */
[----:B------:R-:W2:Y:S04]  /*73670*/  LDL.LU R13, [R1+0x3a5c] ;  /* 0x003a5c00010d7983 */ /* 0x000ea80000300800 */
[----:B------:R-:W2:Y:S01]  /*73680*/  LDL.LU R5, [R1+0x3a64] ;  /* 0x003a640001057983 */ /* 0x000ea20000300800 */
[----:B------:R-:W-:-:S03]  /*73690*/  IMAD.X R15, R15, 0x1, R2, P1 ;  /* 0x000000010f0f7824 */ /* 0x000fc600008e0602 */
[----:B------:R-:W-:Y:S04]  /*736a0*/  STL [R1+0x3a2c], R14 ;  /* 0x003a2c0e01007387 */ /* 0x000fe80000100800 */
[----:B------:R1:W-:Y:S01]  /*736b0*/  LDGSTS.E [R6+0x3080], desc[UR34][R8.64], P0 ;  /* 0x0308000008067fae */ /* 0x0003e200081a1022 */
[----:B------:R-:W-:-:S03]  /*736c0*/  IMAD.X R11, R11, 0x1, R2, P2 ;  /* 0x000000010b0b7824 */ /* 0x000fc600010e0602 */
[----:B------:R1:W-:Y:S04]  /*736d0*/  STL [R1+0x3a28], R15 ;  /* 0x003a280f01007387 */ /* 0x0003e80000100800 */
[----:B------:R-:W-:Y:S01]  /*736e0*/  STL [R1+0x3a34], R7 ;  /* 0x003a340701007387 */ /* 0x000fe20000100800 */
[----:B-1----:R-:W-:-:S03]  /*736f0*/  IMAD.MOV.U32 R9, RZ, RZ, R15 ;  /* 0x000000ffff097224 */ /* 0x002fc600078e000f */
[----:B------:R-:W2:Y:S01]  /*73700*/  LDL.LU R15, [R1+0x3a58] ;  /* 0x003a5800010f7983 */ /* 0x000ea20000300800 */
[----:B------:R-:W-:-:S03]  /*73710*/  IMAD.MOV.U32 R8, RZ, RZ, R14 ;  /* 0x000000ffff087224 */ /* 0x000fc600078e000e */
[----:B------:R1:W-:Y:S04]  /*73720*/  STL [R1+0x3a30], R11 ;  /* 0x003a300b01007387 */ /* 0x0003e80000100800 */
[----:B------:R-:W2:Y:S04]  /*73730*/  LDL.LU R14, [R1+0x3a60] ;  /* 0x003a6000010e7983 */ /* 0x000ea80000300800 */
[----:B------:R1:W-:Y:S01]  /*73740*/  LDGSTS.E [R6+0x3100], desc[UR34][R8.64], P0 ;  /* 0x0310000008067fae */ /* 0x0003e200081a1022 */
[----:B----4-:R-:W-:-:S05]  /*73750*/  IADD3 R16, P1, PT, R16, R3, RZ ;  /* 0x0000000310107210 */ /* 0x010fca0007f3e0ff */
[--C-:B------:R-:W-:Y:S02]  /*73760*/  IMAD.X R18, R18, 0x1, R2.reuse, P1 ;  /* 0x0000000112127824 */ /* 0x100fe400008e0602 */
[----:B-1----:R-:W-:Y:S01]  /*73770*/  IMAD.MOV.U32 R8, RZ, RZ, R7 ;  /* 0x000000ffff087224 */ /* 0x002fe200078e0007 */
[----:B---3--:R-:W-:Y:S01]  /*73780*/  IADD3 R4, P2, PT, R4, R3, RZ ;  /* 0x0000000304047210 */ /* 0x008fe20007f5e0ff */
[----:B------:R-:W-:Y:S02]  /*73790*/  IMAD.MOV.U32 R9, RZ, RZ, R11 ;  /* 0x000000ffff097224 */ /* 0x000fe400078e000b */
[----:B------:R-:W3:Y:S04]  /*737a0*/  LDL.LU R11, [R1+0x3a6c] ;  /* 0x003a6c00010b7983 */ /* 0x000ee80000300800 */
[----:B------:R-:W4:Y:S01]  /*737b0*/  LDL.LU R7, [R1+0x3a74] ;  /* 0x003a740001077983 */ /* 0x000f220000300800 */
[----:B------:R-:W-:-:S03]  /*737c0*/  IMAD.X R12, R12, 0x1, R2, P2 ;  /* 0x000000010c0c7824 */ /* 0x000fc600010e0602 */
[----:B------:R-:W-:Y:S04]  /*737d0*/  STL [R1+0x3a3c], R16 ;  /* 0x003a3c1001007387 */ /* 0x000fe80000100800 */
[----:B------:R1:W-:Y:S04]  /*737e0*/  LDGSTS.E [R6+0x3180], desc[UR34][R8.64], P0 ;  /* 0x0318000008067fae */ /* 0x0003e800081a1022 */
[----:B------:R1:W-:Y:S04]  /*737f0*/  STL [R1+0x3a38], R18 ;  /* 0x003a381201007387 */ /* 0x0003e80000100800 */
        /* <DEDUP_REMOVED lines=12> */
[----:B------:R-:W-:-:S05]  /*738c0*/  IADD3 R10, P1, PT, R10, R3, RZ ;  /* 0x000000030a0a7210 */ /* 0x000fca0007f3e0ff */
[----:B------:R-:W-:Y:S01]  /*738d0*/  STL [R1+0x3a4c], R10 ;  /* 0x003a4c0a01007387 */ /* 0x000fe20000100800 */
[----:B------:R-:W-:Y:S01]  /*738e0*/  IADD3 R19, P2, PT, R19, R3, RZ ;  /* 0x0000000313137210 */ /* 0x000fe20007f5e0ff */
[----:B------:R-:W-:-:S04]  /*738f0*/  IMAD.X R17, R17, 0x1, R2, P1 ;  /* 0x0000000111117824 */ /* 0x000fc800008e0602 */
[----:B-1----:R-:W-:Y:S01]  /*73900*/  IMAD.MOV.U32 R9, RZ, RZ, R17 ;  /* 0x000000ffff097224 */ /* 0x002fe200078e0011 */
[----:B------:R1:W-:Y:S01]  /*73910*/  STL [R1+0x3a48], R17 ;  /* 0x003a481101007387 */ /* 0x0003e20000100800 */
[----:B------:R-:W-:-:S03]  /*73920*/  IMAD.X R20, R20, 0x1, R2, P2 ;  /* 0x0000000114147824 */ /* 0x000fc600010e0602 */
[----:B------:R-:W-:Y:S01]  /*73930*/  STL [R1+0x3a54], R19 ;  /* 0x003a541301007387 */ /* 0x000fe20000100800 */
[----:B------:R-:W-:-:S03]  /*73940*/  IMAD.MOV.U32 R8, RZ, RZ, R10 ;  /* 0x000000ffff087224 */ /* 0x000fc600078e000a */
[----:B-1----:R-:W4:Y:S04]  /*73950*/  LDL.LU R17, [R1+0x3a78] ;  /* 0x003a780001117983 */ /* 0x002f280000300800 */
[----:B------:R-:W-:Y:S04]  /*73960*/  STL [R1+0x3a50], R20 ;  /* 0x003a501401007387 */ /* 0x000fe80000100800 */
[----:B------:R-:W4:Y:S01]  /*73970*/  LDL.LU R10, [R1+0x3a80] ;  /* 0x003a8000010a7983 */ /* 0x000f220000300800 */
[----:B--2---:R-:W-:-:S03]  /*73980*/  IADD3 R13, P1, PT, R13, R3, RZ ;  /* 0x000000030d0d7210 */ /* 0x004fc60007f3e0ff */
[----:B------:R1:W-:Y:S01]  /*73990*/  LDGSTS.E [R6+0x3300], desc[UR34][R8.64], P0 ;  /* 0x0330000008067fae */ /* 0x0003e200081a1022 */
[----:B------:R-:W-:-:S03]  /*739a0*/  IADD3 R5, P2, PT, R5, R3, RZ ;  /* 0x0000000305057210 */ /* 0x000fc60007f5e0ff */
[----:B------:R2:W-:Y:S01]  /*739b0*/  STL [R1+0x3a5c], R13 ;  /* 0x003a5c0d01007387 */ /* 0x0005e20000100800 */
[----:B-1----:R-:W-:Y:S02]  /*739c0*/  IMAD.MOV.U32 R8, RZ, RZ, R19 ;  /* 0x000000ffff087224 */ /* 0x002fe400078e0013 */
[----:B------:R-:W-:-:S05]  /*739d0*/  IMAD.MOV.U32 R9, RZ, RZ, R20 ;  /* 0x000000ffff097224 */ /* 0x000fca00078e0014 */
[----:B------:R1:W-:Y:S01]  /*739e0*/  LDGSTS.E [R6+0x3380], desc[UR34][R8.64], P0 ;  /* 0x0338000008067fae */ /* 0x0003e200081a1022 */
[----:B------:R-:W-:-:S05]  /*739f0*/  IMAD.X R15, R15, 0x1, R2, P1 ;  /* 0x000000010f0f7824 */ /* 0x000fca00008e0602 */
[----:B------:R-:W-:Y:S01]  /*73a00*/  STL [R1+0x3a58], R15 ;  /* 0x003a580f01007387 */ /* 0x000fe20000100800 */
[----:B-1----:R-:W-:Y:S02]  /*73a10*/  IMAD.MOV.U32 R8, RZ, RZ, R13 ;  /* 0x000000ffff087224 */ /* 0x002fe400078e000d */
[----:B------:R-:W-:Y:S01]  /*73a20*/  IMAD.MOV.U32 R9, RZ, RZ, R15 ;  /* 0x000000ffff097224 */ /* 0x000fe200078e000f */
[----:B------:R-:W-:Y:S01]  /*73a30*/  STL [R1+0x3a64], R5 ;  /* 0x003a640501007387 */ /* 0x000fe20000100800 */
[----:B------:R-:W-:-:S03]  /*73a40*/  IMAD.X R14, R14, 0x1, R2, P2 ;  /* 0x000000010e0e7824 */ /* 0x000fc600010e0602 */
[----:B--2---:R-:W2:Y:S04]  /*73a50*/  LDL.LU R13, [R1+0x3a8c] ;  /* 0x003a8c00010d7983 */ /* 0x004ea80000300800 */
[----:B------:R1:W-:Y:S04]  /*73a60*/  LDGSTS.E [R6+0x3400], desc[UR34][R8.64], P0 ;  /* 0x0340000008067fae */ /* 0x0003e800081a1022 */
[----:B------:R3:W-:Y:S01]  /*73a70*/  STL [R1+0x3a60], R14 ;  /* 0x003a600e01007387 */ /* 0x0007e20000100800 */
[----:B-1----:R-:W-:-:S03]  /*73a80*/  IMAD.MOV.U32 R9, RZ, RZ, R14 ;  /* 0x000000ffff097224 */ /* 0x002fc600078e000e */
[----:B---3--:R-:W3:Y:S01]  /*73a90*/  LDL.LU R14, [R1+0x3a88] ;  /* 0x003a8800010e7983 */ /* 0x008ee20000300800 */
[-C--:B------:R-:W-:Y:S01]  /*73aa0*/  IADD3 R11, P1, PT, R11, R3.reuse, RZ ;  /* 0x000000030b0b7210 */ /* 0x080fe20007f3e0ff */
[----:B------:R-:W-:Y:S01]  /*73ab0*/  IMAD.MOV.U32 R8, RZ, RZ, R5 ;  /* 0x000000ffff087224 */ /* 0x000fe200078e0005 */
[----:B----4-:R-:W-:Y:S01]  /*73ac0*/  IADD3 R7, P2, PT, R7, R3, RZ ;  /* 0x0000000307077210 */ /* 0x010fe20007f5e0ff */
[----:B------:R-:W4:Y:S04]  /*73ad0*/  LDL.LU R5, [R1+0x3a94] ;  /* 0x003a940001057983 */ /* 0x000f280000300800 */
[----:B------:R-:W4:Y:S04]  /*73ae0*/  LDL.LU R15, [R1+0x3c1c] ;  /* 0x003c1c00010f7983 */ /* 0x000f280000300800 */
[----:B------:R1:W-:Y:S04]  /*73af0*/  STL [R1+0x3a6c], R11 ;  /* 0x003a6c0b01007387 */ /* 0x0003e80000100800 */
[----:B------:R1:W-:Y:S01]  /*73b00*/  LDGSTS.E [R6+0x3480], desc[UR34][R8.64], P0 ;  /* 0x0348000008067fae */ /* 0x0003e200081a1022 */
[----:B------:R-:W-:-:S05]  /*73b10*/  IMAD.X R18, R18, 0x1, R2, P1 ;  /* 0x0000000112127824 */ /* 0x000fca00008e0602 */
[----:B------:R1:W-:Y:S02]  /*73b20*/  STL [R1+0x3a68], R18 ;  /* 0x003a681201007387 */ /* 0x0003e40000100800 */
[----:B-1----:R-:W-:Y:S02]  /*73b30*/  IMAD.MOV.U32 R8, RZ, RZ, R11 ;  /* 0x000000ffff087224 */ /* 0x002fe400078e000b */
[----:B------:R-:W-:Y:S01]  /*73b40*/  IMAD.X R16, R16, 0x1, R2, P2 ;  /* 0x0000000110107824 */ /* 0x000fe200010e0602 */
[----:B------:R1:W-:Y:S04]  /*73b50*/  STL [R1+0x3a74], R7 ;  /* 0x003a740701007387 */ /* 0x0003e80000100800 */
[----:B------:R-:W4:Y:S01]  /*73b60*/  LDL.LU R11, [R1+0x3a90] ;  /* 0x003a9000010b7983 */ /* 0x000f220000300800 */
[----:B------:R-:W-:-:S03]  /*73b70*/  IMAD.MOV.U32 R9, RZ, RZ, R18 ;  /* 0x000000ffff097224 */ /* 0x000fc600078e0012 */
[----:B------:R1:W-:Y:S04]  /*73b80*/  STL [R1+0x3a70], R16 ;  /* 0x003a701001007387 */ /* 0x0003e80000100800 */
[----:B------:R-:W4:Y:S04]  /*73b90*/  LDL.LU R18, [R1+0x3c18] ;  /* 0x003c180001127983 */ /* 0x000f280000300800 */
[----:B------:R1:W-:Y:S01]  /*73ba0*/  LDGSTS.E [R6+0x3500], desc[UR34][R8.64], P0 ;  /* 0x0350000008067fae */ /* 0x0003e200081a1022 */
[-C--:B------:R-:W-:Y:S02]  /*73bb0*/  IADD3 R12, P1, PT, R12, R3.reuse, RZ ;  /* 0x000000030c0c7210 */ /* 0x080fe40007f3e0ff */
[----:B------:R-:W-:Y:S01]  /*73bc0*/  IADD3 R4, P2, PT, R4, R3, RZ ;  /* 0x0000000304047210 */ /* 0x000fe20007f5e0ff */
[----:B-1----:R-:W-:-:S02]  /*73bd0*/  IMAD.MOV.U32 R8, RZ, RZ, R7 ;  /* 0x000000ffff087224 */ /* 0x002fc400078e0007 */
[----:B------:R-:W-:Y:S01]  /*73be0*/  IMAD.MOV.U32 R9, RZ, RZ, R16 ;  /* 0x000000ffff097224 */ /* 0x000fe200078e0010 */
[----:B------:R-:W4:Y:S04]  /*73bf0*/  LDL.LU R7, [R1+0x3c24] ;  /* 0x003c240001077983 */ /* 0x000f280000300800 */
[----:B------:R-:W4:Y:S04]  /*73c00*/  LDL.LU R16, [R1+0x3c2c] ;  /* 0x003c2c0001107983 */ /* 0x000f280000300800 */
[----:B------:R1:W-:Y:S04]  /*73c10*/  STL [R1+0x3a7c], R12 ;  /* 0x003a7c0c01007387 */ /* 0x0003e80000100800 */
[----:B------:R1:W-:Y:S02]  /*73c20*/  LDGSTS.E [R6+0x3580], desc[UR34][R8.64], P0 ;  /* 0x0358000008067fae */ /* 0x0003e400081a1022 */
[----:B-1----:R-:W-:-:S02]  /*73c30*/  IMAD.MOV.U32 R8, RZ, RZ, R12 ;  /* 0x000000ffff087224 */ /* 0x002fc400078e000c */
[----:B------:R-:W-:-:S05]  /*73c40*/  IMAD.X R17, R17, 0x1, R2, P1 ;  /* 0x0000000111117824 */ /* 0x000fca00008e0602 */
[----:B------:R1:W-:Y:S01]  /*73c50*/  STL [R1+0x3a78], R17 ;  /* 0x003a781101007387 */ /* 0x0003e20000100800 */
[----:B------:R-:W-:-:S03]  /*73c60*/  IMAD.X R10, R10, 0x1, R2, P2 ;  /* 0x000000010a0a7824 */ /* 0x000fc600010e0602 */
[----:B------:R-:W-:Y:S04]  /*73c70*/  STL [R1+0x3a84], R4 ;  /* 0x003a840401007387 */ /* 0x000fe80000100800 */
[----:B------:R-:W4:Y:S01]  /*73c80*/  LDL.LU R12, [R1+0x3c20] ;  /* 0x003c2000010c7983 */ /* 0x000f220000300800 */
[----:B------:R-:W-:-:S03]  /*73c90*/  IMAD.MOV.U32 R9, RZ, RZ, R17 ;  /* 0x000000ffff097224 */ /* 0x000fc600078e0011 */
[----:B------:R1:W-:Y:S04]  /*73ca0*/  STL [R1+0x3a80], R10 ;  /* 0x003a800a01007387 */ /* 0x0003e80000100800 */
[----:B-1----:R-:W4:Y:S04]  /*73cb0*/  LDL.LU R17, [R1+0x3c28] ;  /* 0x003c280001117983 */ /* 0x002f280000300800 */
[----:B------:R1:W-:Y:S02]  /*73cc0*/  LDGSTS.E [R6+0x3600], desc[UR34][R8.64], P0 ;  /* 0x0360000008067fae */ /* 0x0003e400081a1022 */
[----:B-1----:R-:W-:-:S02]  /*73cd0*/  IMAD.MOV.U32 R8, RZ, RZ, R4 ;  /* 0x000000ffff087224 */ /* 0x002fc400078e0004 */
[----:B------:R-:W-:Y:S02]  /*73ce0*/  IMAD.MOV.U32 R9, RZ, RZ, R10 ;  /* 0x000000ffff097224 */ /* 0x000fe400078e000a */
[----:B------:R-:W4:Y:S04]  /*73cf0*/  LDL.LU R10, [R1+0x3c34] ;  /* 0x003c3400010a7983 */ /* 0x000f280000300800 */
[----:B------:R-:W4:Y:S04]  /*73d00*/  LDL.LU R4, [R1+0x3c3c] ;  /* 0x003c3c0001047983 */ /* 0x000f280000300800 */
[----:B------:R1:W-:Y:S01]  /*73d10*/  LDGSTS.E [R6+0x3680], desc[UR34][R8.64], P0 ;  /* 0x0368000008067fae */ /* 0x0003e200081a1022 */
[----:B--2---:R-:W-:-:S05]  /*73d20*/  IADD3 R13, P1, PT, R13, R3, RZ ;  /* 0x000000030d0d7210 */ /* 0x004fca0007f3e0ff */
[----:B------:R2:W-:Y:S01]  /*73d30*/  STL [R1+0x3a8c], R13 ;  /* 0x003a8c0d01007387 */ /* 0x0005e20000100800 */
[----:B-1----:R-:W-:Y:S02]  /*73d40*/  IMAD.MOV.U32 R8, RZ, RZ, R13 ;  /* 0x000000ffff087224 */ /* 0x002fe400078e000d */
[----:B---3--:R-:W-:-:S05]  /*73d50*/  IMAD.X R14, R14, 0x1, R2, P1 ;  /* 0x000000010e0e7824 */ /* 0x008fca00008e0602 */
[----:B------:R1:W-:Y:S04]  /*73d60*/  STL [R1+0x3a88], R14 ;  /* 0x003a880e01007387 */ /* 0x0003e80000100800 */
[----:B--2---:R-:W2:Y:S01]  /*73d70*/  LDL.LU R13, [R1+0x3c30] ;  /* 0x003c3000010d7983 */ /* 0x004ea20000300800 */
[----:B------:R-:W-:-:S03]  /*73d80*/  IMAD.MOV.U32 R9, RZ, RZ, R14 ;  /* 0x000000ffff097224 */ /* 0x000fc600078e000e */
[----:B-1----:R-:W3:Y:S01]  /*73d90*/  LDL.LU R14, [R1+0x3c38] ;  /* 0x003c3800010e7983 */ /* 0x002ee20000300800 */
[-C--:B----4-:R-:W-:Y:S02]  /*73da0*/  IADD3 R5, P2, PT, R5, R3.reuse, RZ ;  /* 0x0000000305057210 */ /* 0x090fe40007f5e0ff */
[----:B------:R-:W-:Y:S01]  /*73db0*/  IADD3 R15, P3, PT, R15, R3, RZ ;  /* 0x000000030f0f7210 */ /* 0x000fe20007f7e0ff */
[----:B------:R1:W-:Y:S04]  /*73dc0*/  LDGSTS.E [R6+0x3700], desc[UR34][R8.64], P0 ;  /* 0x0370000008067fae */ /* 0x0003e800081a1022 */
[----:B------:R4:W-:Y:S01]  /*73dd0*/  STL [R1+0x3a94], R5 ;  /* 0x003a940501007387 */ /* 0x0009e20000100800 */
[----:B-1----:R-:W-:Y:S02]  /*73de0*/  IMAD.MOV.U32 R8, RZ, RZ, R5 ;  /* 0x000000ffff087224 */ /* 0x002fe400078e0005 */
[----:B------:R-:W-:-:S04]  /*73df0*/  IMAD.X R11, R11, 0x1, R2, P2 ;  /* 0x000000010b0b7824 */ /* 0x000fc800010e0602 */
[----:B------:R-:W-:Y:S01]  /*73e00*/  IMAD.MOV.U32 R9, RZ, RZ, R11 ;  /* 0x000000ffff097224 */ /* 0x000fe200078e000b */
[----:B------:R1:W-:Y:S01]  /*73e10*/  STL [R1+0x3a90], R11 ;  /* 0x003a900b01007387 */ /* 0x0003e20000100800 */
[----:B------:R-:W-:-:S03]  /*73e20*/  IMAD.X R18, R18, 0x1, R2, P3 ;  /* 0x0000000112127824 */ /* 0x000fc600018e0602 */
[----:B------:R-:W-:Y:S04]  /*73e30*/  STL [R1+0x3c1c], R15 ;  /* 0x003c1c0f01007387 */ /* 0x000fe80000100800 */
[----:B----4-:R-:W4:Y:S04]  /*73e40*/  LDL.LU R5, [R1+0x3c44] ;  /* 0x003c440001057983 */ /* 0x010f280000300800 */
[----:B------:R1:W-:Y:S04]  /*73e50*/  STL [R1+0x3c18], R18 ;  /* 0x003c181201007387 */ /* 0x0003e80000100800 */
[----:B------:R1:W-:Y:S04]  /*73e60*/  LDGSTS.E [R6+0x3780], desc[UR34][R8.64], P0 ;  /* 0x0378000008067fae */ /* 0x0003e800081a1022 */
[----:B-1----:R-:W4:Y:S01]  /*73e70*/  LDL.LU R11, [R1+0x3c4c] ;  /* 0x003c4c00010b7983 */ /* 0x002f220000300800 */
[----:B------:R-:W-:-:S03]  /*73e80*/  IMAD.MOV.U32 R9, RZ, RZ, R18 ;  /* 0x000000ffff097224 */ /* 0x000fc600078e0012 */
[----:B------:R-:W4:Y:S01]  /*73e90*/  LDL.LU R18, [R1+0x3c40] ;  /* 0x003c400001127983 */ /* 0x000f220000300800 */
[----:B------:R-:W-:-:S03]  /*73ea0*/  IMAD.MOV.U32 R8, RZ, RZ, R15 ;  /* 0x000000ffff087224 */ /* 0x000fc600078e000f */
[----:B------:R-:W4:Y:S01]  /*73eb0*/  LDL.LU R15, [R1+0x3c48] ;  /* 0x003c4800010f7983 */ /* 0x000f220000300800 */
        /* <DEDUP_REMOVED lines=9> */
[----:B------:R-:W-:-:S04]  /*73f50*/  IMAD.X R12, R12, 0x1, R2, P0 ;  /* 0x000000010c0c7824 */ /* 0x000fc800000e0602 */
[----:B------:R-:W-:Y:S01]  /*73f60*/  IMAD.MOV.U32 R9, RZ, RZ, R12 ;  /* 0x000000ffff097224 */ /* 0x000fe200078e000c */
[----:B------:R1:W-:Y:S01]  /*73f70*/  STL [R1+0x3c20], R12 ;  /* 0x003c200c01007387 */ /* 0x0003e20000100800 */
[----:B------:R-:W-:-:S03]  /*73f80*/  IMAD.X R17, R17, 0x1, R2, P2 ;  /* 0x0000000111117824 */ /* 0x000fc600010e0602 */
[----:B------:R1:W-:Y:S04]  /*73f90*/  STL [R1+0x3c2c], R16 ;  /* 0x003c2c1001007387 */ /* 0x0003e80000100800 */
[----:B------:R1:W-:Y:S04]  /*73fa0*/  LDGSTS.E [R6+0x5080], desc[UR34][R8.64], P1 ;  /* 0x0508000008067fae */ /* 0x0003e800089a1022 */
[----:B-1----:R-:W4:Y:S04]  /*73fb0*/  LDL.LU R12, [R1+0x3c54] ;  /* 0x003c5400010c7983 */ /* 0x002f280000300800 */
[----:B------:R-:W-:Y:S04]  /*73fc0*/  STL [R1+0x3c28], R17 ;  /* 0x003c281101007387 */ /* 0x000fe80000100800 */
[----:B------:R-:W4:Y:S01]  /*73fd0*/  LDL.LU R7, [R1+0x3c5c] ;  /* 0x003c5c0001077983 */ /* 0x000f220000300800 */
[----:B------:R-:W-:-:S03]  /*73fe0*/  IMAD.MOV.U32 R8, RZ, RZ, R16 ;  /* 0x000000ffff087224 */ /* 0x000fc600078e0010 */
[----:B------:R-:W4:Y:S01]  /*73ff0*/  LDL.LU R16, [R1+0x3c50] ;  /* 0x003c500001107983 */ /* 0x000f220000300800 */
[----:B------:R-:W-:-:S03]  /*74000*/  IADD3 R10, P0, PT, R10, R3, RZ ;  /* 0x000000030a0a7210 */ /* 0x000fc60007f1e0ff */
[----:B------:R-:W4:Y:S01]  /*74010*/  LDL.LU R20, [R1+0x3c58] ;  /* 0x003c580001147983 */ /* 0x000f220000300800 */
[----:B------:R-:W-:Y:S01]  /*74020*/  IMAD.MOV.U32 R9, RZ, RZ, R17 ;  /* 0x000000ffff097224 */ /* 0x000fe200078e0011 */
[----:B------:R-:W-:Y:S02]  /*74030*/  IADD3 R4, P2, PT, R4, R3, RZ ;  /* 0x0000000304047210 */ /* 0x000fe40007f5e0ff */
[----:B------:R-:W-:Y:S04]  /*74040*/  STL [R1+0x3c34], R10 ;  /* 0x003c340a01007387 */ /* 0x000fe80000100800 */
[----:B------:R1:W-:Y:S02]  /*74050*/  LDGSTS.E [R6+0x5100], desc[UR34][R8.64], P1 ;  /* 0x0510000008067fae */ /* 0x0003e400089a1022 */
[----:B-1----:R-:W-:-:S02]  /*74060*/  IMAD.MOV.U32 R8, RZ, RZ, R10 ;  /* 0x000000ffff087224 */ /* 0x002fc400078e000a */
[----:B--2---:R-:W-:-:S04]  /*74070*/  IMAD.X R13, R13, 0x1, R2, P0 ;  /* 0x000000010d0d7824 */ /* 0x004fc800000e0602 */
[----:B------:R-:W-:Y:S01]  /*74080*/  IMAD.MOV.U32 R9, RZ, RZ, R13 ;  /* 0x000000ffff097224 */ /* 0x000fe200078e000d */
[----:B------:R1:W-:Y:S01]  /*74090*/  STL [R1+0x3c30], R13 ;  /* 0x003c300d01007387 */ /* 0x0003e20000100800 */
[----:B---3--:R-:W-:-:S03]  /*740a0*/  IMAD.X R14, R14, 0x1, R2, P2 ;  /* 0x000000010e0e7824 */ /* 0x008fc600010e0602 */
[----:B------:R-:W-:Y:S04]  /*740b0*/  STL [R1+0x3c3c], R4 ;  /* 0x003c3c0401007387 */ /* 0x000fe80000100800 */
[----:B------:R2:W-:Y:S04]  /*740c0*/  LDGSTS.E [R6+0x5180], desc[UR34][R8.64], P1 ;  /* 0x0518000008067fae */ /* 0x0005e800089a1022 */
[----:B-1----:R-:W3:Y:S04]  /*740d0*/  LDL.LU R13, [R1+0x3c64] ;  /* 0x003c6400010d7983 */ /* 0x002ee80000300800 */
[----:B------:R1:W-:Y:S04]  /*740e0*/  STL [R1+0x3c38], R14 ;  /* 0x003c380e01007387 */ /* 0x0003e80000100800 */
[----:B------:R-:W3:Y:S04]  /*740f0*/  LDL.LU R10, [R1+0x3c6c] ;  /* 0x003c6c00010a7983 */ /* 0x000ee80000300800 */
[----:B------:R-:W3:Y:S01]  /*74100*/  LDL.LU R19, [R1+0x3c60] ;  /* 0x003c600001137983 */ /* 0x000ee20000300800 */
[----:B--2---:R-:W-:-:S02]  /*74110*/  IMAD.MOV.U32 R8, RZ, RZ, R4 ;  /* 0x000000ffff087224 */ /* 0x004fc400078e0004 */
[----:B------:R-:W-:Y:S02]  /*74120*/  IMAD.MOV.U32 R9, RZ, RZ, R14 ;  /* 0x000000ffff097224 */ /* 0x000fe400078e000e */
[----:B-1----:R-:W2:Y:S04]  /*74130*/  LDL.LU R14, [R1+0x3c68] ;  /* 0x003c6800010e7983 */ /* 0x002ea80000300800 */
[----:B------:R-:W2:Y:S01]  /*74140*/  LDL.LU R17, [R1+0x3c74] ;  /* 0x003c740001117983 */ /* 0x000ea20000300800 */
[----:B----4-:R-:W-:-:S03]  /*74150*/  IADD3 R5, P0, PT, R5, R3, RZ ;  /* 0x0000000305057210 */ /* 0x010fc60007f1e0ff */
[----:B------:R-:W4:Y:S04]  /*74160*/  LDL.LU R4, [R1+0x3c7c] ;  /* 0x003c7c0001047983 */ /* 0x000f280000300800 */
[----:B------:R-:W-:Y:S04]  /*74170*/  STL [R1+0x3c44], R5 ;  /* 0x003c440501007387 */ /* 0x000fe80000100800 */
[----:B------:R1:W-:Y:S01]  /*74180*/  LDGSTS.E [R6+0x5200], desc[UR34][R8.64], P1 ;  /* 0x0520000008067fae */ /* 0x0003e200089a1022 */
[----:B------:R-:W-:Y:S01]  /*74190*/  IADD3 R11, P2, PT, R11, R3, RZ ;  /* 0x000000030b0b7210 */ /* 0x000fe20007f5e0ff */
[----:B------:R-:W-:-:S04]  /*741a0*/  IMAD.X R18, R18, 0x1, R2, P0 ;  /* 0x0000000112127824 */ /* 0x000fc800000e0602 */
[----:B-1----:R-:W-:Y:S01]  /*741b0*/  IMAD.MOV.U32 R9, RZ, RZ, R18 ;  /* 0x000000ffff097224 */ /* 0x002fe200078e0012 */
[----:B------:R1:W-:Y:S01]  /*741c0*/  STL [R1+0x3c40], R18 ;  /* 0x003c401201007387 */ /* 0x0003e20000100800 */
[----:B------:R-:W-:-:S03]  /*741d0*/  IMAD.X R15, R15, 0x1, R2, P2 ;  /* 0x000000010f0f7824 */ /* 0x000fc600010e0602 */
[----:B------:R1:W-:Y:S01]  /*741e0*/  STL [R1+0x3c4c], R11 ;  /* 0x003c4c0b01007387 */ /* 0x0003e20000100800 */
[----:B------:R-:W-:-:S03]  /*741f0*/  IMAD.MOV.U32 R8, RZ, RZ, R5 ;  /* 0x000000ffff087224 */ /* 0x000fc600078e0005 */
[----:B-1----:R-:W4:Y:S04]  /*74200*/  LDL.LU R18, [R1+0x3c70] ;  /* 0x003c700001127983 */ /* 0x002f280000300800 */
[----:B------:R1:W-:Y:S04]  /*74210*/  STL [R1+0x3c48], R15 ;  /* 0x003c480f01007387 */ /* 0x0003e80000100800 */
[----:B------:R-:W4:Y:S04]  /*74220*/  LDL.LU R5, [R1+0x3c78] ;  /* 0x003c780001057983 */ /* 0x000f280000300800 */
        /* <DEDUP_REMOVED lines=11> */
[----:B------:R1:W-:Y:S01]  /*742e0*/  STL [R1+0x3c50], R16 ;  /* 0x003c501001007387 */ /* 0x0003e20000100800 */
[----:B------:R-:W-:-:S03]  /*742f0*/  IMAD.X R20, R20, 0x1, R2, P2 ;  /* 0x0000000114147824 */ /* 0x000fc600010e0602 */
[----:B------:R1:W-:Y:S04]  /*74300*/  STL [R1+0x3c5c], R7 ;  /* 0x003c5c0701007387 */ /* 0x0003e80000100800 */
[----:B------:R-:W4:Y:S01]  /*74310*/  LDL.LU R12, [R1+0x3c80] ;  /* 0x003c8000010c7983 */ /* 0x000f220000300800 */
[----:B------:R-:W-:-:S03]  /*74320*/  IMAD.MOV.U32 R9, RZ, RZ, R16 ;  /* 0x000000ffff097224 */ /* 0x000fc600078e0010 */
[----:B------:R-:W-:Y:S04]  /*74330*/  STL [R1+0x3c58], R20 ;  /* 0x003c581401007387 */ /* 0x000fe80000100800 */
[----:B-1----:R-:W4:Y:S04]  /*74340*/  LDL.LU R16, [R1+0x3c88] ;  /* 0x003c880001107983 */ /* 0x002f280000300800 */
[----:B------:R1:W-:Y:S02]  /*74350*/  LDGSTS.E [R6+0x5380], desc[UR34][R8.64], P1 ;  /* 0x0538000008067fae */ /* 0x0003e400089a1022 */
[----:B-1----:R-:W-:-:S02]  /*74360*/  IMAD.MOV.U32 R8, RZ, RZ, R7 ;  /* 0x000000ffff087224 */ /* 0x002fc400078e0007 */
[----:B------:R-:W-:Y:S01]  /*74370*/  IMAD.MOV.U32 R9, RZ, RZ, R20 ;  /* 0x000000ffff097224 */ /* 0x000fe200078e0014 */
[----:B------:R-:W4:Y:S04]  /*74380*/  LDL.LU R7, [R1+0x3c94] ;  /* 0x003c940001077983 */ /* 0x000f280000300800 */
[----:B------:R1:W-:Y:S01]  /*74390*/  LDGSTS.E [R6+0x5400], desc[UR34][R8.64], P1 ;  /* 0x0540000008067fae */ /* 0x0003e200089a1022 */
[----:B---3--:R-:W-:-:S05]  /*743a0*/  IADD3 R13, P0, PT, R13, R3, RZ ;  /* 0x000000030d0d7210 */ /* 0x008fca0007f1e0ff */
[----:B------:R3:W-:Y:S01]  /*743b0*/  STL [R1+0x3c64], R13 ;  /* 0x003c640d01007387 */ /* 0x0007e20000100800 */
[----:B------:R-:W-:Y:S01]  /*743c0*/  IADD3 R10, P2, PT, R10, R3, RZ ;  /* 0x000000030a0a7210 */ /* 0x000fe20007f5e0ff */
[----:B------:R-:W-:Y:S02]  /*743d0*/  IMAD.X R19, R19, 0x1, R2, P0 ;  /* 0x0000000113137824 */ /* 0x000fe400000e0602 */
[----:B-1----:R-:W-:-:S03]  /*743e0*/  IMAD.MOV.U32 R8, RZ, RZ, R13 ;  /* 0x000000ffff087224 */ /* 0x002fc600078e000d */
[----:B------:R-:W-:Y:S04]  /*743f0*/  STL [R1+0x3c60], R19 ;  /* 0x003c601301007387 */ /* 0x000fe80000100800 */
[----:B------:R1:W-:Y:S04]  /*74400*/  STL [R1+0x3c6c], R10 ;  /* 0x003c6c0a01007387 */ /* 0x0003e80000100800 */
[----:B---3--:R-:W3:Y:S01]  /*74410*/  LDL.LU R13, [R1+0x3c90] ;  /* 0x003c9000010d7983 */ /* 0x008ee20000300800 */
[----:B------:R-:W-:Y:S01]  /*74420*/  IMAD.MOV.U32 R9, RZ, RZ, R19 ;  /* 0x000000ffff097224 */ /* 0x000fe200078e0013 */
[-C--:B--2---:R-:W-:Y:S01]  /*74430*/  IADD3 R17, P0, PT, R17, R3.reuse, RZ ;  /* 0x0000000311117210 */ /* 0x084fe20007f1e0ff */
[----:B------:R-:W-:Y:S01]  /*74440*/  IMAD.X R14, R14, 0x1, R2, P2 ;  /* 0x000000010e0e7824 */ /* 0x000fe200010e0602 */
[----:B----4-:R-:W-:-:S02]  /*74450*/  IADD3 R4, P2, PT, R4, R3, RZ ;  /* 0x0000000304047210 */ /* 0x010fc40007f5e0ff */
[----:B------:R2:W-:Y:S04]  /*74460*/  LDGSTS.E [R6+0x5480], desc[UR34][R8.64], P1 ;  /* 0x0548000008067fae */ /* 0x0005e800089a1022 */
[----:B------:R4:W-:Y:S01]  /*74470*/  STL [R1+0x3c68], R14 ;  /* 0x003c680e01007387 */ /* 0x0009e20000100800 */
[----:B--2---:R-:W-:Y:S02]  /*74480*/  IMAD.MOV.U32 R8, RZ, RZ, R10 ;  /* 0x000000ffff087224 */ /* 0x004fe400078e000a */
[----:B------:R-:W-:Y:S01]  /*74490*/  IMAD.MOV.U32 R9, RZ, RZ, R14 ;  /* 0x000000ffff097224 */ /* 0x000fe200078e000e */
[----:B-1----:R-:W2:Y:S04]  /*744a0*/  LDL.LU R10, [R1+0x3e1c] ;  /* 0x003e1c00010a7983 */ /* 0x002ea80000300800 */
[----:B----4-:R-:W4:Y:S04]  /*744b0*/  LDL.LU R14, [R1+0x3e24] ;  /* 0x003e2400010e7983 */ /* 0x010f280000300800 */
[----:B------:R1:W-:Y:S04]  /*744c0*/  STL [R1+0x3c74], R17 ;  /* 0x003c741101007387 */ /* 0x0003e80000100800 */
[----:B------:R1:W-:Y:S01]  /*744d0*/  LDGSTS.E [R6+0x5500], desc[UR34][R8.64], P1 ;  /* 0x0550000008067fae */ /* 0x0003e200089a1022 */
[----:B------:R-:W-:-:S05]  /*744e0*/  IMAD.X R18, R18, 0x1, R2, P0 ;  /* 0x0000000112127824 */ /* 0x000fca00000e0602 */
[----:B------:R1:W-:Y:S01]  /*744f0*/  STL [R1+0x3c70], R18 ;  /* 0x003c701201007387 */ /* 0x0003e20000100800 */
[----:B------:R-:W-:-:S03]  /*74500*/  IMAD.X R5, R5, 0x1, R2, P2 ;  /* 0x0000000105057824 */ /* 0x000fc600010e0602 */
[----:B------:R1:W-:Y:S02]  /*74510*/  STL [R1+0x3c7c], R4 ;  /* 0x003c7c0401007387 */ /* 0x0003e40000100800 */
[----:B-1----:R-:W-:Y:S02]  /*74520*/  IMAD.MOV.U32 R8, RZ, RZ, R17 ;  /* 0x000000ffff087224 */ /* 0x002fe400078e0011 */
        /* <DEDUP_REMOVED lines=11> */
[----:B------:R-:W-:Y:S04]  /*745e0*/  STL [R1+0x3c84], R11 ;  /* 0x003c840b01007387 */ /* 0x000fe80000100800 */
[----:B------:R1:W-:Y:S02]  /*745f0*/  LDGSTS.E [R6+0x5600], desc[UR34][R8.64], P1 ;  /* 0x0560000008067fae */ /* 0x0003e400089a1022 */
[----:B-1----:R-:W-:Y:S01]  /*74600*/  IMAD.MOV.U32 R8, RZ, RZ, R11 ;  /* 0x000000ffff087224 */ /* 0x002fe200078e000b */
[----:B------:R-:W-:-:S04]  /*74610*/  UISETP.GT.AND UP1, UPT, UR14, 0xe, UPT ;  /* 0x0000000e0e00788c */ /* 0x000fc8000bf24270 */
[----:B------:R-:W-:-:S04]  /*74620*/  USEL UR10, URZ, 0x4, !UP1 ;  /* 0x00000004ff0a7887 */ /* 0x000fc8000c800000 */
[----:B------:R-:W-:Y:S01]  /*74630*/  USEL UR10, UR10, URZ, !UP0 ;  /* 0x000000ff0a0a7287 */ /* 0x000fe2000c000000 */
        /* <DEDUP_REMOVED lines=9> */
[----:B------:R-:W-:Y:S01]  /*746d0*/  IADD3 R7, P0, PT, R7, R3, RZ ;  /* 0x0000000307077210 */ /* 0x000fe20007f1e0ff */
[----:B------:R-:W-:-:S02]  /*746e0*/  IMAD.MOV.U32 R8, RZ, RZ, R15 ;  /* 0x000000ffff087224 */ /* 0x000fc400078e000f */
[----:B------:R-:W-:Y:S02]  /*746f0*/  IMAD.MOV.U32 R9, RZ, RZ, R16 ;  /* 0x000000ffff097224 */ /* 0x000fe400078e0010 */
[----:B------:R1:W-:Y:S04]  /*74700*/  STL [R1+0x3c94], R7 ;  /* 0x003c940701007387 */ /* 0x0003e80000100800 */
[----:B------:R1:W-:Y:S02]  /*74710*/  LDGSTS.E [R6+0x5700], desc[UR34][R8.64], P1 ;  /* 0x0570000008067fae */ /* 0x0003e400089a1022 */
[----:B-1----:R-:W-:Y:S02]  /*74720*/  IMAD.MOV.U32 R8, RZ, RZ, R7 ;  /* 0x000000ffff087224 */ /* 0x002fe400078e0007 */
[----:B---3--:R-:W-:-:S05]  /*74730*/  IMAD.X R13, R13, 0x1, R2, P0 ;  /* 0x000000010d0d7824 */ /* 0x008fca00000e0602 */
[----:B------:R1:W-:Y:S04]  /*74740*/  STL [R1+0x3c90], R13 ;  /* 0x003c900d01007387 */ /* 0x0003e80000100800 */
[----:B------:R-:W3:Y:S04]  /*74750*/  LDL.LU R15, [R1+0x3e38] ;  /* 0x003e3800010f7983 */ /* 0x000ee80000300800 */
[----:B------:R-:W3:Y:S01]  /*74760*/  LDL.LU R7, [R1+0x3e3c] ;  /* 0x003e3c0001077983 */ /* 0x000ee20000300800 */
[----:B------:R-:W-:-:S03]  /*74770*/  IMAD.MOV.U32 R9, RZ, RZ, R13 ;  /* 0x000000ffff097224 */ /* 0x000fc600078e000d */
[----:B------:R-:W3:Y:S04]  /*74780*/  LDL.LU R16, [R1+0x3e40] ;  /* 0x003e400001107983 */ /* 0x000ee80000300800 */
[----:B-1----:R-:W3:Y:S01]  /*74790*/  LDL.LU R13, [R1+0x3e44] ;  /* 0x003e4400010d7983 */ /* 0x002ee20000300800 */
[----:B------:R-:W-:-:S03]  /*747a0*/  ISETP.NE.U32.AND P0, PT, RZ, UR10, PT ;  /* 0x0000000aff007c0c */ /* 0x000fc6000bf05070 */
[----:B------:R1:W-:Y:S01]  /*747b0*/  LDGSTS.E [R6+0x5780], desc[UR34][R8.64], P1 ;  /* 0x0578000008067fae */ /* 0x0003e200089a1022 */
[-C--:B--2---:R-:W-:Y:S02]  /*747c0*/  IADD3 R10, P1, PT, R10, R3.reuse, RZ ;  /* 0x000000030a0a7210 */ /* 0x084fe40007f3e0ff */
[----:B----4-:R-:W-:-:S03]  /*747d0*/  IADD3 R14, P2, PT, R14, R3, RZ ;  /* 0x000000030e0e7210 */ /* 0x010fc60007f5e0ff */
[----:B------:R-:W-:Y:S01]  /*747e0*/  STL [R1+0x3e1c], R10 ;  /* 0x003e1c0a01007387 */ /* 0x000fe20000100800 */
[----:B-1----:R-:W-:Y:S02]  /*747f0*/  IMAD.MOV.U32 R8, RZ, RZ, R10 ;  /* 0x000000ffff087224 */ /* 0x002fe400078e000a */
[----:B------:R-:W-:-:S04]  /*74800*/  IMAD.X R17, R17, 0x1, R2, P1 ;  /* 0x0000000111117824 */ /* 0x000fc800008e0602 */
[----:B------:R-:W-:Y:S01]  /*74810*/  IMAD.MOV.U32 R9, RZ, RZ, R17 ;  /* 0x000000ffff097224 */ /* 0x000fe200078e0011 */
[----:B------:R1:W-:Y:S01]  /*74820*/  STL [R1+0x3e18], R17 ;  /* 0x003e181101007387 */ /* 0x0003e20000100800 */
[----:B------:R-:W-:-:S03]  /*74830*/  IMAD.X R18, R18, 0x1, R2, P2 ;  /* 0x0000000112127824 */ /* 0x000fc600010e0602 */
[----:B------:R-:W-:Y:S04]  /*74840*/  STL [R1+0x3e24], R14 ;  /* 0x003e240e01007387 */ /* 0x000fe80000100800 */
[----:B------:R2:W-:Y:S04]  /*74850*/  LDGSTS.E [R6+0x7000], desc[UR34][R8.64], P0 ;  /* 0x0700000008067fae */ /* 0x0005e800081a1022 */
[----:B-1----:R-:W4:Y:S04]  /*74860*/  LDL.LU R17, [R1+0x3e4c] ;  /* 0x003e4c0001117983 */ /* 0x002f280000300800 */
[----:B------:R1:W-:Y:S04]  /*74870*/  STL [R1+0x3e20], R18 ;  /* 0x003e201201007387 */ /* 0x0003e80000100800 */
[----:B------:R-:W4:Y:S01]  /*74880*/  LDL.LU R10, [R1+0x3e54] ;  /* 0x003e5400010a7983 */ /* 0x000f220000300800 */
[----:B--2---:R-:W-:-:S03]  /*74890*/  IMAD.MOV.U32 R9, RZ, RZ, R18 ;  /* 0x000000ffff097224 */ /* 0x004fc600078e0012 */
[----:B-1----:R-:W2:Y:S04]  /*748a0*/  LDL.LU R18, [R1+0x3e48] ;  /* 0x003e480001127983 */ /* 0x002ea80000300800 */
[----:B------:R-:W2:Y:S01]  /*748b0*/  LDL.LU R20, [R1+0x3e50] ;  /* 0x003e500001147983 */ /* 0x000ea20000300800 */
[-C--:B------:R-:W-:Y:S02]  /*748c0*/  IADD3 R4, P1, PT, R4, R3.reuse, RZ ;  /* 0x0000000304047210 */ /* 0x080fe40007f3e0ff */
[----:B------:R-:W-:Y:S01]  /*748d0*/  IADD3 R5, P2, PT, R5, R3, RZ ;  /* 0x0000000305057210 */ /* 0x000fe20007f5e0ff */
[----:B------:R-:W-:Y:S02]  /*748e0*/  IMAD.MOV.U32 R8, RZ, RZ, R14 ;  /* 0x000000ffff087224 */ /* 0x000fe400078e000e */
[----:B------:R1:W-:Y:S04]  /*748f0*/  STL [R1+0x3e2c], R4 ;  /* 0x003e2c0401007387 */ /* 0x0003e80000100800 */
[----:B------:R1:W-:Y:S02]  /*74900*/  LDGSTS.E [R6+0x7080], desc[UR34][R8.64], P0 ;  /* 0x0708000008067fae */ /* 0x0003e400081a1022 */
[----:B-1----:R-:W-:-:S02]  /*74910*/  IMAD.MOV.U32 R8, RZ, RZ, R4 ;  /* 0x000000ffff087224 */ /* 0x002fc400078e0004 */
[----:B------:R-:W-:-:S05]  /*74920*/  IMAD.X R12, R12, 0x1, R2, P1 ;  /* 0x000000010c0c7824 */ /* 0x000fca00008e0602 */
[----:B------:R1:W-:Y:S01]  /*74930*/  STL [R1+0x3e28], R12 ;  /* 0x003e280c01007387 */ /* 0x0003e20000100800 */
[----:B------:R-:W-:-:S03]  /*74940*/  IMAD.X R11, R11, 0x1, R2, P2 ;  /* 0x000000010b0b7824 */ /* 0x000fc600010e0602 */
[----:B------:R-:W-:Y:S04]  /*74950*/  STL [R1+0x3e34], R5 ;  /* 0x003e340501007387 */ /* 0x000fe80000100800 */
[----:B------:R-:W2:Y:S04]  /*74960*/  LDL.LU R14, [R1+0x3e5c] ;  /* 0x003e5c00010e7983 */ /* 0x000ea80000300800 */
[----:B------:R1:W-:Y:S04]  /*74970*/  STL [R1+0x3e30], R11 ;  /* 0x003e300b01007387 */ /* 0x0003e80000100800 */
[----:B------:R-:W2:Y:S04]  /*74980*/  LDL.LU R4, [R1+0x3e64] ;  /* 0x003e640001047983 */ /* 0x000ea80000300800 */
[----:B------:R-:W2:Y:S01]  /*74990*/  LDL.LU R19, [R1+0x3e58] ;  /* 0x003e580001137983 */ /* 0x000ea20000300800 */
[----:B------:R-:W-:-:S03]  /*749a0*/  IMAD.MOV.U32 R9, RZ, RZ, R12 ;  /* 0x000000ffff097224 */ /* 0x000fc600078e000c */
[----:B-1----:R-:W2:Y:S04]  /*749b0*/  LDL.LU R12, [R1+0x3e60] ;  /* 0x003e6000010c7983 */ /* 0x002ea80000300800 */
[----:B------:R1:W-:Y:S02]  /*749c0*/  LDGSTS.E [R6+0x7100], desc[UR34][R8.64], P0 ;  /* 0x0710000008067fae */ /* 0x0003e400081a1022 */
[----:B-1----:R-:W-:Y:S02]  /*749d0*/  IMAD.MOV.U32 R8, RZ, RZ, R5 ;  /* 0x000000ffff087224 */ /* 0x002fe400078e0005 */
[----:B------:R-:W-:Y:S02]  /*749e0*/  IMAD.MOV.U32 R9, RZ, RZ, R11 ;  /* 0x000000ffff097224 */ /* 0x000fe400078e000b */
[----:B------:R-:W2:Y:S04]  /*749f0*/  LDL.LU R11, [R1+0x3e6c] ;  /* 0x003e6c00010b7983 */ /* 0x000ea80000300800 */
[----:B------:R-:W2:Y:S04]  /*74a00*/  LDL.LU R5, [R1+0x3e74] ;  /* 0x003e740001057983 */ /* 0x000ea80000300800 */
[----:B------:R1:W-:Y:S01]  /*74a10*/  LDGSTS.E [R6+0x7180], desc[UR34][R8.64], P0 ;  /* 0x0718000008067fae */ /* 0x0003e200081a1022 */
[----:B---3--:R-:W-:-:S05]  /*74a20*/  IADD3 R7, P1, PT, R7, R3, RZ ;  /* 0x0000000307077210 */ /* 0x008fca0007f3e0ff */
[--C-:B------:R-:W-:Y:S01]  /*74a30*/  IMAD.X R15, R15, 0x1, R2.reuse, P1 ;  /* 0x000000010f0f7824 */ /* 0x100fe200008e0602 */
[----:B------:R-:W-:Y:S01]  /*74a40*/  IADD3 R13, P2, PT, R13, R3, RZ ;  /* 0x000000030d0d7210 */ /* 0x000fe20007f5e0ff */
[----:B------:R-:W-:Y:S02]  /*74a50*/  STL [R1+0x3e3c], R7 ;  /* 0x003e3c0701007387 */ /* 0x000fe40000100800 */
[----:B-1----:R-:W-:Y:S02]  /*74a60*/  IMAD.MOV.U32 R9, RZ, RZ, R15 ;  /* 0x000000ffff097224 */ /* 0x002fe400078e000f */
[----:B------:R1:W-:Y:S01]  /*74a70*/  STL [R1+0x3e38], R15 ;  /* 0x003e380f01007387 */ /* 0x0003e20000100800 */
[----:B------:R-:W-:-:S03]  /*74a80*/  IMAD.X R16, R16, 0x1, R2, P2 ;  /* 0x0000000110107824 */ /* 0x000fc600010e0602 */
[----:B------:R3:W-:Y:S01]  /*74a90*/  STL [R1+0x3e44], R13 ;  /* 0x003e440d01007387 */ /* 0x0007e20000100800 */
[----:B------:R-:W-:-:S03]  /*74aa0*/  IMAD.MOV.U32 R8, RZ, RZ, R7 ;  /* 0x000000ffff087224 */ /* 0x000fc600078e0007 */
[----:B-1----:R-:W2:Y:S04]  /*74ab0*/  LDL.LU R15, [R1+0x3e68] ;  /* 0x003e6800010f7983 */ /* 0x002ea80000300800 */
[----:B------:R1:W-:Y:S04]  /*74ac0*/  STL [R1+0x3e40], R16 ;  /* 0x003e401001007387 */ /* 0x0003e80000100800 */
[----:B------:R-:W2:Y:S04]  /*74ad0*/  LDL.LU R7, [R1+0x3e70] ;  /* 0x003e700001077983 */ /* 0x000ea80000300800 */
[----:B------:R1:W-:Y:S02]  /*74ae0*/  LDGSTS.E [R6+0x7200], desc[UR34][R8.64], P0 ;  /* 0x0720000008067fae */ /* 0x0003e400081a1022 */
[----:B-1----:R-:W-:Y:S01]  /*74af0*/  IMAD.MOV.U32 R8, RZ, RZ, R13 ;  /* 0x000000ffff087224 */ /* 0x002fe200078e000d */
[-C--:B----4-:R-:W-:Y:S01]  /*74b00*/  IADD3 R17, P1, PT, R17, R3.reuse, RZ ;  /* 0x0000000311117210 */ /* 0x090fe20007f3e0ff */
[----:B------:R-:W-:Y:S01]  /*74b10*/  IMAD.MOV.U32 R9, RZ, RZ, R16 ;  /* 0x000000ffff097224 */ /* 0x000fe200078e0010 */
[----:B---3--:R-:W3:Y:S04]  /*74b20*/  LDL.LU R13, [R1+0x3e7c] ;  /* 0x003e7c00010d7983 */ /* 0x008ee80000300800 */
[----:B------:R-:W4:Y:S01]  /*74b30*/  LDL.LU R16, [R1+0x3e84] ;  /* 0x003e840001107983 */ /* 0x000f220000300800 */
[----:B------:R-:W-:-:S03]  /*74b40*/  IADD3 R10, P2, PT, R10, R3, RZ ;  /* 0x000000030a0a7210 */ /* 0x000fc60007f5e0ff */
[----:B------:R1:W-:Y:S01]  /*74b50*/  STL [R1+0x3e4c], R17 ;  /* 0x003e4c1101007387 */ /* 0x0003e20000100800 */
[----:B--2---:R-:W-:-:S03]  /*74b60*/  IMAD.X R18, R18, 0x1, R2, P1 ;  /* 0x0000000112127824 */ /* 0x004fc600008e0602 */
[----:B------:R2:W-:Y:S04]  /*74b70*/  LDGSTS.E [R6+0x7280], desc[UR34][R8.64], P0 ;  /* 0x0728000008067fae */ /* 0x0005e800081a1022 */
[----:B------:R1:W-:Y:S01]  /*74b80*/  STL [R1+0x3e48], R18 ;  /* 0x003e481201007387 */ /* 0x0003e20000100800 */
[----:B------:R-:W-:-:S03]  /*74b90*/  IMAD.X R20, R20, 0x1, R2, P2 ;  /* 0x0000000114147824 */ /* 0x000fc600010e0602 */
[----:B------:R2:W-:Y:S02]  /*74ba0*/  STL [R1+0x3e54], R10 ;  /* 0x003e540a01007387 */ /* 0x0005e40000100800 */
[----:B--2---:R-:W-:Y:S02]  /*74bb0*/  IMAD.MOV.U32 R8, RZ, RZ, R17 ;  /* 0x000000ffff087224 */ /* 0x004fe400078e0011 */
[----:B-1----:R-:W2:Y:S01]  /*74bc0*/  LDL.LU R17, [R1+0x3e78] ;  /* 0x003e780001117983 */ /* 0x002ea20000300800 */
[----:B------:R-:W-:-:S03]  /*74bd0*/  IMAD.MOV.U32 R9, RZ, RZ, R18 ;  /* 0x000000ffff097224 */ /* 0x000fc600078e0012 */
[----:B------:R-:W-:Y:S04]  /*74be0*/  STL [R1+0x3e50], R20 ;  /* 0x003e501401007387 */ /* 0x000fe80000100800 */
[----:B------:R-:W2:Y:S04]  /*74bf0*/  LDL.LU R18, [R1+0x3e80] ;  /* 0x003e800001127983 */ /* 0x000ea80000300800 */
[----:B------:R1:W-:Y:S02]  /*74c00*/  LDGSTS.E [R6+0x7300], desc[UR34][R8.64], P0 ;  /* 0x0730000008067fae */ /* 0x0003e400081a1022 */
[----:B-1----:R-:W-:-:S02]  /*74c10*/  IMAD.MOV.U32 R8, RZ, RZ, R10 ;  /* 0x000000ffff087224 */ /* 0x002fc400078e000a */
[----:B------:R-:W-:Y:S01]  /*74c20*/  IMAD.MOV.U32 R9, RZ, RZ, R20 ;  /* 0x000000ffff097224 */ /* 0x000fe200078e0014 */
[----:B------:R-:W2:Y:S04]  /*74c30*/  LDL.LU R10, [R1+0x3e8c] ;  /* 0x003e8c00010a7983 */ /* 0x000ea80000300800 */
        /* <DEDUP_REMOVED lines=8> */
[----:B------:R-:W2:Y:S01]  /*74cc0*/  LDL.LU R14, [R1+0x3e88] ;  /* 0x003e8800010e7983 */ /* 0x000ea20000300800 */
        /* <DEDUP_REMOVED lines=8> */
[----:B------:R-:W2:Y:S04]  /*74d50*/  LDL.LU R4, [R1+0x3e94] ;  /* 0x003e940001047983 */ /* 0x000ea80000300800 */
        /* <DEDUP_REMOVED lines=13> */
[-C--:B---3--:R-:W-:Y:S02]  /*74e30*/  IADD3 R13, P1, PT, R13, R3.reuse, RZ ;  /* 0x000000030d0d7210 */ /* 0x088fe40007f3e0ff */
[----:B----4-:R-:W-:Y:S01]  /*74e40*/  IADD3 R16, P2, PT, R16, R3, RZ ;  /* 0x0000000310107210 */ /* 0x010fe20007f5e0ff */
[----:B-1----:R-:W-:-:S02]  /*74e50*/  IMAD.MOV.U32 R8, RZ, RZ, R5 ;  /* 0x000000ffff087224 */ /* 0x002fc400078e0005 */
[----:B------:R-:W-:Y:S01]  /*74e60*/  IMAD.MOV.U32 R9, RZ, RZ, R7 ;  /* 0x000000ffff097224 */ /* 0x000fe200078e0007 */
[----:B------:R-:W3:Y:S04]  /*74e70*/  LDL.LU R5, [R1+0x4024] ;  /* 0x0040240001057983 */ /* 0x000ee80000300800 */
[----:B------:R-:W4:Y:S04]  /*74e80*/  LDL.LU R7, [R1+0x402c] ;  /* 0x00402c0001077983 */ /* 0x000f280000300800 */
[----:B------:R-:W-:Y:S04]  /*74e90*/  STL [R1+0x3e7c], R13 ;  /* 0x003e7c0d01007387 */ /* 0x000fe80000100800 */
[----:B------:R1:W-:Y:S01]  /*74ea0*/  LDGSTS.E [R6+0x7580], desc[UR34][R8.64], P0 ;  /* 0x0758000008067fae */ /* 0x0003e200081a1022 */
[----:B--2---:R-:W-:-:S05]  /*74eb0*/  IMAD.X R17, R17, 0x1, R2, P1 ;  /* 0x0000000111117824 */ /* 0x004fca00008e0602 */
[----:B------:R2:W-:Y:S01]  /*74ec0*/  STL [R1+0x3e78], R17 ;  /* 0x003e781101007387 */ /* 0x0005e20000100800 */
[----:B-1----:R-:W-:Y:S02]  /*74ed0*/  IMAD.MOV.U32 R9, RZ, RZ, R17 ;  /* 0x000000ffff097224 */ /* 0x002fe400078e0011 */
[----:B------:R-:W-:Y:S01]  /*74ee0*/  IMAD.X R18, R18, 0x1, R2, P2 ;  /* 0x0000000112127824 */ /* 0x000fe200010e0602 */
[----:B------:R-:W-:Y:S01]  /*74ef0*/  STL [R1+0x3e84], R16 ;  /* 0x003e841001007387 */ /* 0x000fe20000100800 */
[----:B------:R-:W-:-:S03]  /*74f00*/  IMAD.MOV.U32 R8, RZ, RZ, R13 ;  /* 0x000000ffff087224 */ /* 0x000fc600078e000d */
[----:B--2---:R-:W2:Y:S04]  /*74f10*/  LDL.LU R17, [R1+0x4020] ;  /* 0x0040200001117983 */ /* 0x004ea80000300800 */
[----:B------:R1:W-:Y:S04]  /*74f20*/  STL [R1+0x3e80], R18 ;  /* 0x003e801201007387 */ /* 0x0003e80000100800 */
[----:B------:R-:W2:Y:S01]  /*74f30*/  LDL.LU R13, [R1+0x4028] ;  /* 0x00402800010d7983 */ /* 0x000ea20000300800 */
[----:B------:R-:W-:-:S03]  /*74f40*/  IADD3 R10, P1, PT, R10, R3, RZ ;  /* 0x000000030a0a7210 */ /* 0x000fc60007f3e0ff */
[----:B------:R1:W-:Y:S04]  /*74f50*/  LDGSTS.E [R6+0x7600], desc[UR34][R8.64], P0 ;  /* 0x0760000008067fae */ /* 0x0003e800081a1022 */
[----:B------:R-:W-:Y:S01]  /*74f60*/  STL [R1+0x3e8c], R10 ;  /* 0x003e8c0a01007387 */ /* 0x000fe20000100800 */
[----:B-1----:R-:W-:Y:S02]  /*74f70*/  IMAD.MOV.U32 R8, RZ, RZ, R16 ;  /* 0x000000ffff087224 */ /* 0x002fe400078e0010 */
[----:B------:R-:W-:-:S05]  /*74f80*/  IMAD.MOV.U32 R9, RZ, RZ, R18 ;  /* 0x000000ffff097224 */ /* 0x000fca00078e0012 */
[----:B------:R1:W-:Y:S02]  /*74f90*/  LDGSTS.E [R6+0x7680], desc[UR34][R8.64], P0 ;  /* 0x0768000008067fae */ /* 0x0003e400081a1022 */
[----:B-1----:R-:W-:Y:S01]  /*74fa0*/  IMAD.MOV.U32 R8, RZ, RZ, R10 ;  /* 0x000000ffff087224 */ /* 0x002fe200078e000a */
[----:B------:R-:W-:-:S04]  /*74fb0*/  UISETP.GT.AND UP1, UPT, UR14, 0x12, UPT ;  /* 0x000000120e00788c */ /* 0x000fc8000bf24270 */
[----:B------:R-:W-:-:S04]  /*74fc0*/  USEL UR10, URZ, 0x4, !UP1 ;  /* 0x00000004ff0a7887 */ /* 0x000fc8000c800000 */
[----:B------:R-:W-:Y:S01]  /*74fd0*/  USEL UR10, UR10, URZ, !UP0 ;  /* 0x000000ff0a0a7287 */ /* 0x000fe2000c000000 */
[----:B------:R-:W-:-:S05]  /*74fe0*/  IMAD.X R14, R14, 0x1, R2, P1 ;  /* 0x000000010e0e7824 */ /* 0x000fca00008e0602 */
[----:B------:R1:W-:Y:S04]  /*74ff0*/  STL [R1+0x3e88], R14 ;  /* 0x003e880e01007387 */ /* 0x0003e80000100800 */
[----:B------:R-:W2:Y:S04]  /*75000*/  LDL.LU R18, [R1+0x4030] ;  /* 0x0040300001127983 */ /* 0x000ea80000300800 */
[----:B------:R-:W2:Y:S01]  /*75010*/  LDL.LU R16, [R1+0x4034] ;  /* 0x0040340001107983 */ /* 0x000ea20000300800 */
[----:B------:R-:W-:-:S03]  /*75020*/  IMAD.MOV.U32 R9, RZ, RZ, R14 ;  /* 0x000000ffff097224 */ /* 0x000fc600078e000e */
[----:B-1----:R-:W2:Y:S04]  /*75030*/  LDL.LU R14, [R1+0x4038] ;  /* 0x00403800010e7983 */ /* 0x002ea80000300800 */
[----:B------:R-:W2:Y:S01]  /*75040*/  LDL.LU R10, [R1+0x403c] ;  /* 0x00403c00010a7983 */ /* 0x000ea20000300800 */
[-C--:B------:R-:W-:Y:S02]  /*75050*/  IADD3 R4, P2, PT, R4, R3.reuse, RZ ;  /* 0x0000000304047210 */ /* 0x080fe40007f5e0ff */
[----:B------:R-:W-:Y:S01]  /*75060*/  IADD3 R12, P3, PT, R12, R3, RZ ;  /* 0x000000030c0c7210 */ /* 0x000fe20007f7e0ff */
[----:B------:R1:W-:Y:S04]  /*75070*/  LDGSTS.E [R6+0x7700], desc[UR34][R8.64], P0 ;  /* 0x0770000008067fae */ /* 0x0003e800081a1022 */
[----:B------:R-:W-:Y:S01]  /*75080*/  STL [R1+0x3e94], R4 ;  /* 0x003e940401007387 */ /* 0x000fe20000100800 */
[----:B-1----:R-:W-:Y:S01]  /*75090*/  IMAD.MOV.U32 R8, RZ, RZ, R4 ;  /* 0x000000ffff087224 */ /* 0x002fe200078e0004 */
[----:B------:R-:W-:Y:S01]  /*750a0*/  ISETP.NE.U32.AND P1, PT, RZ, UR10, PT ;  /* 0x0000000aff007c0c */ /* 0x000fe2000bf25070 */
[----:B------:R-:W-:-:S04]  /*750b0*/  IMAD.X R11, R11, 0x1, R2, P2 ;  /* 0x000000010b0b7824 */ /* 0x000fc800010e0602 */
        /* <DEDUP_REMOVED lines=10> */
[----:B------:R-:W-:Y:S01]  /*75160*/  IMAD.MOV.U32 R8, RZ, RZ, R12 ;  /* 0x000000ffff087224 */ /* 0x000fe200078e000c */
[-C--:B------:R-:W-:Y:S02]  /*75170*/  IADD3 R5, P0, PT, R5, R3.reuse, RZ ;  /* 0x0000000305057210 */ /* 0x080fe40007f1e0ff */
[----:B------:R-:W3:Y:S01]  /*75180*/  LDL.LU R12, [R1+0x4048] ;  /* 0x00404800010c7983 */ /* 0x000ee20000300800 */
[----:B----4-:R-:W-:-:S03]  /*75190*/  IADD3 R7, P2, PT, R7, R3, RZ ;  /* 0x0000000307077210 */ /* 0x010fc60007f5e0ff */
[----:B------:R1:W-:Y:S04]  /*751a0*/  LDGSTS.E [R6+0x9000], desc[UR34][R8.64], P1 ;  /* 0x0900000008067fae */ /* 0x0003e800089a1022 */
[----:B------:R4:W-:Y:S01]  /*751b0*/  STL [R1+0x4024], R5 ;  /* 0x0040240501007387 */ /* 0x0009e20000100800 */
[----:B-1----:R-:W-:Y:S02]  /*751c0*/  IMAD.MOV.U32 R8, RZ, RZ, R5 ;  /* 0x000000ffff087224 */ /* 0x002fe400078e0005 */
[----:B--2---:R-:W-:-:S04]  /*751d0*/  IMAD.X R17, R17, 0x1, R2, P0 ;  /* 0x0000000111117824 */ /* 0x004fc800000e0602 */
[----:B------:R-:W-:Y:S01]  /*751e0*/  IMAD.MOV.U32 R9, RZ, RZ, R17 ;  /* 0x000000ffff097224 */ /* 0x000fe200078e0011 */
[----:B------:R-:W-:Y:S01]  /*751f0*/  STL [R1+0x4020], R17 ;  /* 0x0040201101007387 */ /* 0x000fe20000100800 */
[----:B------:R-:W-:-:S03]  /*75200*/  IMAD.X R13, R13, 0x1, R2, P2 ;  /* 0x000000010d0d7824 */ /* 0x000fc600010e0602 */
[----:B------:R-:W-:Y:S04]  /*75210*/  STL [R1+0x402c], R7 ;  /* 0x00402c0701007387 */ /* 0x000fe80000100800 */
[----:B----4-:R-:W2:Y:S04]  /*75220*/  LDL.LU R5, [R1+0x4054] ;  /* 0x0040540001057983 */ /* 0x010ea80000300800 */
[----:B------:R1:W-:Y:S04]  /*75230*/  STL [R1+0x4028], R13 ;  /* 0x0040280d01007387 */ /* 0x0003e80000100800 */
[----:B------:R4:W-:Y:S04]  /*75240*/  LDGSTS.E [R6+0x9080], desc[UR34][R8.64], P1 ;  /* 0x0908000008067fae */ /* 0x0009e800089a1022 */
[----:B------:R-:W2:Y:S01]  /*75250*/  LDL.LU R19, [R1+0x405c] ;  /* 0x00405c0001137983 */ /* 0x000ea20000300800 */
[----:B----4-:R-:W-:-:S03]  /*75260*/  IMAD.MOV.U32 R9, RZ, RZ, R13 ;  /* 0x000000ffff097224 */ /* 0x010fc600078e000d */
[----:B-1----:R-:W4:Y:S04]  /*75270*/  LDL.LU R13, [R1+0x4050] ;  /* 0x00405000010d7983 */ /* 0x002f280000300800 */
[----:B------:R-:W4:Y:S01]  /*75280*/  LDL.LU R20, [R1+0x4058] ;  /* 0x0040580001147983 */ /* 0x000f220000300800 */
[----:B------:R-:W-:-:S03]  /*75290*/  IMAD.MOV.U32 R8, RZ, RZ, R7 ;  /* 0x000000ffff087224 */ /* 0x000fc600078e0007 */
[----:B------:R-:W4:Y:S04]  /*752a0*/  LDL.LU R17, [R1+0x4064] ;  /* 0x0040640001117983 */ /* 0x000f280000300800 */
[----:B------:R-:W4:Y:S04]  /*752b0*/  LDL.LU R7, [R1+0x406c] ;  /* 0x00406c0001077983 */ /* 0x000f280000300800 */
[----:B------:R1:W-:Y:S01]  /*752c0*/  LDGSTS.E [R6+0x9100], desc[UR34][R8.64], P1 ;  /* 0x0910000008067fae */ /* 0x0003e200089a1022 */
[----:B------:R-:W-:-:S05]  /*752d0*/  IADD3 R16, P0, PT, R16, R3, RZ ;  /* 0x0000000310107210 */ /* 0x000fca0007f1e0ff */
[----:B------:R-:W-:Y:S01]  /*752e0*/  IMAD.X R18, R18, 0x1, R2, P0 ;  /* 0x0000000112127824 */ /* 0x000fe200000e0602 */
[----:B------:R-:W-:Y:S01]  /*752f0*/  IADD3 R10, P2, PT, R10, R3, RZ ;  /* 0x000000030a0a7210 */ /* 0x000fe20007f5e0ff */
[----:B------:R-:W-:Y:S02]  /*75300*/  STL [R1+0x4034], R16 ;  /* 0x0040341001007387 */ /* 0x000fe40000100800 */
[----:B-1----:R-:W-:Y:S02]  /*75310*/  IMAD.MOV.U32 R9, RZ, RZ, R18 ;  /* 0x000000ffff097224 */ /* 0x002fe400078e0012 */
[----:B------:R1:W-:Y:S01]  /*75320*/  STL [R1+0x4030], R18 ;  /* 0x0040301201007387 */ /* 0x0003e20000100800 */
[----:B------:R-:W-:-:S03]  /*75330*/  IMAD.X R14, R14, 0x1, R2, P2 ;  /* 0x000000010e0e7824 */ /* 0x000fc600010e0602 */
[----:B------:R-:W-:Y:S01]  /*75340*/  STL [R1+0x403c], R10 ;  /* 0x00403c0a01007387 */ /* 0x000fe20000100800 */
[----:B------:R-:W-:-:S03]  /*75350*/  IMAD.MOV.U32 R8, RZ, RZ, R16 ;  /* 0x000000ffff087224 */ /* 0x000fc600078e0010 */
[----:B-1----:R-:W4:Y:S04]  /*75360*/  LDL.LU R18, [R1+0x4060] ;  /* 0x0040600001127983 */ /* 0x002f280000300800 */
        /* <DEDUP_REMOVED lines=11> */
[----:B---3--:R-:W-:-:S04]  /*75420*/  IMAD.X R15, R15, 0x1, R2, P0 ;  /* 0x000000010f0f7824 */ /* 0x008fc800000e0602 */
[----:B-1----:R-:W-:Y:S01]  /*75430*/  IMAD.MOV.U32 R9, RZ, RZ, R15 ;  /* 0x000000ffff097224 */ /* 0x002fe200078e000f */
[----:B------:R1:W-:Y:S01]  /*75440*/  STL [R1+0x4040], R15 ;  /* 0x0040400f01007387 */ /* 0x0003e20000100800 */
[----:B------:R-:W-:-:S03]  /*75450*/  IMAD.X R12, R12, 0x1, R2, P2 ;  /* 0x000000010c0c7824 */ /* 0x000fc600010e0602 */
[----:B------:R-:W-:Y:S04]  /*75460*/  STL [R1+0x404c], R4 ;  /* 0x00404c0401007387 */ /* 0x000fe80000100800 */
[----:B-1----:R-:W3:Y:S01]  /*75470*/  LDL.LU R15, [R1+0x4070] ;  /* 0x00407000010f7983 */ /* 0x002ee20000300800 */
[----:B------:R-:W-:-:S03]  /*75480*/  IMAD.MOV.U32 R8, RZ, RZ, R11 ;  /* 0x000000ffff087224 */ /* 0x000fc600078e000b */
[----:B------:R1:W-:Y:S04]  /*75490*/  STL [R1+0x4048], R12 ;  /* 0x0040480c01007387 */ /* 0x0003e80000100800 */
[----:B------:R-:W3:Y:S04]  /*754a0*/  LDL.LU R11, [R1+0x4078] ;  /* 0x00407800010b7983 */ /* 0x000ee80000300800 */
[----:B------:R1:W-:Y:S01]  /*754b0*/  LDGSTS.E [R6+0x9280], desc[UR34][R8.64], P1 ;  /* 0x0928000008067fae */ /* 0x0003e200089a1022 */
[----:B--2---:R-:W-:Y:S01]  /*754c0*/  IADD3 R5, P0, PT, R5, R3, RZ ;  /* 0x0000000305057210 */ /* 0x004fe20007f1e0ff */
[----:B-1----:R-:W-:-:S02]  /*754d0*/  IMAD.MOV.U32 R8, RZ, RZ, R4 ;  /* 0x000000ffff087224 */ /* 0x002fc400078e0004 */
[----:B------:R-:W-:Y:S02]  /*754e0*/  IMAD.MOV.U32 R9, RZ, RZ, R12 ;  /* 0x000000ffff097224 */ /* 0x000fe400078e000c */
[----:B------:R-:W2:Y:S04]  /*754f0*/  LDL.LU R12, [R1+0x4084] ;  /* 0x00408400010c7983 */ /* 0x000ea80000300800 */
[----:B------:R-:W2:Y:S01]  /*75500*/  LDL.LU R4, [R1+0x408c] ;  /* 0x00408c0001047983 */ /* 0x000ea20000300800 */
[----:B------:R-:W-:-:S03]  /*75510*/  IADD3 R19, P2, PT, R19, R3, RZ ;  /* 0x0000000313137210 */ /* 0x000fc60007f5e0ff */
[----:B------:R-:W-:Y:S04]  /*75520*/  STL [R1+0x4054], R5 ;  /* 0x0040540501007387 */ /* 0x000fe80000100800 */
[----:B------:R1:W-:Y:S01]  /*75530*/  LDGSTS.E [R6+0x9300], desc[UR34][R8.64], P1 ;  /* 0x0930000008067fae */ /* 0x0003e200089a1022 */
[----:B----4-:R-:W-:-:S05]  /*75540*/  IMAD.X R13, R13, 0x1, R2, P0 ;  /* 0x000000010d0d7824 */ /* 0x010fca00000e0602 */
[----:B------:R4:W-:Y:S01]  /*75550*/  STL [R1+0x4050], R13 ;  /* 0x0040500d01007387 */ /* 0x0009e20000100800 */
[----:B-1----:R-:W-:-:S03]  /*75560*/  IMAD.MOV.U32 R9, RZ, RZ, R13 ;  /* 0x000000ffff097224 */ /* 0x002fc600078e000d */
[----:B------:R-:W-:Y:S01]  /*75570*/  STL [R1+0x405c], R19 ;  /* 0x00405c1301007387 */ /* 0x000fe20000100800 */
[----:B------:R-:W-:-:S03]  /*75580*/  IMAD.X R20, R20, 0x1, R2, P2 ;  /* 0x0000000114147824 */ /* 0x000fc600010e0602 */
[----:B----4-:R-:W4:Y:S01]  /*75590*/  LDL.LU R13, [R1+0x4080] ;  /* 0x00408000010d7983 */ /* 0x010f220000300800 */
[----:B------:R-:W-:-:S03]  /*755a0*/  IMAD.MOV.U32 R8, RZ, RZ, R5 ;  /* 0x000000ffff087224 */ /* 0x000fc600078e0005 */
[----:B------:R1:W-:Y:S04]  /*755b0*/  STL [R1+0x4058], R20 ;  /* 0x0040581401007387 */ /* 0x0003e80000100800 */
[----:B------:R-:W4:Y:S01]  /*755c0*/  LDL.LU R5, [R1+0x4088] ;  /* 0x0040880001057983 */ /* 0x000f220000300800 */
[-C--:B------:R-:W-:Y:S02]  /*755d0*/  IADD3 R17, P0, PT, R17, R3.reuse, RZ ;  /* 0x0000000311117210 */ /* 0x080fe40007f1e0ff */
[----:B------:R-:W-:Y:S01]  /*755e0*/  IADD3 R7, P2, PT, R7, R3, RZ ;  /* 0x0000000307077210 */ /* 0x000fe20007f5e0ff */
[----:B------:R1:W-:Y:S04]  /*755f0*/  LDGSTS.E [R6+0x9380], desc[UR34][R8.64], P1 ;  /* 0x0938000008067fae */ /* 0x0003e800089a1022 */
[----:B------:R1:W-:Y:S02]  /*75600*/  STL [R1+0x4064], R17 ;  /* 0x0040641101007387 */ /* 0x0003e40000100800 */
[----:B-1----:R-:W-:-:S02]  /*75610*/  IMAD.MOV.U32 R9, RZ, RZ, R20 ;  /* 0x000000ffff097224 */ /* 0x002fc400078e0014 */
[----:B------:R-:W-:-:S05]  /*75620*/  IMAD.MOV.U32 R8, RZ, RZ, R19 ;  /* 0x000000ffff087224 */ /* 0x000fca00078e0013 */
[----:B------:R1:W-:Y:S02]  /*75630*/  LDGSTS.E [R6+0x9400], desc[UR34][R8.64], P1 ;  /* 0x0940000008067fae */ /* 0x0003e400089a1022 */
[----:B-1----:R-:W-:Y:S02]  /*75640*/  IMAD.MOV.U32 R8, RZ, RZ, R17 ;  /* 0x000000ffff087224 */ /* 0x002fe400078e0011 */
[----:B------:R-:W-:-:S05]  /*75650*/  IMAD.X R18, R18, 0x1, R2, P0 ;  /* 0x0000000112127824 */ /* 0x000fca00000e0602 */
[----:B------:R-:W-:Y:S01]  /*75660*/  STL [R1+0x4060], R18 ;  /* 0x0040601201007387 */ /* 0x000fe20000100800 */
[----:B------:R-:W-:-:S03]  /*75670*/  IMAD.X R16, R16, 0x1, R2, P2 ;  /* 0x0000000110107824 */ /* 0x000fc600010e0602 */
[----:B------:R1:W-:Y:S04]  /*75680*/  STL [R1+0x406c], R7 ;  /* 0x00406c0701007387 */ /* 0x0003e80000100800 */
[----:B------:R-:W4:Y:S04]  /*75690*/  LDL.LU R20, [R1+0x4094] ;  /* 0x0040940001147983 */ /* 0x000f280000300800 */
[----:B------:R1:W-:Y:S04]  /*756a0*/  STL [R1+0x4068], R16 ;  /* 0x0040681001007387 */ /* 0x0003e80000100800 */
[----:B------:R-:W4:Y:S01]  /*756b0*/  LDL.LU R21, [R1+0x4090] ;  /* 0x0040900001157983 */ /* 0x000f220000300800 */
[----:B------:R-:W-:-:S03]  /*756c0*/  IMAD.MOV.U32 R9, RZ, RZ, R18 ;  /* 0x000000ffff097224 */ /* 0x000fc600078e0012 */
[----:B------:R-:W4:Y:S01]  /*756d0*/  LDL.LU R17, [R1+0x421c] ;  /* 0x00421c0001117983 */ /* 0x000f220000300800 */
[----:B------:R-:W-:-:S03]  /*756e0*/  IADD3 R14, P0, PT, R14, R3, RZ ;  /* 0x000000030e0e7210 */ /* 0x000fc60007f1e0ff */
[----:B------:R1:W-:Y:S01]  /*756f0*/  LDGSTS.E [R6+0x9480], desc[UR34][R8.64], P1 ;  /* 0x0948000008067fae */ /* 0x0003e200089a1022 */
[----:B------:R-:W-:Y:S01]  /*75700*/  IADD3 R10, P2, PT, R10, R3, RZ ;  /* 0x000000030a0a7210 */ /* 0x000fe20007f5e0ff */
[----:B-1----:R-:W-:Y:S02]  /*75710*/  IMAD.MOV.U32 R8, RZ, RZ, R7 ;  /* 0x000000ffff087224 */ /* 0x002fe400078e0007 */
[----:B------:R-:W4:Y:S04]  /*75720*/  LDL.LU R7, [R1+0x4224] ;  /* 0x0042240001077983 */ /* 0x000f280000300800 */
[----:B------:R-:W-:Y:S01]  /*75730*/  STL [R1+0x4074], R14 ;  /* 0x0040740e01007387 */ /* 0x000fe20000100800 */
[----:B------:R-:W-:-:S05]  /*75740*/  IMAD.MOV.U32 R9, RZ, RZ, R16 ;  /* 0x000000ffff097224 */ /* 0x000fca00078e0010 */
[----:B------:R1:W-:Y:S01]  /*75750*/  LDGSTS.E [R6+0x9500], desc[UR34][R8.64], P1 ;  /* 0x0950000008067fae */ /* 0x0003e200089a1022 */
[----:B---3--:R-:W-:-:S05]  /*75760*/  IMAD.X R15, R15, 0x1, R2, P0 ;  /* 0x000000010f0f7824 */ /* 0x008fca00000e0602 */
[----:B------:R-:W-:Y:S04]  /*75770*/  STL [R1+0x4070], R15 ;  /* 0x0040700f01007387 */ /* 0x000fe80000100800 */
[----:B------:R-:W-:Y:S01]  /*75780*/  STL [R1+0x407c], R10 ;  /* 0x00407c0a01007387 */ /* 0x000fe20000100800 */
[----:B------:R-:W-:-:S03]  /*75790*/  IMAD.X R11, R11, 0x1, R2, P2 ;  /* 0x000000010b0b7824 */ /* 0x000fc600010e0602 */
[----:B------:R-:W3:Y:S04]  /*757a0*/  LDL.LU R26, [R1+0x4218] ;  /* 0x00421800011a7983 */ /* 0x000ee80000300800 */
[----:B------:R2:W-:Y:S04]  /*757b0*/  STL [R1+0x4078], R11 ;  /* 0x0040780b01007387 */ /* 0x0005e80000100800 */
[----:B------:R-:W3:Y:S01]  /*757c0*/  LDL.LU R16, [R1+0x4220] ;  /* 0x0042200001107983 */ /* 0x000ee20000300800 */
[----:B-1----:R-:W-:Y:S02]  /*757d0*/  IMAD.MOV.U32 R8, RZ, RZ, R14 ;  /* 0x000000ffff087224 */ /* 0x002fe400078e000e */
[----:B------:R-:W-:-:S05]  /*757e0*/  IMAD.MOV.U32 R9, RZ, RZ, R15 ;  /* 0x000000ffff097224 */ /* 0x000fca00078e000f */
[----:B------:R1:W-:Y:S01]  /*757f0*/  LDGSTS.E [R6+0x9580], desc[UR34][R8.64], P1 ;  /* 0x0958000008067fae */ /* 0x0003e200089a1022 */
[-C--:B--2---:R-:W-:Y:S02]  /*75800*/  IADD3 R12, P0, PT, R12, R3.reuse, RZ ;  /* 0x000000030c0c7210 */ /* 0x084fe40007f1e0ff */
[----:B------:R-:W-:Y:S01]  /*75810*/  IADD3 R4, P2, PT, R4, R3, RZ ;  /* 0x0000000304047210 */ /* 0x000fe20007f5e0ff */
[----:B-1----:R-:W-:Y:S02]  /*75820*/  IMAD.MOV.U32 R8, RZ, RZ, R10 ;  /* 0x000000ffff087224 */ /* 0x002fe400078e000a */
[----:B------:R-:W-:Y:S02]  /*75830*/  IMAD.MOV.U32 R9, RZ, RZ, R11 ;  /* 0x000000ffff097224 */ /* 0x000fe400078e000b */
[----:B------:R-:W2:Y:S04]  /*75840*/  LDL.LU.64 R10, [R1+0x36c0] ;  /* 0x0036c000010a7983 */ /* 0x000ea80000300a00 */
[----:B------:R-:W-:Y:S04]  /*75850*/  STL [R1+0x4084], R12 ;  /* 0x0040840c01007387 */ /* 0x000fe80000100800 */
[----:B------:R1:W-:Y:S01]  /*75860*/  LDGSTS.E [R6+0x9600], desc[UR34][R8.64], P1 ;  /* 0x0960000008067fae */ /* 0x0003e200089a1022 */
[----:B----4-:R-:W-:-:S02]  /*75870*/  IMAD.X R13, R13, 0x1, R2, P0 ;  /* 0x000000010d0d7824 */ /* 0x010fc400000e0602 */
[----:B-1----:R-:W-:Y:S02]  /*75880*/  IMAD.MOV.U32 R8, RZ, RZ, R12 ;  /* 0x000000ffff087224 */ /* 0x002fe400078e000c */
[----:B------:R-:W-:Y:S01]  /*75890*/  IMAD.MOV.U32 R9, RZ, RZ, R13 ;  /* 0x000000ffff097224 */ /* 0x000fe200078e000d */
[----:B------:R1:W-:Y:S01]  /*758a0*/  STL [R1+0x4080], R13 ;  /* 0x0040800d01007387 */ /* 0x0003e20000100800 */
[----:B------:R-:W-:-:S03]  /*758b0*/  IMAD.X R5, R5, 0x1, R2, P2 ;  /* 0x0000000105057824 */ /* 0x000fc600010e0602 */
[----:B------:R-:W-:Y:S04]  /*758c0*/  STL [R1+0x408c], R4 ;  /* 0x00408c0401007387 */ /* 0x000fe80000100800 */
[----:B------:R4:W-:Y:S04]  /*758d0*/  LDGSTS.E [R6+0x9680], desc[UR34][R8.64], P1 ;  /* 0x0968000008067fae */ /* 0x0009e800089a1022 */
[----:B-1----:R-:W2:Y:S04]  /*758e0*/  LDL.LU.64 R12, [R1+0x36b8] ;  /* 0x0036b800010c7983 */ /* 0x002ea80000300a00 */
[----:B------:R1:W-:Y:S04]  /*758f0*/  STL [R1+0x4088], R5 ;  /* 0x0040880501007387 */ /* 0x0003e80000100800 */
[----:B------:R-:W2:Y:S01]  /*75900*/  LDL.LU.64 R14, [R1+0x36b0] ;  /* 0x0036b000010e7983 */ /* 0x000ea20000300a00 */
[----:B----4-:R-:W-:-:S02]  /*75910*/  IMAD.MOV.U32 R8, RZ, RZ, R4 ;  /* 0x000000ffff087224 */ /* 0x010fc400078e0004 */
[----:B------:R-:W-:Y:S02]  /*75920*/  IMAD.MOV.U32 R9, RZ, RZ, R5 ;  /* 0x000000ffff097224 */ /* 0x000fe400078e0005 */
[----:B-1----:R-:W4:Y:S01]  /*75930*/  LDL.LU.64 R4, [R1+0x36a8] ;  /* 0x0036a80001047983 */ /* 0x002f220000300a00 */
[----:B------:R-:W-:-:S03]  /*75940*/  UISETP.GT.AND UP1, UPT, UR14, 0x16, UPT ;  /* 0x000000160e00788c */ /* 0x000fc6000bf24270 */
[----:B------:R-:W4:Y:S01]  /*75950*/  LDL.LU.64 R18, [R1+0x36a0] ;  /* 0x0036a00001127983 */ /* 0x000f220000300a00 */
[----:B------:R-:W-:-:S03]  /*75960*/  USEL UR10, URZ, 0x4, !UP1 ;  /* 0x00000004ff0a7887 */ /* 0x000fc6000c800000 */
[----:B------:R1:W-:Y:S01]  /*75970*/  LDGSTS.E [R6+0x9700], desc[UR34][R8.64], P1 ;  /* 0x0970000008067fae */ /* 0x0003e200089a1022 */
[----:B------:R-:W-:Y:S01]  /*75980*/  USEL UR10, UR10, URZ, !UP0 ;  /* 0x000000ff0a0a7287 */ /* 0x000fe2000c000000 */
[----:B------:R-:W-:-:S05]  /*75990*/  IADD3 R20, P0, PT, R20, R3, RZ ;  /* 0x0000000314147210 */ /* 0x000fca0007f1e0ff */
[----:B------:R-:W-:Y:S01]  /*759a0*/  IMAD.X R21, R21, 0x1, R2, P0 ;  /* 0x0000000115157824 */ /* 0x000fe200000e0602 */
[----:B------:R-:W-:Y:S01]  /*759b0*/  STL [R1+0x4094], R20 ;  /* 0x0040941401007387 */ /* 0x000fe20000100800 */
[----:B-1----:R-:W-:Y:S02]  /*759c0*/  IMAD.MOV.U32 R8, RZ, RZ, R20 ;  /* 0x000000ffff087224 */ /* 0x002fe400078e0014 */
[----:B------:R-:W-:Y:S01]  /*759d0*/  IMAD.MOV.U32 R9, RZ, RZ, R21 ;  /* 0x000000ffff097224 */ /* 0x000fe200078e0015 */
[----:B------:R1:W-:Y:S04]  /*759e0*/  STL [R1+0x4090], R21 ;  /* 0x0040901501007387 */ /* 0x0003e80000100800 */
[----:B------:R1:W-:Y:S04]  /*759f0*/  LDGSTS.E [R6+0x9780], desc[UR34][R8.64], P1 ;  /* 0x0978000008067fae */ /* 0x0003e800089a1022 */
[----:B-1----:R-:W4:Y:S01]  /*75a00*/  LDL.LU.64 R20, [R1+0x3698] ;  /* 0x0036980001147983 */ /* 0x002f220000300a00 */
[----:B------:R-:W-:-:S03]  /*75a10*/  IADD3 R17, P1, PT, R17, R3, RZ ;  /* 0x0000000311117210 */ /* 0x000fc60007f3e0ff */
[----:B------:R-:W4:Y:S01]  /*75a20*/  LDL.LU.64 R22, [R1+0x3690] ;  /* 0x0036900001167983 */ /* 0x000f220000300a00 */
[----:B------:R-:W-:Y:S02]  /*75a30*/  ISETP.NE.U32.AND P0, PT, RZ, UR10, PT ;  /* 0x0000000aff007c0c */ /* 0x000fe4000bf05070 */
[----:B------:R-:W-:Y:S01]  /*75a40*/  IADD3 R7, P2, PT, R7, R3, RZ ;  /* 0x0000000307077210 */ /* 0x000fe20007f5e0ff */
[----:B------:R-:W4:Y:S01]  /*75a50*/  LDL.LU.64 R24, [R1+0x3688] ;  /* 0x0036880001187983 */ /* 0x000f220000300a00 */
[----:B------:R-:W-:-:S03]  /*75a60*/  IMAD.MOV.U32 R8, RZ, RZ, R17 ;  /* 0x000000ffff087224 */ /* 0x000fc600078e0011 */
[----:B------:R-:W-:Y:S01]  /*75a70*/  STL [R1+0x421c], R17 ;  /* 0x00421c1101007387 */ /* 0x000fe20000100800 */
[----:B---3--:R-:W-:-:S04]  /*75a80*/  IMAD.X R26, R26, 0x1, R2, P1 ;  /* 0x000000011a1a7824 */ /* 0x008fc800008e0602 */
[----:B------:R-:W-:Y:S01]  /*75a90*/  IMAD.MOV.U32 R9, RZ, RZ, R26 ;  /* 0x000000ffff097224 */ /* 0x000fe200078e001a */
[----:B------:R1:W-:Y:S01]  /*75aa0*/  STL [R1+0x4218], R26 ;  /* 0x0042181a01007387 */ /* 0x0003e20000100800 */
[----:B------:R-:W-:-:S03]  /*75ab0*/  IMAD.X R16, R16, 0x1, R2, P2 ;  /* 0x0000000110107824 */ /* 0x000fc600010e0602 */
[----:B------:R3:W-:Y:S04]  /*75ac0*/  STL [R1+0x4224], R7 ;  /* 0x0042240701007387 */ /* 0x0007e80000100800 */
[----:B------:R3:W-:Y:S04]  /*75ad0*/  LDGSTS.E [R6+0xb000], desc[UR34][R8.64], P0 ;  /* 0x0b00000008067fae */ /* 0x0007e800081a1022 */
[----:B-1----:R-:W4:Y:S04]  /*75ae0*/  LDL.LU.64 R26, [R1+0x3680] ;  /* 0x00368000011a7983 */ /* 0x002f280000300a00 */
[----:B------:R1:W-:Y:S01]  /*75af0*/  STL [R1+0x4220], R16 ;  /* 0x0042201001007387 */ /* 0x0003e20000100800 */
[----:B---3--:R-:W-:-:S03]  /*75b00*/  IMAD.MOV.U32 R8, RZ, RZ, R7 ;  /* 0x000000ffff087224 */ /* 0x008fc600078e0007 */
[----:B------:R-:W3:Y:S01]  /*75b10*/  LDL.LU.64 R28, [R1+0x3678] ;  /* 0x00367800011c7983 */ /* 0x000ee20000300a00 */
[----:B------:R-:W-:-:S03]  /*75b20*/  IMAD.MOV.U32 R9, RZ, RZ, R16 ;  /* 0x000000ffff097224 */ /* 0x000fc600078e0010 */
[----:B------:R-:W3:Y:S04]  /*75b30*/  LDL.LU.64 R30, [R1+0x3670] ;  /* 0x00367000011e7983 */ /* 0x000ee80000300a00 */
[----:B------:R2:W-:Y:S04]  /*75b40*/  LDGSTS.E [R6+0xb080], desc[UR34][R8.64], P0 ;  /* 0x0b08000008067fae */ /* 0x0005e800081a1022 */
[----:B------:R-:W3:Y:S04]  /*75b50*/  LDL.LU.64 R32, [R1+0x3668] ;  /* 0x0036680001207983 */ /* 0x000ee80000300a00 */
[----:B------:R-:W3:Y:S01]  /*75b60*/  LDL.LU.64 R34, [R1+0x3660] ;  /* 0x0036600001227983 */ /* 0x000ee20000300a00 */
[----:B--2---:R-:W-:-:S03]  /*75b70*/  IADD3 R8, P1, PT, R10, R3, RZ ;  /* 0x000000030a087210 */ /* 0x004fc60007f3e0ff */
[----:B------:R-:W2:Y:S02]  /*75b80*/  LDL.LU.64 R36, [R1+0x3658] ;  /* 0x0036580001247983 */ /* 0x000ea40000300a00 */
[----:B------:R-:W-:Y:S01]  /*75b90*/  IMAD.X R7, R11, 0x1, R2, P1 ;  /* 0x000000010b077824 */ /* 0x000fe200008e0602 */
[----:B------:R-:W-:-:S05]  /*75ba0*/  IADD3 R10, P1, PT, R12, R3, RZ ;  /* 0x000000030c0a7210 */ /* 0x000fca0007f3e0ff */
[----:B------:R-:W-:Y:S01]  /*75bb0*/  IMAD.X R9, R13, 0x1, R2, P1 ;  /* 0x000000010d097824 */ /* 0x000fe200008e0602 */
[----:B------:R-:W-:-:S05]  /*75bc0*/  IADD3 R12, P1, PT, R14, R3, RZ ;  /* 0x000000030e0c7210 */ /* 0x000fca0007f3e0ff */
[----:B------:R-:W-:Y:S01]  /*75bd0*/  IMAD.X R11, R15, 0x1, R2, P1 ;  /* 0x000000010f0b7824 */ /* 0x000fe200008e0602 */
[----:B----4-:R-:W-:-:S05]  /*75be0*/  IADD3 R14, P1, PT, R4, R3, RZ ;  /* 0x00000003040e7210 */ /* 0x010fca0007f3e0ff */
[----:B------:R-:W-:Y:S02]  /*75bf0*/  IMAD.X R13, R5, 0x1, R2, P1 ;  /* 0x00000001050d7824 */ /* 0x000fe400008e0602 */
[----:B------:R-:W4:Y:S01]  /*75c00*/  LDL.LU.64 R4, [R1+0x34d0] ;  /* 0x0034d00001047983 */ /* 0x000f220000300a00 */
[----:B-1----:R-:W-:-:S03]  /*75c10*/  IADD3 R16, P1, PT, R18, R3, RZ ;  /* 0x0000000312107210 */ /* 0x002fc60007f3e0ff */
[----:B------:R-:W4:Y:S02]  /*75c20*/  LDL.LU.64 R40, [R1+0x34c8] ;  /* 0x0034c80001287983 */ /* 0x000f240000300a00 */
[----:B------:R-:W-:Y:S02]  /*75c30*/  IMAD.X R15, R19, 0x1, R2, P1 ;  /* 0x00000001130f7824 */ /* 0x000fe400008e0602 */
        /* <DEDUP_REMOVED lines=27> */
[----:B----4-:R-:W-:-:S05]  /*75df0*/  IADD3 R36, P1, PT, R4, R3, RZ ;  /* 0x0000000304247210 */ /* 0x010fca0007f3e0ff */
[----:B------:R-:W-:Y:S02]  /*75e00*/  IMAD.X R35, R5, 0x1, R2, P1 ;  /* 0x0000000105237824 */ /* 0x000fe400008e0602 */
[----:B------:R-:W2:Y:S01]  /*75e10*/  LDL.LU.64 R4, [R1+0x3478] ;  /* 0x0034780001047983 */ /* 0x000ea20000300a00 */
[----:B------:R-:W-:-:S03]  /*75e20*/  IADD3 R38, P1, PT, R40, R3, RZ ;  /* 0x0000000328267210 */ /* 0x000fc60007f3e0ff */
[----:B------:R-:W3:Y:S02]  /*75e30*/  LDL.LU.64 R62, [R1+0x3470] ;  /* 0x00347000013e7983 */ /* 0x000ee40000300a00 */
[--C-:B------:R-:W-:Y:S01]  /*75e40*/  IMAD.X R37, R41, 0x1, R2.reuse, P1 ;  /* 0x0000000129257824 */ /* 0x100fe200008e0602 */
[-C--:B------:R-:W-:Y:S01]  /*75e50*/  IADD3 R40, P1, PT, R42, R3.reuse, RZ ;  /* 0x000000032a287210 */ /* 0x080fe20007f3e0ff */
[----:B------:R-:W4:Y:S04]  /*75e60*/  LDL.LU.64 R64, [R1+0x3468] ;  /* 0x0034680001407983 */ /* 0x000f280000300a00 */
[--C-:B------:R-:W-:Y:S01]  /*75e70*/  IMAD.X R39, R43, 0x1, R2.reuse, P1 ;  /* 0x000000012b277824 */ /* 0x100fe200008e0602 */
[-C--:B------:R-:W-:Y:S01]  /*75e80*/  IADD3 R42, P1, PT, R44, R3.reuse, RZ ;  /* 0x000000032c2a7210 */ /* 0x080fe20007f3e0ff */
[----:B------:R-:W3:Y:S04]  /*75e90*/  LDL.LU.64 R66, [R1+0x3460] ;  /* 0x0034600001427983 */ /* 0x000ee80000300a00 */
        /* <DEDUP_REMOVED lines=17> */
[----:B------:R-:W4:Y:S04]  /*75fb0*/  LDL.LU.64 R94, [R1+0x32b0] ;  /* 0x0032b000015e7983 */ /* 0x000f280000300a00 */
[--C-:B------:R-:W-:Y:S01]  /*75fc0*/  IMAD.X R53, R57, 0x1, R2.reuse, P1 ;  /* 0x0000000139357824 */ /* 0x100fe200008e0602 */
[-C--:B------:R-:W-:Y:S01]  /*75fd0*/  IADD3 R56, P1, PT, R58, R3.reuse, RZ ;  /* 0x000000033a387210 */ /* 0x080fe20007f3e0ff */
[----:B------:R-:W4:Y:S04]  /*75fe0*/  LDL.LU.64 R74, [R1+0x32a8] ;  /* 0x0032a800014a7983 */ /* 0x000f280000300a00 */
[----:B------:R-:W-:Y:S01]  /*75ff0*/  IMAD.X R55, R59, 0x1, R2, P1 ;  /* 0x000000013b377824 */ /* 0x000fe200008e0602 */
[----:B--2---:R-:W-:-:S05]  /*76000*/  IADD3 R58, P1, PT, R4, R3, RZ ;  /* 0x00000003043a7210 */ /* 0x004fca0007f3e0ff */
[----:B------:R-:W-:Y:S02]  /*76010*/  IMAD.X R57, R5, 0x1, R2, P1 ;  /* 0x0000000105397824 */ /* 0x000fe400008e0602 */
        /* <DEDUP_REMOVED lines=29> */
[----:B------:R-:W-:Y:S02]  /*761f0*/  IMAD.X R233, R75, 0x1, R2, P1 ;  /* 0x000000014be97824 */ /* 0x000fe400008e0602 */
[----:B------:R-:W-:Y:S02]  /*76200*/  IMAD.MOV.U32 R112, RZ, RZ, R8 ;  /* 0x000000ffff707224 */ /* 0x000fe400078e0008 */
[----:B------:R-:W-:Y:S02]  /*76210*/  IMAD.MOV.U32 R113, RZ, RZ, R7 ;  /* 0x000000ffff717224 */ /* 0x000fe400078e0007 */
[----:B------:R-:W-:Y:S02]  /*76220*/  IMAD.MOV.U32 R114, RZ, RZ, R10 ;  /* 0x000000ffff727224 */ /* 0x000fe400078e000a */
[----:B------:R-:W-:Y:S01]  /*76230*/  IMAD.MOV.U32 R115, RZ, RZ, R9 ;  /* 0x000000ffff737224 */ /* 0x000fe200078e0009 */
[----:B------:R-:W-:Y:S01]  /*76240*/  UISETP.GT.AND UP1, UPT, UR14, 0x1a, UPT ;  /* 0x0000001a0e00788c */ /* 0x000fe2000bf24270 */
[----:B------:R-:W-:Y:S01]  /*76250*/  IMAD.MOV.U32 R8, RZ, RZ, R12 ;  /* 0x000000ffff087224 */ /* 0x000fe200078e000c */
[----:B------:R-:W-:Y:S01]  /*76260*/  LDGSTS.E [R6+0xb100], desc[UR34][R112.64], P0 ;  /* 0x0b10000070067fae */ /* 0x000fe200081a1022 */
[----:B------:R-:W-:-:S02]  /*76270*/  IMAD.MOV.U32 R9, RZ, RZ, R11 ;  /* 0x000000ffff097224 */ /* 0x000fc400078e000b */
[----:B------:R-:W-:Y:S02]  /*76280*/  IMAD.MOV.U32 R250, RZ, RZ, R14 ;  /* 0x000000fffffa7224 */ /* 0x000fe400078e000e */
[----:B------:R-:W-:Y:S01]  /*76290*/  IMAD.MOV.U32 R251, RZ, RZ, R13 ;  /* 0x000000fffffb7224 */ /* 0x000fe200078e000d */
[----:B------:R1:W-:Y:S01]  /*762a0*/  STL.64 [R1+0x36c0], R112 ;  /* 0x0036c07001007387 */ /* 0x0003e20000100a00 */
[----:B------:R-:W-:Y:S02]  /*762b0*/  IMAD.MOV.U32 R248, RZ, RZ, R16 ;  /* 0x000000fffff87224 */ /* 0x000fe400078e0010 */
[----:B------:R-:W-:Y:S01]  /*762c0*/  IMAD.MOV.U32 R249, RZ, RZ, R15 ;  /* 0x000000fffff97224 */ /* 0x000fe200078e000f */
[----:B------:R3:W-:Y:S01]  /*762d0*/  STL.64 [R1+0x36b8], R114 ;  /* 0x0036b87201007387 */ /* 0x0007e20000100a00 */
[----:B------:R-:W-:Y:S02]  /*762e0*/  IMAD.MOV.U32 R242, RZ, RZ, R18 ;  /* 0x000000fffff27224 */ /* 0x000fe400078e0012 */
[----:B------:R-:W-:Y:S01]  /*762f0*/  IMAD.MOV.U32 R243, RZ, RZ, R17 ;  /* 0x000000fffff37224 */ /* 0x000fe200078e0011 */
[----:B------:R4:W-:Y:S01]  /*76300*/  STL.64 [R1+0x36b0], R8 ;  /* 0x0036b00801007387 */ /* 0x0009e20000100a00 */
        /* <DEDUP_REMOVED lines=61> */
[----:B------:R-:W-:Y:S01]  /*766e0*/  STL.64 [R1+0x3480], R96 ;  /* 0x0034806001007387 */ /* 0x000fe20000100a00 */
[----:B------:R-:W-:-:S03]  /*766f0*/  USEL UR10, URZ, 0x4, !UP1 ;  /* 0x00000004ff0a7887 */ /* 0x000fc6000c800000 */
[----:B------:R-:W-:Y:S01]  /*76700*/  STL.64 [R1+0x3478], R94 ;  /* 0x0034785e01007387 */ /* 0x000fe20000100a00 */
[----:B------:R-:W-:-:S03]  /*76710*/  USEL UR10, UR10, URZ, !UP0 ;  /* 0x000000ff0a0a7287 */ /* 0x000fc6000c000000 */
[----:B------:R-:W-:Y:S04]  /*76720*/  LDGSTS.E [R6+0xb180], desc[UR34][R114.64], P0 ;  /* 0x0b18000072067fae */ /* 0x000fe800081a1022 */
[----:B------:R-:W-:Y:S01]  /*76730*/  LDGSTS.E [R6+0xb200], desc[UR34][R8.64], P0 ;  /* 0x0b20000008067fae */ /* 0x000fe200081a1022 */
[----:B------:R-:W-:-:S03]  /*76740*/  UISETP.GT.AND UP2, UPT, UR14, 0x1e, UPT ;  /* 0x0000001e0e00788c */ /* 0x000fc6000bf44270 */
[----:B------:R-:W-:Y:S04]  /*76750*/  LDGSTS.E [R6+0xb280], desc[UR34][R250.64], P0 ;  /* 0x0b280000fa067fae */ /* 0x000fe800081a1022 */
[----:B------:R-:W-:Y:S04]  /*76760*/  LDGSTS.E [R6+0xb300], desc[UR34][R248.64], P0 ;  /* 0x0b300000f8067fae */ /* 0x000fe800081a1022 */
[----:B------:R-:W-:Y:S04]  /*76770*/  LDGSTS.E [R6+0xb380], desc[UR34][R242.64], P0 ;  /* 0x0b380000f2067fae */ /* 0x000fe800081a1022 */
[----:B------:R-:W-:Y:S01]  /*76780*/  LDGSTS.E [R6+0xb400], desc[UR34][R240.64], P0 ;  /* 0x0b400000f0067fae */ /* 0x000fe200081a1022 */
[----:B--2---:R-:W-:-:S03]  /*76790*/  IADD3 R74, P1, PT, R4, R3, RZ ;  /* 0x00000003044a7210 */ /* 0x004fc60007f3e0ff */
[----:B------:R-:W-:Y:S02]  /*767a0*/  LDGSTS.E [R6+0xb480], desc[UR34][R238.64], P0 ;  /* 0x0b480000ee067fae */ /* 0x000fe400081a1022 */
[--C-:B------:R-:W-:Y:S01]  /*767b0*/  IMAD.X R235, R5, 0x1, R2.reuse, P1 ;  /* 0x0000000105eb7824 */ /* 0x100fe200008e0602 */
[-C--:B------:R-:W-:Y:S01]  /*767c0*/  IADD3 R5, P1, PT, R92, R3.reuse, RZ ;  /* 0x000000035c057210 */ /* 0x080fe20007f3e0ff */
[----:B------:R-:W-:Y:S04]  /*767d0*/  LDGSTS.E [R6+0xb500], desc[UR34][R236.64], P0 ;  /* 0x0b500000ec067fae */ /* 0x000fe800081a1022 */
[--C-:B------:R-:W-:Y:S01]  /*767e0*/  IMAD.X R4, R93, 0x1, R2.reuse, P1 ;  /* 0x000000015d047824 */ /* 0x100fe200008e0602 */
[-C--:B------:R-:W-:Y:S01]  /*767f0*/  IADD3 R131, P1, PT, R90, R3.reuse, RZ ;  /* 0x000000035a837210 */ /* 0x080fe20007f3e0ff */
[----:B------:R-:W-:Y:S01]  /*76800*/  IMAD.MOV.U32 R7, RZ, RZ, R5 ;  /* 0x000000ffff077224 */ /* 0x000fe200078e0005 */
[----:B------:R-:W-:Y:S03]  /*76810*/  LDGSTS.E [R6+0xb580], desc[UR34][R158.64], P0 ;  /* 0x0b5800009e067fae */ /* 0x000fe600081a1022 */
[----:B------:R-:W-:Y:S01]  /*76820*/  IMAD.X R130, R91, 0x1, R2, P1 ;  /* 0x000000015b827824 */ /* 0x000fe200008e0602 */
[-C--:B------:R-:W-:Y:S01]  /*76830*/  IADD3 R125, P1, PT, R88, R3.reuse, RZ ;  /* 0x00000003587d7210 */ /* 0x080fe20007f3e0ff */
[----:B------:R-:W-:Y:S01]  /*76840*/  IMAD.MOV.U32 R10, RZ, RZ, R4 ;  /* 0x000000ffff0a7224 */ /* 0x000fe200078e0004 */
[----:B------:R-:W-:Y:S01]  /*76850*/  USEL UR11, URZ, 0x4, !UP2 ;  /* 0x00000004ff0b7887 */ /* 0x000fe2000d000000 */
[----:B------:R-:W-:Y:S01]  /*76860*/  IMAD.MOV.U32 R5, RZ, RZ, R59 ;  /* 0x000000ffff057224 */ /* 0x000fe200078e003b */
[----:B------:R-:W-:Y:S01]  /*76870*/  LDGSTS.E [R6+0xb600], desc[UR34][R156.64], P0 ;  /* 0x0b6000009c067fae */ /* 0x000fe200081a1022 */
[----:B------:R-:W-:Y:S01]  /*76880*/  IMAD.X R124, R89, 0x1, R2, P1 ;  /* 0x00000001597c7824 */ /* 0x000fe200008e0602 */
[-C--:B------:R-:W-:Y:S01]  /*76890*/  IADD3 R127, P1, PT, R86, R3.reuse, RZ ;  /* 0x00000003567f7210 */ /* 0x080fe20007f3e0ff */
[----:B------:R-:W-:Y:S01]  /*768a0*/  IMAD.MOV.U32 R4, RZ, RZ, R60 ;  /* 0x000000ffff047224 */ /* 0x000fe200078e003c */
[----:B------:R-:W-:Y:S03]  /*768b0*/  LDGSTS.E [R6+0xb680], desc[UR34][R154.64], P0 ;  /* 0x0b6800009a067fae */ /* 0x000fe600081a1022 */
[----:B------:R-:W-:Y:S01]  /*768c0*/  IMAD.X R126, R87, 0x1, R2, P1 ;  /* 0x00000001577e7824 */ /* 0x000fe200008e0602 */
[----:B------:R-:W-:Y:S01]  /*768d0*/  IADD3 R121, P1, PT, R84, R3, RZ ;  /* 0x0000000354797210 */ /* 0x000fe20007f3e0ff */
[----:B------:R-:W-:-:S02]  /*768e0*/  IMAD.MOV.U32 R92, RZ, RZ, R62 ;  /* 0x000000ffff5c7224 */ /* 0x000fc400078e003e */
[----:B------:R-:W-:Y:S02]  /*768f0*/  IMAD.MOV.U32 R93, RZ, RZ, R61 ;  /* 0x000000ffff5d7224 */ /* 0x000fe400078e003d */
[----:B------:R-:W-:Y:S02]  /*76900*/  IMAD.MOV.U32 R90, RZ, RZ, R64 ;  /* 0x000000ffff5a7224 */ /* 0x000fe400078e0040 */
[----:B------:R-:W-:Y:S02]  /*76910*/  IMAD.MOV.U32 R91, RZ, RZ, R63 ;  /* 0x000000ffff5b7224 */ /* 0x000fe400078e003f */
[----:B------:R-:W-:Y:S02]  /*76920*/  IMAD.MOV.U32 R88, RZ, RZ, R66 ;  /* 0x000000ffff587224 */ /* 0x000fe400078e0042 */
[----:B------:R-:W-:Y:S01]  /*76930*/  IMAD.MOV.U32 R89, RZ, RZ, R65 ;  /* 0x000000ffff597224 */ /* 0x000fe200078e0041 */
[----:B------:R2:W-:Y:S01]  /*76940*/  STL.64 [R1+0x3470], R4 ;  /* 0x0034700401007387 */ /* 0x0005e20000100a00 */
[----:B------:R-:W-:Y:S01]  /*76950*/  IMAD.X R120, R85, 0x1, R2, P1 ;  /* 0x0000000155787824 */ /* 0x000fe200008e0602 */
[-C--:B------:R-:W-:Y:S01]  /*76960*/  IADD3 R123, P1, PT, R82, R3.reuse, RZ ;  /* 0x00000003527b7210 */ /* 0x080fe20007f3e0ff */
[----:B------:R-:W-:Y:S01]  /*76970*/  IMAD.MOV.U32 R86, RZ, RZ, R68 ;  /* 0x000000ffff567224 */ /* 0x000fe200078e0044 */
[----:B------:R-:W-:Y:S03]  /*76980*/  LDGSTS.E [R6+0xb700], desc[UR34][R152.64], P0 ;  /* 0x0b70000098067fae */ /* 0x000fe600081a1022 */
[--C-:B------:R-:W-:Y:S01]  /*76990*/  IMAD.X R122, R83, 0x1, R2.reuse, P1 ;  /* 0x00000001537a7824 */ /* 0x100fe200008e0602 */
[-C--:B------:R-:W-:Y:S01]  /*769a0*/  IADD3 R117, P1, PT, R80, R3.reuse, RZ ;  /* 0x0000000350757210 */ /* 0x080fe20007f3e0ff */
[----:B------:R-:W-:Y:S01]  /*769b0*/  IMAD.MOV.U32 R87, RZ, RZ, R67 ;  /* 0x000000ffff577224 */ /* 0x000fe200078e0043 */
[----:B------:R-:W-:Y:S03]  /*769c0*/  STL.64 [R1+0x3468], R92 ;  /* 0x0034685c01007387 */ /* 0x000fe60000100a00 */
[----:B------:R-:W-:Y:S01]  /*769d0*/  IMAD.X R116, R81, 0x1, R2, P1 ;  /* 0x0000000151747824 */ /* 0x000fe200008e0602 */
[----:B------:R-:W-:Y:S01]  /*769e0*/  IADD3 R119, P1, PT, R78, R3, RZ ;  /* 0x000000034e777210 */ /* 0x000fe20007f3e0ff */
[----:B------:R-:W-:-:S02]  /*769f0*/  IMAD.MOV.U32 R84, RZ, RZ, R70 ;  /* 0x000000ffff547224 */ /* 0x000fc400078e0046 */
[----:B------:R-:W-:Y:S01]  /*76a00*/  IMAD.MOV.U32 R85, RZ, RZ, R69 ;  /* 0x000000ffff557224 */ /* 0x000fe200078e0045 */
[----:B------:R-:W-:Y:S01]  /*76a10*/  LDGSTS.E [R6+0xb780], desc[UR34][R150.64], P0 ;  /* 0x0b78000096067fae */ /* 0x000fe200081a1022 */
[----:B------:R-:W-:Y:S01]  /*76a20*/  IMAD.X R118, R79, 0x1, R2, P1 ;  /* 0x000000014f767824 */ /* 0x000fe200008e0602 */
[----:B------:R-:W-:Y:S01]  /*76a30*/  IADD3 R73, P1, PT, R76, R3, RZ ;  /* 0x000000034c497210 */ /* 0x000fe20007f3e0ff */
        /* <DEDUP_REMOVED lines=9> */
[----:B------:R-:W-:Y:S01]  /*76ad0*/  IMAD.X R252, R77, 0x1, R2, P1 ;  /* 0x000000014dfc7824 */ /* 0x000fe200008e0602 */
[----:B------:R-:W-:Y:S01]  /*76ae0*/  STL.64 [R1+0x32c8], R84 ;  /* 0x0032c85401007387 */ /* 0x000fe20000100a00 */
[----:B------:R-:W-:Y:S02]  /*76af0*/  IMAD.MOV.U32 R76, RZ, RZ, R234 ;  /* 0x000000ffff4c7224 */ /* 0x000fe400078e00ea */
[----:B------:R-:W-:Y:S01]  /*76b00*/  IMAD.MOV.U32 R77, RZ, RZ, R233 ;  /* 0x000000ffff4d7224 */ /* 0x000fe200078e00e9 */
[----:B------:R-:W-:Y:S01]  /*76b10*/  STL.64 [R1+0x32c0], R82 ;  /* 0x0032c05201007387 */ /* 0x000fe20000100a00 */
[----:B------:R-:W-:-:S02]  /*76b20*/  IMAD.MOV.U32 R75, RZ, RZ, R235 ;  /* 0x000000ffff4b7224 */ /* 0x000fc400078e00eb */
[----:B------:R-:W-:Y:S01]  /*76b30*/  IMAD.MOV.U32 R29, RZ, RZ, R130 ;  /* 0x000000ffff1d7224 */ /* 0x000fe200078e0082 */
[----:B------:R-:W-:Y:S01]  /*76b40*/  STL.64 [R1+0x32b8], R80 ;  /* 0x0032b85001007387 */ /* 0x000fe20000100a00 */
[----:B------:R-:W-:-:S03]  /*76b50*/  IMAD.MOV.U32 R28, RZ, RZ, R131 ;  /* 0x000000ffff1c7224 */ /* 0x000fc600078e0083 */
[----:B------:R-:W-:Y:S01]  /*76b60*/  STL.64 [R1+0x32b0], R78 ;  /* 0x0032b04e01007387 */ /* 0x000fe20000100a00 */
[----:B------:R-:W-:Y:S02]  /*76b70*/  IMAD.MOV.U32 R12, RZ, RZ, R7 ;  /* 0x000000ffff0c7224 */ /* 0x000fe400078e0007 */
[----:B------:R-:W-:Y:S01]  /*76b80*/  IMAD.MOV.U32 R13, RZ, RZ, R10 ;  /* 0x000000ffff0d7224 */ /* 0x000fe200078e000a */
[----:B------:R-:W5:Y:S01]  /*76b90*/  LDL.LU R130, [R1+0x45b4] ;  /* 0x0045b40001827983 */ /* 0x000f620000300800 */
[----:B------:R-:W-:Y:S01]  /*76ba0*/  IMAD.MOV.U32 R15, RZ, RZ, R124 ;  /* 0x000000ffff0f7224 */ /* 0x000fe200078e007c */
[----:B------:R-:W-:Y:S02]  /*76bb0*/  ISETP.NE.U32.AND P1, PT, RZ, UR10, PT ;  /* 0x0000000aff007c0c */ /* 0x000fe4000bf25070 */
[----:B------:R-:W5:Y:S01]  /*76bc0*/  LDL.LU R131, [R1+0x45b0] ;  /* 0x0045b00001837983 */ /* 0x000f620000300800 */
[----:B------:R-:W-:-:S03]  /*76bd0*/  IMAD.MOV.U32 R14, RZ, RZ, R125 ;  /* 0x000000ffff0e7224 */ /* 0x000fc600078e007d */
[----:B------:R-:W-:Y:S04]  /*76be0*/  STL.64 [R1+0x32a8], R76 ;  /* 0x0032a84c01007387 */ /* 0x000fe80000100a00 */
[----:B------:R-:W-:Y:S01]  /*76bf0*/  STL.64 [R1+0x32a0], R74 ;  /* 0x0032a04a01007387 */ /* 0x000fe20000100a00 */
[----:B------:R-:W-:-:S03]  /*76c00*/  IMAD.MOV.U32 R27, RZ, RZ, R126 ;  /* 0x000000ffff1b7224 */ /* 0x000fc600078e007e */
[----:B------:R-:W5:Y:S01]  /*76c10*/  LDL.LU R124, [R1+0x45ac] ;  /* 0x0045ac00017c7983 */ /* 0x000f620000300800 */
[----:B------:R-:W-:-:S03]  /*76c20*/  IMAD.MOV.U32 R26, RZ, RZ, R127 ;  /* 0x000000ffff1a7224 */ /* 0x000fc600078e007f */
[----:B------:R-:W5:Y:S04]  /*76c30*/  LDL.LU R125, [R1+0x45a8] ;  /* 0x0045a800017d7983 */ /* 0x000f680000300800 */
[----:B------:R1:W-:Y:S01]  /*76c40*/  STL.64 [R1+0x3298], R12 ;  /* 0x0032980c01007387 */ /* 0x0003e20000100a00 */
[----:B------:R-:W-:-:S03]  /*76c50*/  IMAD.MOV.U32 R25, RZ, RZ, R120 ;  /* 0x000000ffff197224 */ /* 0x000fc600078e0078 */
[----:B------:R-:W-:Y:S01]  /*76c60*/  STL.64 [R1+0x3290], R28 ;  /* 0x0032901c01007387 */ /* 0x000fe20000100a00 */
[----:B------:R-:W-:-:S03]  /*76c70*/  IMAD.MOV.U32 R24, RZ, RZ, R121 ;  /* 0x000000ffff187224 */ /* 0x000fc600078e0079 */
[----:B------:R-:W5:Y:S04]  /*76c80*/  LDL.LU R126, [R1+0x45a4] ;  /* 0x0045a400017e7983 */ /* 0x000f680000300800 */
[----:B------:R-:W5:Y:S01]  /*76c90*/  LDL.LU R127, [R1+0x45a0] ;  /* 0x0045a000017f7983 */ /* 0x000f620000300800 */
[----:B------:R-:W-:-:S03]  /*76ca0*/  IMAD.MOV.U32 R23, RZ, RZ, R122 ;  /* 0x000000ffff177224 */ /* 0x000fc600078e007a */
[----:B------:R1:W-:Y:S01]  /*76cb0*/  STL.64 [R1+0x3288], R14 ;  /* 0x0032880e01007387 */ /* 0x0003e20000100a00 */
[----:B------:R-:W-:-:S03]  /*76cc0*/  IMAD.MOV.U32 R22, RZ, RZ, R123 ;  /* 0x000000ffff167224 */ /* 0x000fc600078e007b */
[----:B------:R-:W5:Y:S04]  /*76cd0*/  LDL.LU R120, [R1+0x459c] ;  /* 0x00459c0001787983 */ /* 0x000f680000300800 */
[----:B------:R-:W5:Y:S01]  /*76ce0*/  LDL.LU R121, [R1+0x4598] ;  /* 0x0045980001797983 */ /* 0x000f620000300800 */
[----:B------:R-:W-:-:S03]  /*76cf0*/  USEL UR11, UR11, URZ, !UP0 ;  /* 0x000000ff0b0b7287 */ /* 0x000fc6000c000000 */
[----:B------:R-:W-:Y:S01]  /*76d00*/  STL.64 [R1+0x3280], R26 ;  /* 0x0032801a01007387 */ /* 0x000fe20000100a00 */
[----:B------:R-:W-:-:S03]  /*76d10*/  IMAD.MOV.U32 R21, RZ, RZ, R116 ;  /* 0x000000ffff157224 */ /* 0x000fc600078e0074 */
[----:B------:R-:W5:Y:S01]  /*76d20*/  LDL.LU R122, [R1+0x4594] ;  /* 0x00459400017a7983 */ /* 0x000f620000300800 */
[----:B------:R-:W-:-:S03]  /*76d30*/  IMAD.MOV.U32 R20, RZ, RZ, R117 ;  /* 0x000000ffff147224 */ /* 0x000fc600078e0075 */
[----:B------:R-:W5:Y:S01]  /*76d40*/  LDL.LU R123, [R1+0x4590] ;  /* 0x00459000017b7983 */ /* 0x000f620000300800 */
[----:B------:R-:W-:-:S03]  /*76d50*/  IMAD.MOV.U32 R18, RZ, RZ, R119 ;  /* 0x000000ffff127224 */ /* 0x000fc600078e0077 */
[----:B------:R-:W-:Y:S01]  /*76d60*/  STL.64 [R1+0x3278], R24 ;  /* 0x0032781801007387 */ /* 0x000fe20000100a00 */
[----:B------:R-:W-:-:S03]  /*76d70*/  IMAD.MOV.U32 R19, RZ, RZ, R118 ;  /* 0x000000ffff137224 */ /* 0x000fc600078e0076 */
[----:B------:R-:W-:Y:S01]  /*76d80*/  LDGSTS.E [R6+0xd000], desc[UR34][R148.64], P1 ;  /* 0x0d00000094067fae */ /* 0x000fe200089a1022 */
[----:B------:R-:W-:-:S03]  /*76d90*/  IMAD.MOV.U32 R16, RZ, RZ, R73 ;  /* 0x000000ffff107224 */ /* 0x000fc600078e0049 */
[----:B------:R-:W5:Y:S01]  /*76da0*/  LDL.LU R116, [R1+0x458c] ;  /* 0x00458c0001747983 */ /* 0x000f620000300800 */
[----:B------:R-:W-:-:S03]  /*76db0*/  IMAD.MOV.U32 R17, RZ, RZ, R252 ;  /* 0x000000ffff117224 */ /* 0x000fc600078e00fc */
[----:B------:R-:W-:Y:S04]  /*76dc0*/  LDGSTS.E [R6+0xd080], desc[UR34][R146.64], P1 ;  /* 0x0d08000092067fae */ /* 0x000fe800089a1022 */
[----:B------:R-:W5:Y:S04]  /*76dd0*/  LDL.LU R117, [R1+0x4588] ;  /* 0x0045880001757983 */ /* 0x000f680000300800 */
[----:B------:R-:W-:Y:S01]  /*76de0*/  LDGSTS.E [R6+0xd100], desc[UR34][R144.64], P1 ;  /* 0x0d10000090067fae */ /* 0x000fe200089a1022 */
[----:B------:R-:W-:-:S03]  /*76df0*/  ISETP.NE.U32.AND P2, PT, RZ, UR11, PT ;  /* 0x0000000bff007c0c */ /* 0x000fc6000bf45070 */
[----:B------:R-:W5:Y:S04]  /*76e00*/  LDL.LU R118, [R1+0x4584] ;  /* 0x0045840001767983 */ /* 0x000f680000300800 */
[----:B------:R-:W-:Y:S04]  /*76e10*/  LDGSTS.E [R6+0xd180], desc[UR34][R110.64], P1 ;  /* 0x0d1800006e067fae */ /* 0x000fe800089a1022 */
[----:B------:R-:W5:Y:S04]  /*76e20*/  LDL.LU R119, [R1+0x4580] ;  /* 0x0045800001777983 */ /* 0x000f680000300800 */
[----:B------:R-:W-:Y:S04]  /*76e30*/  LDGSTS.E [R6+0xd200], desc[UR34][R108.64], P1 ;  /* 0x0d2000006c067fae */ /* 0x000fe800089a1022 */
[----:B------:R-:W-:Y:S04]  /*76e40*/  STL.64 [R1+0x3270], R22 ;  /* 0x0032701601007387 */ /* 0x000fe80000100a00 */
[----:B------:R-:W-:Y:S04]  /*76e50*/  LDGSTS.E [R6+0xd280], desc[UR34][R106.64], P1 ;  /* 0x0d2800006a067fae */ /* 0x000fe800089a1022 */
[----:B------:R-:W-:Y:S04]  /*76e60*/  STL.64 [R1+0x3268], R20 ;  /* 0x0032681401007387 */ /* 0x000fe80000100a00 */
[----:B------:R-:W-:Y:S04]  /*76e70*/  LDGSTS.E [R6+0xd300], desc[UR34][R104.64], P1 ;  /* 0x0d30000068067fae */ /* 0x000fe800089a1022 */
[----:B------:R-:W-:Y:S04]  /*76e80*/  STL.64 [R1+0x3260], R18 ;  /* 0x0032601201007387 */ /* 0x000fe80000100a00 */
[----:B------:R-:W-:Y:S04]  /*76e90*/  LDGSTS.E [R6+0xd380], desc[UR34][R102.64], P1 ;  /* 0x0d38000066067fae */ /* 0x000fe800089a1022 */
[----:B------:R2:W-:Y:S04]  /*76ea0*/  STL.64 [R1+0x3258], R16 ;  /* 0x0032581001007387 */ /* 0x0005e80000100a00 */
[----:B------:R-:W-:Y:S04]  /*76eb0*/  LDGSTS.E [R6+0xd400], desc[UR34][R100.64], P1 ;  /* 0x0d40000064067fae */ /* 0x000fe800089a1022 */
[----:B-1----:R-:W5:Y:S04]  /*76ec0*/  LDL.LU.64 R112, [R1+0x4578] ;  /* 0x0045780001707983 */ /* 0x002f680000300a00 */
[----:B------:R-:W-:Y:S04]  /*76ed0*/  LDGSTS.E [R6+0xd480], desc[UR34][R98.64], P1 ;  /* 0x0d48000062067fae */ /* 0x000fe800089a1022 */
[----:B---3--:R-:W5:Y:S04]  /*76ee0*/  LDL.LU.64 R114, [R1+0x4570] ;  /* 0x0045700001727983 */ /* 0x008f680000300a00 */
[----:B------:R-:W-:Y:S04]  /*76ef0*/  LDGSTS.E [R6+0xd500], desc[UR34][R96.64], P1 ;  /* 0x0d50000060067fae */ /* 0x000fe800089a1022 */
[----:B------:R-:W-:Y:S04]  /*76f00*/  LDGSTS.E [R6+0xd580], desc[UR34][R94.64], P1 ;  /* 0x0d5800005e067fae */ /* 0x000fe800089a1022 */
[----:B----4-:R-:W3:Y:S04]  /*76f10*/  LDL.LU R8, [R1+0x389c] ;  /* 0x00389c0001087983 */ /* 0x010ee80000300800 */
[----:B------:R-:W-:Y:S04]  /*76f20*/  LDGSTS.E [R6+0xd600], desc[UR34][R4.64], P1 ;  /* 0x0d60000004067fae */ /* 0x000fe800089a1022 */
[----:B------:R-:W-:Y:S04]  /*76f30*/  LDGSTS.E [R6+0xd680], desc[UR34][R92.64], P1 ;  /* 0x0d6800005c067fae */ /* 0x000fe800089a1022 */
[----:B------:R-:W-:Y:S04]  /*76f40*/  LDGSTS.E [R6+0xd700], desc[UR34][R90.64], P1 ;  /* 0x0d7000005a067fae */ /* 0x000fe800089a1022 */
[----:B--2---:R-:W2:Y:S04]  /*76f50*/  LDL.LU R5, [R1+0x38a4] ;  /* 0x0038a40001057983 */ /* 0x004ea80000300800 */
[----:B------:R-:W4:Y:S04]  /*76f60*/  LDL.LU R9, [R1+0x3898] ;  /* 0x0038980001097983 */ /* 0x000f280000300800 */
[----:B------:R-:W4:Y:S04]  /*76f70*/  LDL.LU R11, [R1+0x38a0] ;  /* 0x0038a000010b7983 */ /* 0x000f280000300800 */
        /* <DEDUP_REMOVED lines=11> */
[----:B------:R-:W4:Y:S04]  /*77030*/  LDL.LU R12, [R1+0x38ac] ;  /* 0x0038ac00010c7983 */ /* 0x000f280000300800 */
[----:B------:R-:W4:Y:S04]  /*77040*/  LDL.LU R4, [R1+0x38b4] ;  /* 0x0038b40001047983 */ /* 0x000f280000300800 */
[----:B------:R-:W4:Y:S04]  /*77050*/  LDL.LU R13, [R1+0x38a8] ;  /* 0x0038a800010d7983 */ /* 0x000f280000300800 */
[----:B------:R-:W4:Y:S04]  /*77060*/  LDL.LU R14, [R1+0x38b0] ;  /* 0x0038b000010e7983 */ /* 0x000f280000300800 */
[----:B------:R-:W-:Y:S04]  /*77070*/  LDGSTS.E [R6+0xf500], desc[UR34][R26.64], P2 ;  /* 0x0f5000001a067fae */ /* 0x000fe800091a1022 */
[----:B------:R-:W-:Y:S04]  /*77080*/  LDGSTS.E [R6+0xf580], desc[UR34][R24.64], P2 ;  /* 0x0f58000018067fae */ /* 0x000fe800091a1022 */
[----:B------:R-:W-:Y:S04]  /*77090*/  LDGSTS.E [R6+0xf600], desc[UR34][R22.64], P2 ;  /* 0x0f60000016067fae */ /* 0x000fe800091a1022 */
[----:B------:R-:W-:Y:S04]  /*770a0*/  LDGSTS.E [R6+0xf680], desc[UR34][R20.64], P2 ;  /* 0x0f68000014067fae */ /* 0x000fe800091a1022 */
[----:B------:R-:W-:Y:S04]  /*770b0*/  LDGSTS.E [R6+0xf700], desc[UR34][R18.64], P2 ;  /* 0x0f70000012067fae */ /* 0x000fe800091a1022 */
[----:B------:R1:W-:Y:S04]  /*770c0*/  LDGSTS.E [R6+0xf780], desc[UR34][R16.64], P2 ;  /* 0x0f78000010067fae */ /* 0x0003e800091a1022 */
[----:B------:R-:W4:Y:S04]  /*770d0*/  LDL.LU R17, [R1+0x38b8] ;  /* 0x0038b80001117983 */ /* 0x000f280000300800 */
[----:B------:R-:W4:Y:S04]  /*770e0*/  LDL.LU R15, [R1+0x38bc] ;  /* 0x0038bc00010f7983 */ /* 0x000f280000300800 */
[----:B------:R-:W4:Y:S04]  /*770f0*/  LDL.LU R16, [R1+0x38c0] ;  /* 0x0038c00001107983 */ /* 0x000f280000300800 */
[----:B------:R-:W4:Y:S01]  /*77100*/  LDL.LU R7, [R1+0x38c4] ;  /* 0x0038c40001077983 */ /* 0x000f220000300800 */
[----:B------:R-:W-:-:S04]  /*77110*/  UISETP.GT.AND UP3, UPT, UR14, 0x3, UPT ;  /* 0x000000030e00788c */ /* 0x000fc8000bf64270 */
[----:B------:R-:W-:-:S04]  /*77120*/  USEL UR12, URZ, 0x4, !UP3 ;  /* 0x00000004ff0c7887 */ /* 0x000fc8000d800000 */
[----:B------:R-:W-:Y:S01]  /*77130*/  USEL UR12, UR12, URZ, !UP0 ;  /* 0x000000ff0c0c7287 */ /* 0x000fe2000c000000 */
[----:B------:R-:W-:-:S05]  /*77140*/  LOP3.LUT R10, R72, 0x60, RZ, 0x3c, !PT ;  /* 0x00000060480a7812 */ /* 0x000fca00078e3cff */
[----:B------:R-:W-:Y:S01]  /*77150*/  ISETP.NE.U32.AND P0, PT, RZ, UR12, PT ;  /* 0x0000000cff007c0c */ /* 0x000fe2000bf05070 */
[----:B-1----:R-:W-:Y:S01]  /*77160*/  VIADD R6, R10, UR15 ;  /* 0x0000000f0a067c36 */ /* 0x002fe20008000000 */
[----:B---3--:R-:W-:-:S05]  /*77170*/  IADD3 R8, P1, PT, R8, R3, RZ ;  /* 0x0000000308087210 */ /* 0x008fca0007f3e0ff */
[----:B------:R1:W-:Y:S01]  /*77180*/  STL [R1+0x389c], R8 ;  /* 0x00389c0801007387 */ /* 0x0003e20000100800 */
[----:B--2---:R-:W-:Y:S01]  /*77190*/  IADD3 R5, P2, PT, R5, R3, RZ ;  /* 0x0000000305057210 */ /* 0x004fe20007f5e0ff */
[----:B----4-:R-:W-:-:S04]  /*771a0*/  IMAD.X R9, R9, 0x1, R2, P1 ;  /* 0x0000000109097824 */ /* 0x010fc800008e0602 */
[----:B------:R-:W-:Y:S01]  /*771b0*/  IMAD.X R11, R11, 0x1, R2, P2 ;  /* 0x000000010b0b7824 */ /* 0x000fe200010e0602 */
[----:B------:R2:W-:Y:S04]  /*771c0*/  STL [R1+0x3898], R9 ;  /* 0x0038980901007387 */ /* 0x0005e80000100800 */
[----:B------:R-:W-:Y:S04]  /*771d0*/  STL [R1+0x38a4], R5 ;  /* 0x0038a40501007387 */ /* 0x000fe80000100800 */
[----:B------:R3:W-:Y:S04]  /*771e0*/  STL [R1+0x38a0], R11 ;  /* 0x0038a00b01007387 */ /* 0x0007e80000100800 */
[----:B------:R-:W4:Y:S04]  /*771f0*/  LDL.LU R10, [R1+0x38cc] ;  /* 0x0038cc00010a7983 */ /* 0x000f280000300800 */
[----:B------:R-:W4:Y:S04]  /*77200*/  LDL.LU R19, [R1+0x38d4] ;  /* 0x0038d40001137983 */ /* 0x000f280000300800 */
[----:B------:R-:W4:Y:S04]  /*77210*/  LDL.LU R18, [R1+0x38c8] ;  /* 0x0038c80001127983 */ /* 0x000f280000300800 */
[----:B------:R1:W-:Y:S04]  /*77220*/  LDGSTS.E [R6+0x1800], desc[UR34][R8.64], P0 ;  /* 0x0180000008067fae */ /* 0x0003e800081a1022 */
[----:B------:R-:W4:Y:S01]  /*77230*/  LDL.LU R20, [R1+0x38d0] ;  /* 0x0038d00001147983 */ /* 0x000f220000300800 */
[----:B-1----:R-:W-:-:S02]  /*77240*/  IMAD.MOV.U32 R8, RZ, RZ, R5 ;  /* 0x000000ffff087224 */ /* 0x002fc400078e0005 */
[----:B--2---:R-:W-:Y:S02]  /*77250*/  IMAD.MOV.U32 R9, RZ, RZ, R11 ;  /* 0x000000ffff097224 */ /* 0x004fe400078e000b */
[----:B---3--:R-:W2:Y:S04]  /*77260*/  LDL.LU R11, [R1+0x38dc] ;  /* 0x0038dc00010b7983 */ /* 0x008ea80000300800 */
[----:B------:R-:W3:Y:S01]  /*77270*/  LDL.LU R5, [R1+0x38e4] ;  /* 0x0038e40001057983 */ /* 0x000ee20000300800 */
[----:B------:R-:W-:-:S03]  /*77280*/  IADD3 R12, P1, PT, R12, R3, RZ ;  /* 0x000000030c0c7210 */ /* 0x000fc60007f3e0ff */
[----:B------:R1:W-:Y:S01]  /*77290*/  LDGSTS.E [R6+0x1880], desc[UR34][R8.64], P0 ;  /* 0x0188000008067fae */ /* 0x0003e200081a1022 */
[----:B------:R-:W-:Y:S01]  /*772a0*/  IADD3 R4, P2, PT, R4, R3, RZ ;  /* 0x0000000304047210 */ /* 0x000fe20007f5e0ff */
[----:B------:R-:W-:Y:S02]  /*772b0*/  IMAD.X R13, R13, 0x1, R2, P1 ;  /* 0x000000010d0d7824 */ /* 0x000fe400008e0602 */
[----:B------:R-:W-:Y:S04]  /*772c0*/  STL [R1+0x38ac], R12 ;  /* 0x0038ac0c01007387 */ /* 0x000fe80000100800 */
[----:B------:R1:W-:Y:S02]  /*772d0*/  STL [R1+0x38a8], R13 ;  /* 0x0038a80d01007387 */ /* 0x0003e40000100800 */
[----:B-1----:R-:W-:-:S02]  /*772e0*/  IMAD.MOV.U32 R9, RZ, RZ, R13 ;  /* 0x000000ffff097224 */ /* 0x002fc400078e000d */
[----:B------:R-:W-:Y:S01]  /*772f0*/  IMAD.X R14, R14, 0x1, R2, P2 ;  /* 0x000000010e0e7824 */ /* 0x000fe200010e0602 */
[----:B------:R-:W-:Y:S01]  /*77300*/  STL [R1+0x38b4], R4 ;  /* 0x0038b40401007387 */ /* 0x000fe20000100800 */
[----:B------:R-:W-:-:S03]  /*77310*/  IMAD.MOV.U32 R8, RZ, RZ, R12 ;  /* 0x000000ffff087224 */ /* 0x000fc600078e000c */
[----:B------:R-:W3:Y:S04]  /*77320*/  LDL.LU R13, [R1+0x38d8] ;  /* 0x0038d800010d7983 */ /* 0x000ee80000300800 */
[----:B------:R1:W-:Y:S04]  /*77330*/  STL [R1+0x38b0], R14 ;  /* 0x0038b00e01007387 */ /* 0x0003e80000100800 */
[----:B------:R-:W3:Y:S04]  /*77340*/  LDL.LU R12, [R1+0x38e0] ;  /* 0x0038e000010c7983 */ /* 0x000ee80000300800 */
[----:B------:R1:W-:Y:S02]  /*77350*/  LDGSTS.E [R6+0x1900], desc[UR34][R8.64], P0 ;  /* 0x0190000008067fae */ /* 0x0003e400081a1022 */
[----:B-1----:R-:W-:Y:S01]  /*77360*/  IMAD.MOV.U32 R8, RZ, RZ, R4 ;  /* 0x000000ffff087224 */ /* 0x002fe200078e0004 */
[----:B------:R-:W-:Y:S01]  /*77370*/  IADD3 R15, P1, PT, R15, R3, RZ ;  /* 0x000000030f0f7210 */ /* 0x000fe20007f3e0ff */
[----:B------:R-:W-:-:S02]  /*77380*/  IMAD.MOV.U32 R9, RZ, RZ, R14 ;  /* 0x000000ffff097224 */ /* 0x000fc400078e000e */
[----:B------:R-:W3:Y:S02]  /*77390*/  LDL.LU R14, [R1+0x38ec] ;  /* 0x0038ec00010e7983 */ /* 0x000ee40000300800 */
[----:B------:R-:W-:Y:S02]  /*773a0*/  IMAD.X R17, R17, 0x1, R2, P1 ;  /* 0x0000000111117824 */ /* 0x000fe400008e0602 */
[----:B------:R-:W3:Y:S01]  /*773b0*/  LDL.LU R4, [R1+0x38f4] ;  /* 0x0038f40001047983 */ /* 0x000ee20000300800 */
[----:B------:R-:W-:-:S03]  /*773c0*/  IADD3 R7, P2, PT, R7, R3, RZ ;  /* 0x0000000307077210 */ /* 0x000fc60007f5e0ff */
[----:B------:R1:W-:Y:S02]  /*773d0*/  STL [R1+0x38bc], R15 ;  /* 0x0038bc0f01007387 */ /* 0x0003e40000100800 */
[----:B------:R-:W-:Y:S02]  /*773e0*/  IMAD.X R16, R16, 0x1, R2, P2 ;  /* 0x0000000110107824 */ /* 0x000fe400010e0602 */
[----:B------:R1:W-:Y:S04]  /*773f0*/  LDGSTS.E [R6+0x1980], desc[UR34][R8.64], P0 ;  /* 0x0198000008067fae */ /* 0x0003e800081a1022 */
[----:B------:R1:W-:Y:S04]  /*77400*/  STL [R1+0x38b8], R17 ;  /* 0x0038b81101007387 */ /* 0x0003e80000100800 */
        /* <DEDUP_REMOVED lines=10> */
[----:B------:R1:W-:Y:S04]  /*774b0*/  LDGSTS.E [R6+0x1a80], desc[UR34][R8.64], P0 ;  /* 0x01a8000008067fae */ /* 0x0003e800081a1022 */
[----:B------:R-:W3:Y:S01]  /*774c0*/  LDL.LU R7, [R1+0x3904] ;  /* 0x0039040001077983 */ /* 0x000ee20000300800 */
[----:B----4-:R-:W-:-:S02]  /*774d0*/  IADD3 R10, P1, PT, R10, R3, RZ ;  /* 0x000000030a0a7210 */ /* 0x010fc40007f3e0ff */
[----:B------:R-:W-:-:S03]  /*774e0*/  IADD3 R19, P2, PT, R19, R3, RZ ;  /* 0x0000000313137210 */ /* 0x000fc60007f5e0ff */
[----:B------:R-:W-:Y:S02]  /*774f0*/  IMAD.X R18, R18, 0x1, R2, P1 ;  /* 0x0000000112127824 */ /* 0x000fe400008e0602 */
[----:B-1----:R-:W-:Y:S02]  /*77500*/  IMAD.MOV.U32 R8, RZ, RZ, R10 ;  /* 0x000000ffff087224 */ /* 0x002fe400078e000a */
[----:B------:R-:W-:Y:S01]  /*77510*/  IMAD.MOV.U32 R9, RZ, RZ, R18 ;  /* 0x000000ffff097224 */ /* 0x000fe200078e0012 */
[----:B------:R-:W-:Y:S01]  /*77520*/  STL [R1+0x38cc], R10 ;  /* 0x0038cc0a01007387 */ /* 0x000fe20000100800 */
[----:B------:R-:W-:-:S03]  /*77530*/  IMAD.X R20, R20, 0x1, R2, P2 ;  /* 0x0000000114147824 */ /* 0x000fc600010e0602 */
[----:B------:R1:W-:Y:S04]  /*77540*/  STL [R1+0x38c8], R18 ;  /* 0x0038c81201007387 */ /* 0x0003e80000100800 */
[----:B------:R-:W-:Y:S04]  /*77550*/  STL [R1+0x38d4], R19 ;  /* 0x0038d41301007387 */ /* 0x000fe80000100800 */
[----:B------:R4:W-:Y:S01]  /*77560*/  LDGSTS.E [R6+0x1b00], desc[UR34][R8.64], P0 ;  /* 0x01b0000008067fae */ /* 0x0009e200081a1022 */
[----:B--2---:R-:W-:-:S03]  /*77570*/  IADD3 R11, P1, PT, R11, R3, RZ ;  /* 0x000000030b0b7210 */ /* 0x004fc60007f3e0ff */
[----:B-1----:R-:W2:Y:S01]  /*77580*/  LDL.LU R18, [R1+0x38f8] ;  /* 0x0038f80001127983 */ /* 0x002ea20000300800 */
[----:B---3--:R-:W-:-:S03]  /*77590*/  IADD3 R5, P2, PT, R5, R3, RZ ;  /* 0x0000000305057210 */ /* 0x008fc60007f5e0ff */
[----:B------:R-:W-:Y:S01]  /*775a0*/  STL [R1+0x38d0], R20 ;  /* 0x0038d01401007387 */ /* 0x000fe20000100800 */
[----:B----4-:R-:W-:-:S03]  /*775b0*/  IMAD.MOV.U32 R8, RZ, RZ, R19 ;  /* 0x000000ffff087224 */ /* 0x010fc600078e0013 */
[----:B------:R-:W3:Y:S01]  /*775c0*/  LDL.LU R10, [R1+0x3900] ;  /* 0x00390000010a7983 */ /* 0x000ee20000300800 */
[----:B------:R-:W-:-:S03]  /*775d0*/  IMAD.MOV.U32 R9, RZ, RZ, R20 ;  /* 0x000000ffff097224 */ /* 0x000fc600078e0014 */
[----:B------:R1:W-:Y:S04]  /*775e0*/  STL [R1+0x38dc], R11 ;  /* 0x0038dc0b01007387 */ /* 0x0003e80000100800 */
[----:B------:R4:W-:Y:S01]  /*775f0*/  LDGSTS.E [R6+0x1b80], desc[UR34][R8.64], P0 ;  /* 0x01b8000008067fae */ /* 0x0009e200081a1022 */
[----:B------:R-:W-:Y:S02]  /*77600*/  IMAD.X R13, R13, 0x1, R2, P1 ;  /* 0x000000010d0d7824 */ /* 0x000fe400008e0602 */
[----:B----4-:R-:W-:-:S03]  /*77610*/  IMAD.MOV.U32 R8, RZ, RZ, R11 ;  /* 0x000000ffff087224 */ /* 0x010fc600078e000b */
[----:B------:R4:W-:Y:S01]  /*77620*/  STL [R1+0x38d8], R13 ;  /* 0x0038d80d01007387 */ /* 0x0009e20000100800 */
[----:B------:R-:W-:-:S03]  /*77630*/  IMAD.X R12, R12, 0x1, R2, P2 ;  /* 0x000000010c0c7824 */ /* 0x000fc600010e0602 */
[----:B------:R4:W-:Y:S04]  /*77640*/  STL [R1+0x38e4], R5 ;  /* 0x0038e40501007387 */ /* 0x0009e80000100800 */
[----:B-1----:R-:W3:Y:S01]  /*77650*/  LDL.LU R11, [R1+0x390c] ;  /* 0x00390c00010b7983 */ /* 0x002ee20000300800 */
[----:B------:R-:W-:-:S03]  /*77660*/  IMAD.MOV.U32 R9, RZ, RZ, R13 ;  /* 0x000000ffff097224 */ /* 0x000fc600078e000d */
[----:B------:R1:W-:Y:S04]  /*77670*/  STL [R1+0x38e0], R12 ;  /* 0x0038e00c01007387 */ /* 0x0003e80000100800 */
[----:B----4-:R-:W4:Y:S04]  /*77680*/  LDL.LU R13, [R1+0x3908] ;  /* 0x00390800010d7983 */ /* 0x010f280000300800 */
        /* <DEDUP_REMOVED lines=13> */
[----:B------:R-:W-:Y:S04]  /*77760*/  STL [R1+0x38f4], R4 ;  /* 0x0038f40401007387 */ /* 0x000fe80000100800 */
        /* <DEDUP_REMOVED lines=17> */
[----:B---3--:R-:W-:-:S03]  /*77880*/  IMAD.X R10, R10, 0x1, R2, P2 ;  /* 0x000000010a0a7824 */ /* 0x008fc600010e0602 */
[----:B------:R2:W-:Y:S04]  /*77890*/  STL [R1+0x3904], R7 ;  /* 0x0039040701007387 */ /* 0x0005e80000100800 */
[----:B------:R3:W-:Y:S04]  /*778a0*/  LDGSTS.E [R6+0x1e00], desc[UR34][R8.64], P0 ;  /* 0x01e0000008067fae */ /* 0x0007e800081a1022 */
[----:B-1----:R-:W4:Y:S04]  /*778b0*/  LDL.LU R18, [R1+0x3aa0] ;  /* 0x003aa00001127983 */ /* 0x002f280000300800 */
[----:B------:R1:W-:Y:S04]  /*778c0*/  STL [R1+0x3900], R10 ;  /* 0x0039000a01007387 */ /* 0x0003e80000100800 */
[----:B------:R-:W4:Y:S01]  /*778d0*/  LDL.LU R16, [R1+0x3aa8] ;  /* 0x003aa80001107983 */ /* 0x000f220000300800 */
[----:B---3--:R-:W-:-:S02]  /*778e0*/  IMAD.MOV.U32 R8, RZ, RZ, R7 ;  /* 0x000000ffff087224 */ /* 0x008fc400078e0007 */
[----:B------:R-:W-:Y:S01]  /*778f0*/  IMAD.MOV.U32 R9, RZ, RZ, R10 ;  /* 0x000000ffff097224 */ /* 0x000fe200078e000a */
[----:B--2---:R-:W2:Y:S04]  /*77900*/  LDL.LU R7, [R1+0x3ab4] ;  /* 0x003ab40001077983 */ /* 0x004ea80000300800 */
[----:B-1----:R-:W3:Y:S04]  /*77910*/  LDL.LU R10, [R1+0x3abc] ;  /* 0x003abc00010a7983 */ /* 0x002ee80000300800 */
[----:B------:R1:W-:Y:S01]  /*77920*/  LDGSTS.E [R6+0x1e80], desc[UR34][R8.64], P0 ;  /* 0x01e8000008067fae */ /* 0x0003e200081a1022 */
[----:B------:R-:W-:-:S05]  /*77930*/  IADD3 R11, P1, PT, R11, R3, RZ ;  /* 0x000000030b0b7210 */ /* 0x000fca0007f3e0ff */
[----:B----4-:R-:W-:Y:S01]  /*77940*/  IMAD.X R13, R13, 0x1, R2, P1 ;  /* 0x000000010d0d7824 */ /* 0x010fe200008e0602 */
[----:B------:R-:W-:Y:S03]  /*77950*/  STL [R1+0x390c], R11 ;  /* 0x00390c0b01007387 */ /* 0x000fe60000100800 */
[----:B-1----:R-:W-:Y:S01]  /*77960*/  IMAD.MOV.U32 R9, RZ, RZ, R13 ;  /* 0x000000ffff097224 */ /* 0x002fe200078e000d */
[----:B------:R1:W-:Y:S01]  /*77970*/  STL [R1+0x3908], R13 ;  /* 0x0039080d01007387 */ /* 0x0003e20000100800 */
[----:B------:R-:W-:-:S05]  /*77980*/  IMAD.MOV.U32 R8, RZ, RZ, R11 ;  /* 0x000000ffff087224 */ /* 0x000fca00078e000b */
[----:B------:R4:W-:Y:S04]  /*77990*/  LDGSTS.E [R6+0x1f00], desc[UR34][R8.64], P0 ;  /* 0x01f0000008067fae */ /* 0x0009e800081a1022 */
[----:B-1----:R-:W3:Y:S04]  /*779a0*/  LDL.LU R13, [R1+0x3ab0] ;  /* 0x003ab000010d7983 */ /* 0x002ee80000300800 */
[----:B------:R-:W3:Y:S01]  /*779b0*/  LDL.LU R11, [R1+0x3ab8] ;  /* 0x003ab800010b7983 */ /* 0x000ee20000300800 */
[-C--:B------:R-:W-:Y:S02]  /*779c0*/  IADD3 R5, P2, PT, R5, R3.reuse, RZ ;  /* 0x0000000305057210 */ /* 0x080fe40007f5e0ff */
[----:B------:R-:W-:-:S03]  /*779d0*/  IADD3 R12, P3, PT, R12, R3, RZ ;  /* 0x000000030c0c7210 */ /* 0x000fc60007f7e0ff */
[----:B------:R-:W-:Y:S01]  /*779e0*/  STL [R1+0x3914], R5 ;  /* 0x0039140501007387 */ /* 0x000fe20000100800 */
[----:B----4-:R-:W-:Y:S02]  /*779f0*/  IMAD.MOV.U32 R8, RZ, RZ, R5 ;  /* 0x000000ffff087224 */ /* 0x010fe400078e0005 */
[----:B------:R-:W-:-:S04]  /*77a00*/  IMAD.X R14, R14, 0x1, R2, P2 ;  /* 0x000000010e0e7824 */ /* 0x000fc800010e0602 */
        /* <DEDUP_REMOVED lines=8> */
[----:B----4-:R-:W-:-:S03]  /*77a90*/  IMAD.MOV.U32 R9, RZ, RZ, R15 ;  /* 0x000000ffff097224 */ /* 0x010fc600078e000f */
[----:B-1----:R-:W4:Y:S01]  /*77aa0*/  LDL.LU R15, [R1+0x3ac0] ;  /* 0x003ac000010f7983 */ /* 0x002f220000300800 */
        /* <DEDUP_REMOVED lines=13> */
[----:B------:R-:W-:Y:S01]  /*77b80*/  STL [R1+0x3aa0], R18 ;  /* 0x003aa01201007387 */ /* 0x000fe20000100800 */
[----:B------:R-:W-:-:S03]  /*77b90*/  IMAD.X R16, R16, 0x1, R2, P2 ;  /* 0x0000000110107824 */ /* 0x000fc600010e0602 */
[----:B------:R1:W-:Y:S01]  /*77ba0*/  STL [R1+0x3aac], R4 ;  /* 0x003aac0401007387 */ /* 0x0003e20000100800 */
[----:B--2---:R-:W-:-:S03]  /*77bb0*/  IADD3 R7, P0, PT, R7, R3, RZ ;  /* 0x0000000307077210 */ /* 0x004fc60007f1e0ff */
[----:B------:R-:W-:Y:S04]  /*77bc0*/  STL [R1+0x3aa8], R16 ;  /* 0x003aa81001007387 */ /* 0x000fe80000100800 */
[----:B------:R-:W2:Y:S01]  /*77bd0*/  LDL.LU R22, [R1+0x3ad0] ;  /* 0x003ad00001167983 */ /* 0x000ea20000300800 */
[----:B---3--:R-:W-:-:S03]  /*77be0*/  IADD3 R10, P2, PT, R10, R3, RZ ;  /* 0x000000030a0a7210 */ /* 0x008fc60007f5e0ff */
[----:B------:R-:W3:Y:S04]  /*77bf0*/  LDL.LU R21, [R1+0x3ad4] ;  /* 0x003ad40001157983 */ /* 0x000ee80000300800 */
[----:B------:R1:W-:Y:S04]  /*77c00*/  LDGSTS.E [R6+0x3880], desc[UR34][R8.64], P1 ;  /* 0x0388000008067fae */ /* 0x0003e800089a1022 */
[----:B------:R-:W2:Y:S01]  /*77c10*/  LDL.LU R20, [R1+0x3ad8] ;  /* 0x003ad80001147983 */ /* 0x000ea20000300800 */
[----:B-1----:R-:W-:Y:S02]  /*77c20*/  IMAD.MOV.U32 R8, RZ, RZ, R4 ;  /* 0x000000ffff087224 */ /* 0x002fe400078e0004 */
[----:B------:R-:W-:Y:S01]  /*77c30*/  IMAD.MOV.U32 R9, RZ, RZ, R16 ;  /* 0x000000ffff097224 */ /* 0x000fe200078e0010 */
[----:B------:R-:W2:Y:S01]  /*77c40*/  LDL.LU R4, [R1+0x3adc] ;  /* 0x003adc0001047983 */ /* 0x000ea20000300800 */
[----:B------:R-:W-:-:S03]  /*77c50*/  IMAD.X R13, R13, 0x1, R2, P0 ;  /* 0x000000010d0d7824 */ /* 0x000fc600000e0602 */
[----:B------:R-:W-:Y:S01]  /*77c60*/  STL [R1+0x3ab4], R7 ;  /* 0x003ab40701007387 */ /* 0x000fe20000100800 */
[----:B------:R-:W-:-:S03]  /*77c70*/  IMAD.X R11, R11, 0x1, R2, P2 ;  /* 0x000000010b0b7824 */ /* 0x000fc600010e0602 */
        /* <DEDUP_REMOVED lines=8> */
[----:B------:R-:W2:Y:S04]  /*77d00*/  LDL.LU R19, [R1+0x3ae0] ;  /* 0x003ae00001137983 */ /* 0x000ea80000300800 */
[----:B------:R1:W-:Y:S02]  /*77d10*/  LDGSTS.E [R6+0x3980], desc[UR34][R8.64], P1 ;  /* 0x0398000008067fae */ /* 0x0003e400089a1022 */
[----:B-1----:R-:W-:Y:S01]  /*77d20*/  IMAD.MOV.U32 R8, RZ, RZ, R10 ;  /* 0x000000ffff087224 */ /* 0x002fe200078e000a */
[-C--:B------:R-:W-:Y:S01]  /*77d30*/  IADD3 R14, P0, PT, R14, R3.reuse, RZ ;  /* 0x000000030e0e7210 */ /* 0x080fe20007f1e0ff */
[----:B------:R-:W-:Y:S01]  /*77d40*/  IMAD.MOV.U32 R9, RZ, RZ, R11 ;  /* 0x000000ffff097224 */ /* 0x000fe200078e000b */
[----:B------:R-:W2:Y:S04]  /*77d50*/  LDL.LU R10, [R1+0x3ae8] ;  /* 0x003ae800010a7983 */ /* 0x000ea80000300800 */
[----:B------:R-:W2:Y:S01]  /*77d60*/  LDL.LU R11, [R1+0x3af4] ;  /* 0x003af400010b7983 */ /* 0x000ea20000300800 */
[----:B------:R-:W-:-:S03]  /*77d70*/  IADD3 R5, P2, PT, R5, R3, RZ ;  /* 0x0000000305057210 */ /* 0x000fc60007f5e0ff */
[----:B------:R-:W2:Y:S01]  /*77d80*/  LDL.LU R16, [R1+0x3afc] ;  /* 0x003afc0001107983 */ /* 0x000ea20000300800 */
[----:B----4-:R-:W-:-:S03]  /*77d90*/  IMAD.X R15, R15, 0x1, R2, P0 ;  /* 0x000000010f0f7824 */ /* 0x010fc600000e0602 */
[----:B------:R1:W-:Y:S01]  /*77da0*/  LDGSTS.E [R6+0x3a00], desc[UR34][R8.64], P1 ;  /* 0x03a0000008067fae */ /* 0x0003e200089a1022 */
[----:B------:R-:W-:-:S03]  /*77db0*/  IMAD.X R12, R12, 0x1, R2, P2 ;  /* 0x000000010c0c7824 */ /* 0x000fc600010e0602 */
[----:B------:R-:W-:Y:S04]  /*77dc0*/  STL [R1+0x3ac4], R14 ;  /* 0x003ac40e01007387 */ /* 0x000fe80000100800 */
[----:B------:R-:W-:Y:S01]  /*77dd0*/  STL [R1+0x3ac0], R15 ;  /* 0x003ac00f01007387 */ /* 0x000fe20000100800 */
[----:B-1----:R-:W-:-:S03]  /*77de0*/  IMAD.MOV.U32 R8, RZ, RZ, R14 ;  /* 0x000000ffff087224 */ /* 0x002fc600078e000e */
[----:B------:R-:W-:Y:S01]  /*77df0*/  STL [R1+0x3acc], R5 ;  /* 0x003acc0501007387 */ /* 0x000fe20000100800 */
[----:B------:R-:W-:-:S03]  /*77e00*/  IMAD.MOV.U32 R9, RZ, RZ, R15 ;  /* 0x000000ffff097224 */ /* 0x000fc600078e000f */
        /* <DEDUP_REMOVED lines=34> */
[----:B------:R-:W-:-:S05]  /*78030*/  IMAD.MOV.U32 R9, RZ, RZ, R19 ;  /* 0x000000ffff097224 */ /* 0x000fca00078e0013 */
[----:B------:R1:W-:Y:S01]  /*78040*/  LDGSTS.E [R6+0x3c80], desc[UR34][R8.64], P1 ;  /* 0x03c8000008067fae */ /* 0x0003e200089a1022 */
[----:B------:R-:W-:Y:S01]  /*78050*/  IMAD.X R10, R10, 0x1, R2, P2 ;  /* 0x000000010a0a7824 */ /* 0x000fe200010e0602 */
[-C--:B------:R-:W-:Y:S01]  /*78060*/  IADD3 R11, P0, PT, R11, R3.reuse, RZ ;  /* 0x000000030b0b7210 */ /* 0x080fe20007f1e0ff */
[----:B-1----:R-:W-:Y:S02]  /*78070*/  IMAD.MOV.U32 R8, RZ, RZ, R7 ;  /* 0x000000ffff087224 */ /* 0x002fe400078e0007 */
[----:B------:R-:W-:Y:S01]  /*78080*/  IMAD.MOV.U32 R9, RZ, RZ, R10 ;  /* 0x000000ffff097224 */ /* 0x000fe200078e000a */
[----:B------:R1:W-:Y:S01]  /*78090*/  STL [R1+0x3ae8], R10 ;  /* 0x003ae80a01007387 */ /* 0x0003e20000100800 */
[----:B------:R-:W-:-:S03]  /*780a0*/  IADD3 R16, P2, PT, R16, R3, RZ ;  /* 0x0000000310107210 */ /* 0x000fc60007f5e0ff */
[----:B------:R-:W3:Y:S04]  /*780b0*/  LDL.LU R7, [R1+0x3c9c] ;  /* 0x003c9c0001077983 */ /* 0x000ee80000300800 */
[----:B------:R4:W-:Y:S04]  /*780c0*/  LDGSTS.E [R6+0x3d00], desc[UR34][R8.64], P1 ;  /* 0x03d0000008067fae */ /* 0x0009e800089a1022 */
[----:B-1----:R-:W3:Y:S04]  /*780d0*/  LDL.LU R10, [R1+0x3ca4] ;  /* 0x003ca400010a7983 */ /* 0x002ee80000300800 */
[----:B------:R-:W-:Y:S01]  /*780e0*/  STL [R1+0x3af4], R11 ;  /* 0x003af40b01007387 */ /* 0x000fe20000100800 */
[----:B----4-:R-:W-:-:S02]  /*780f0*/  IMAD.MOV.U32 R8, RZ, RZ, R11 ;  /* 0x000000ffff087224 */ /* 0x010fc400078e000b */
[----:B------:R-:W-:-:S04]  /*78100*/  IMAD.X R17, R17, 0x1, R2, P0 ;  /* 0x0000000111117824 */ /* 0x000fc800000e0602 */
[----:B------:R-:W-:Y:S01]  /*78110*/  IMAD.MOV.U32 R9, RZ, RZ, R17 ;  /* 0x000000ffff097224 */ /* 0x000fe200078e0011 */
[----:B------:R1:W-:Y:S04]  /*78120*/  STL [R1+0x3af0], R17 ;  /* 0x003af01101007387 */ /* 0x0003e80000100800 */
[----:B------:R-:W-:Y:S04]  /*78130*/  STL [R1+0x3afc], R16 ;  /* 0x003afc1001007387 */ /* 0x000fe80000100800 */
[----:B------:R4:W-:Y:S01]  /*78140*/  LDGSTS.E [R6+0x3d80], desc[UR34][R8.64], P1 ;  /* 0x03d8000008067fae */ /* 0x0009e200089a1022 */
[----:B------:R-:W-:-:S03]  /*78150*/  IMAD.X R18, R18, 0x1, R2, P2 ;  /* 0x0000000112127824 */ /* 0x000fc600010e0602 */
[----:B-1----:R-:W3:Y:S04]  /*78160*/  LDL.LU R17, [R1+0x3c98] ;  /* 0x003c980001117983 */ /* 0x002ee80000300800 */
[----:B------:R-:W-:Y:S04]  /*78170*/  STL [R1+0x3af8], R18 ;  /* 0x003af81201007387 */ /* 0x000fe80000100800 */
[----:B------:R-:W3:Y:S01]  /*78180*/  LDL.LU R11, [R1+0x3ca0] ;  /* 0x003ca000010b7983 */ /* 0x000ee20000300800 */
[----:B----4-:R-:W-:Y:S02]  /*78190*/  IMAD.MOV.U32 R8, RZ, RZ, R16 ;  /* 0x000000ffff087224 */ /* 0x010fe400078e0010 */
[----:B------:R-:W-:Y:S01]  /*781a0*/  IMAD.MOV.U32 R9, RZ, RZ, R18 ;  /* 0x000000ffff097224 */ /* 0x000fe200078e0012 */
[----:B------:R-:W-:-:S04]  /*781b0*/  IADD3 R5, P0, PT, R5, R3, RZ ;  /* 0x0000000305057210 */ /* 0x000fc80007f1e0ff */
[----:B------:R1:W-:Y:S01]  /*781c0*/  LDGSTS.E [R6+0x3e00], desc[UR34][R8.64], P1 ;  /* 0x03e0000008067fae */ /* 0x0003e200089a1022 */
[--C-:B------:R-:W-:Y:S01]  /*781d0*/  IMAD.X R12, R12, 0x1, R2.reuse, P0 ;  /* 0x000000010c0c7824 */ /* 0x100fe200000e0602 */
[----:B------:R-:W-:Y:S02]  /*781e0*/  IADD3 R14, P2, PT, R14, R3, RZ ;  /* 0x000000030e0e7210 */ /* 0x000fe40007f5e0ff */
[----:B------:R-:W-:Y:S04]  /*781f0*/  STL [R1+0x3b04], R5 ;  /* 0x003b040501007387 */ /* 0x000fe80000100800 */
[----:B------:R4:W-:Y:S01]  /*78200*/  STL [R1+0x3b00], R12 ;  /* 0x003b000c01007387 */ /* 0x0009e20000100800 */
[----:B------:R-:W-:Y:S02]  /*78210*/  IMAD.X R15, R15, 0x1, R2, P2 ;  /* 0x000000010f0f7824 */ /* 0x000fe400010e0602 */
[----:B-1----:R-:W-:-:S02]  /*78220*/  IMAD.MOV.U32 R8, RZ, RZ, R5 ;  /* 0x000000ffff087224 */ /* 0x002fc400078e0005 */
[----:B------:R-:W-:Y:S01]  /*78230*/  IMAD.MOV.U32 R9, RZ, RZ, R12 ;  /* 0x000000ffff097224 */ /* 0x000fe200078e000c */
[----:B------:R1:W-:Y:S04]  /*78240*/  STL [R1+0x3b0c], R14 ;  /* 0x003b0c0e01007387 */ /* 0x0003e80000100800 */
[----:B------:R1:W-:Y:S04]  /*78250*/  LDGSTS.E [R6+0x3e80], desc[UR34][R8.64], P1 ;  /* 0x03e8000008067fae */ /* 0x0003e800089a1022 */
[----:B----4-:R-:W4:Y:S04]  /*78260*/  LDL.LU R12, [R1+0x3cac] ;  /* 0x003cac00010c7983 */ /* 0x010f280000300800 */
[----:B------:R-:W-:Y:S04]  /*78270*/  STL [R1+0x3b08], R15 ;  /* 0x003b080f01007387 */ /* 0x000fe80000100800 */
[----:B------:R-:W4:Y:S01]  /*78280*/  LDL.LU R5, [R1+0x3cb4] ;  /* 0x003cb40001057983 */ /* 0x000f220000300800 */
[----:B-1----:R-:W-:-:S03]  /*78290*/  IMAD.MOV.U32 R8, RZ, RZ, R14 ;  /* 0x000000ffff087224 */ /* 0x002fc600078e000e */
[----:B------:R-:W4:Y:S04]  /*782a0*/  LDL.LU R14, [R1+0x3ca8] ;  /* 0x003ca800010e7983 */ /* 0x000f280000300800 */
[----:B------:R-:W4:Y:S01]  /*782b0*/  LDL.LU R16, [R1+0x3cb0] ;  /* 0x003cb00001107983 */ /* 0x000f220000300800 */
[----:B------:R-:W-:Y:S01]  /*782c0*/  IMAD.MOV.U32 R9, RZ, RZ, R15 ;  /* 0x000000ffff097224 */ /* 0x000fe200078e000f */
[----:B------:R-:W-:-:S04]  /*782d0*/  UISETP.GT.AND UP1, UPT, UR14, 0xb, UPT ;  /* 0x0000000b0e00788c */ /* 0x000fc8000bf24270 */
[----:B------:R1:W-:Y:S01]  /*782e0*/  LDGSTS.E [R6+0x3f00], desc[UR34][R8.64], P1 ;  /* 0x03f0000008067fae */ /* 0x0003e200089a1022 */
        /* <DEDUP_REMOVED lines=13> */
[----:B------:R-:W-:-:S02]  /*783c0*/  ISETP.NE.U32.AND P0, PT, RZ, UR10, PT ;  /* 0x0000000aff007c0c */ /* 0x000fc4000bf05070 */
[-C--:B------:R-:W-:Y:S02]  /*783d0*/  IADD3 R7, P1, PT, R7, R3.reuse, RZ ;  /* 0x0000000307077210 */ /* 0x080fe40007f3e0ff */
[----:B------:R-:W-:-:S03]  /*783e0*/  IADD3 R10, P2, PT, R10, R3, RZ ;  /* 0x000000030a0a7210 */ /* 0x000fc60007f5e0ff */
[----:B------:R1:W-:Y:S01]  /*783f0*/  STL [R1+0x3c9c], R7 ;  /* 0x003c9c0701007387 */ /* 0x0003e20000100800 */
[----:B---3--:R-:W-:Y:S02]  /*78400*/  IMAD.MOV.U32 R8, RZ, RZ, R7 ;  /* 0x000000ffff087224 */ /* 0x008fe400078e0007 */
[--C-:B------:R-:W-:Y:S02]  /*78410*/  IMAD.X R17, R17, 0x1, R2.reuse, P1 ;  /* 0x0000000111117824 */ /* 0x100fe400008e0602 */
[----:B------:R-:W-:-:S03]  /*78420*/  IMAD.X R11, R11, 0x1, R2, P2 ;  /* 0x000000010b0b7824 */ /* 0x000fc600010e0602 */
[----:B------:R3:W-:Y:S04]  /*78430*/  STL [R1+0x3c98], R17 ;  /* 0x003c981101007387 */ /* 0x0007e80000100800 */
[----:B------:R3:W-:Y:S04]  /*78440*/  STL [R1+0x3ca4], R10 ;  /* 0x003ca40a01007387 */ /* 0x0007e80000100800 */
[----:B-1----:R-:W2:Y:S01]  /*78450*/  LDL.LU R7, [R1+0x3ccc] ;  /* 0x003ccc0001077983 */ /* 0x002ea20000300800 */
[----:B------:R-:W-:-:S03]  /*78460*/  IMAD.MOV.U32 R9, RZ, RZ, R17 ;  /* 0x000000ffff097224 */ /* 0x000fc600078e0011 */
[----:B------:R1:W-:Y:S04]  /*78470*/  STL [R1+0x3ca0], R11 ;  /* 0x003ca00b01007387 */ /* 0x0003e80000100800 */
[----:B------:R-:W2:Y:S04]  /*78480*/  LDL.LU R19, [R1+0x3cd4] ;  /* 0x003cd40001137983 */ /* 0x000ea80000300800 */
[----:B------:R1:W-:Y:S04]  /*78490*/  LDGSTS.E [R6+0x5800], desc[UR34][R8.64], P0 ;  /* 0x0580000008067fae */ /* 0x0003e800081a1022 */
[----:B---3--:R-:W3:Y:S04]  /*784a0*/  LDL.LU R17, [R1+0x3cc8] ;  /* 0x003cc80001117983 */ /* 0x008ee80000300800 */
[----:B------:R-:W3:Y:S01]  /*784b0*/  LDL.LU R20, [R1+0x3cd0] ;  /* 0x003cd00001147983 */ /* 0x000ee20000300800 */
[----:B-1----:R-:W-:-:S02]  /*784c0*/  IMAD.MOV.U32 R8, RZ, RZ, R10 ;  /* 0x000000ffff087224 */ /* 0x002fc400078e000a */
[----:B------:R-:W-:Y:S01]  /*784d0*/  IMAD.MOV.U32 R9, RZ, RZ, R11 ;  /* 0x000000ffff097224 */ /* 0x000fe200078e000b */
[----:B------:R-:W3:Y:S04]  /*784e0*/  LDL.LU R10, [R1+0x3cdc] ;  /* 0x003cdc00010a7983 */ /* 0x000ee80000300800 */
[----:B------:R-:W3:Y:S04]  /*784f0*/  LDL.LU R11, [R1+0x3ce4] ;  /* 0x003ce400010b7983 */ /* 0x000ee80000300800 */
[----:B------:R1:W-:Y:S01]  /*78500*/  LDGSTS.E [R6+0x5880], desc[UR34][R8.64], P0 ;  /* 0x0588000008067fae */ /* 0x0003e200081a1022 */
[----:B----4-:R-:W-:-:S02]  /*78510*/  IADD3 R12, P1, PT, R12, R3, RZ ;  /* 0x000000030c0c7210 */ /* 0x010fc40007f3e0ff */
[----:B------:R-:W-:-:S03]  /*78520*/  IADD3 R5, P2, PT, R5, R3, RZ ;  /* 0x0000000305057210 */ /* 0x000fc60007f5e0ff */
[----:B------:R-:W-:Y:S01]  /*78530*/  STL [R1+0x3cac], R12 ;  /* 0x003cac0c01007387 */ /* 0x000fe20000100800 */
[--C-:B------:R-:W-:Y:S02]  /*78540*/  IMAD.X R14, R14, 0x1, R2.reuse, P1 ;  /* 0x000000010e0e7824 */ /* 0x100fe400008e0602 */
[----:B------:R-:W-:Y:S02]  /*78550*/  IMAD.X R16, R16, 0x1, R2, P2 ;  /* 0x0000000110107824 */ /* 0x000fe400010e0602 */
[----:B-1----:R-:W-:Y:S01]  /*78560*/  IMAD.MOV.U32 R9, RZ, RZ, R14 ;  /* 0x000000ffff097224 */ /* 0x002fe200078e000e */
[----:B------:R1:W-:Y:S04]  /*78570*/  STL [R1+0x3ca8], R14 ;  /* 0x003ca80e01007387 */ /* 0x0003e80000100800 */
[----:B------:R-:W-:Y:S01]  /*78580*/  STL [R1+0x3cb4], R5 ;  /* 0x003cb40501007387 */ /* 0x000fe20000100800 */
[----:B------:R-:W-:-:S05]  /*78590*/  IMAD.MOV.U32 R8, RZ, RZ, R12 ;  /* 0x000000ffff087224 */ /* 0x000fca00078e000c */
[----:B------:R4:W-:Y:S04]  /*785a0*/  LDGSTS.E [R6+0x5900], desc[UR34][R8.64], P0 ;  /* 0x0590000008067fae */ /* 0x0009e800081a1022 */
[----:B-1----:R-:W3:Y:S04]  /*785b0*/  LDL.LU R14, [R1+0x3cd8] ;  /* 0x003cd800010e7983 */ /* 0x002ee80000300800 */
[----:B------:R1:W-:Y:S04]  /*785c0*/  STL [R1+0x3cb0], R16 ;  /* 0x003cb01001007387 */ /* 0x0003e80000100800 */
[----:B------:R-:W3:Y:S01]  /*785d0*/  LDL.LU R12, [R1+0x3ce0] ;  /* 0x003ce000010c7983 */ /* 0x000ee20000300800 */
[----:B----4-:R-:W-:-:S02]  /*785e0*/  IMAD.MOV.U32 R8, RZ, RZ, R5 ;  /* 0x000000ffff087224 */ /* 0x010fc400078e0005 */
[----:B------:R-:W-:Y:S02]  /*785f0*/  IMAD.MOV.U32 R9, RZ, RZ, R16 ;  /* 0x000000ffff097224 */ /* 0x000fe400078e0010 */
[----:B-1----:R-:W4:Y:S04]  /*78600*/  LDL.LU R16, [R1+0x3cec] ;  /* 0x003cec0001107983 */ /* 0x002f280000300800 */
[----:B------:R-:W4:Y:S04]  /*78610*/  LDL.LU R5, [R1+0x3cf4] ;  /* 0x003cf40001057983 */ /* 0x000f280000300800 */
[----:B------:R1:W-:Y:S01]  /*78620*/  LDGSTS.E [R6+0x5980], desc[UR34][R8.64], P0 ;  /* 0x0598000008067fae */ /* 0x0003e200081a1022 */
[----:B--2---:R-:W-:-:S02]  /*78630*/  IADD3 R13, P1, PT, R13, R3, RZ ;  /* 0x000000030d0d7210 */ /* 0x004fc40007f3e0ff */
[----:B------:R-:W-:-:S03]  /*78640*/  IADD3 R4, P2, PT, R4, R3, RZ ;  /* 0x0000000304047210 */ /* 0x000fc60007f5e0ff */
[--C-:B------:R-:W-:Y:S01]  /*78650*/  IMAD.X R18, R18, 0x1, R2.reuse, P1 ;  /* 0x0000000112127824 */ /* 0x100fe200008e0602 */
[----:B------:R-:W-:Y:S01]  /*78660*/  STL [R1+0x3cbc], R13 ;  /* 0x003cbc0d01007387 */ /* 0x000fe20000100800 */
[----:B------:R-:W-:Y:S02]  /*78670*/  IMAD.X R15, R15, 0x1, R2, P2 ;  /* 0x000000010f0f7824 */ /* 0x000fe400010e0602 */
[----:B-1----:R-:W-:Y:S01]  /*78680*/  IMAD.MOV.U32 R9, RZ, RZ, R18 ;  /* 0x000000ffff097224 */ /* 0x002fe200078e0012 */
[----:B------:R1:W-:Y:S04]  /*78690*/  STL [R1+0x3cb8], R18 ;  /* 0x003cb81201007387 */ /* 0x0003e80000100800 */
[----:B------:R-:W-:Y:S01]  /*786a0*/  STL [R1+0x3cc4], R4 ;  /* 0x003cc40401007387 */ /* 0x000fe20000100800 */
[----:B------:R-:W-:-:S05]  /*786b0*/  IMAD.MOV.U32 R8, RZ, RZ, R13 ;  /* 0x000000ffff087224 */ /* 0x000fca00078e000d */
[----:B------:R2:W-:Y:S04]  /*786c0*/  LDGSTS.E [R6+0x5a00], desc[UR34][R8.64], P0 ;  /* 0x05a0000008067fae */ /* 0x0005e800081a1022 */
[----:B-1----:R-:W4:Y:S04]  /*786d0*/  LDL.LU R18, [R1+0x3ce8] ;  /* 0x003ce80001127983 */ /* 0x002f280000300800 */
[----:B------:R1:W-:Y:S04]  /*786e0*/  STL [R1+0x3cc0], R15 ;  /* 0x003cc00f01007387 */ /* 0x0003e80000100800 */
[----:B------:R-:W4:Y:S01]  /*786f0*/  LDL.LU R13, [R1+0x3cf0] ;  /* 0x003cf000010d7983 */ /* 0x000f220000300800 */
[----:B--2---:R-:W-:-:S02]  /*78700*/  IMAD.MOV.U32 R8, RZ, RZ, R4 ;  /* 0x000000ffff087224 */ /* 0x004fc400078e0004 */
[----:B------:R-:W-:Y:S02]  /*78710*/  IMAD.MOV.U32 R9, RZ, RZ, R15 ;  /* 0x000000ffff097224 */ /* 0x000fe400078e000f */
[----:B-1----:R-:W2:Y:S04]  /*78720*/  LDL.LU R15, [R1+0x3cfc] ;  /* 0x003cfc00010f7983 */ /* 0x002ea80000300800 */
[----:B------:R1:W-:Y:S04]  /*78730*/  LDGSTS.E [R6+0x5a80], desc[UR34][R8.64], P0 ;  /* 0x05a8000008067fae */ /* 0x0003e800081a1022 */
[----:B------:R-:W2:Y:S01]  /*78740*/  LDL.LU R4, [R1+0x3d04] ;  /* 0x003d040001047983 */ /* 0x000ea20000300800 */
[----:B------:R-:W-:-:S02]  /*78750*/  IADD3 R7, P1, PT, R7, R3, RZ ;  /* 0x0000000307077210 */ /* 0x000fc40007f3e0ff */
[----:B------:R-:W-:-:S03]  /*78760*/  IADD3 R19, P2, PT, R19, R3, RZ ;  /* 0x0000000313137210 */ /* 0x000fc60007f5e0ff */
[--C-:B---3--:R-:W-:Y:S02]  /*78770*/  IMAD.X R17, R17, 0x1, R2.reuse, P1 ;  /* 0x0000000111117824 */ /* 0x108fe400008e0602 */
[----:B-1----:R-:W-:Y:S01]  /*78780*/  IMAD.MOV.U32 R8, RZ, RZ, R7 ;  /* 0x000000ffff087224 */ /* 0x002fe200078e0007 */
[----:B------:R-:W-:Y:S01]  /*78790*/  STL [R1+0x3ccc], R7 ;  /* 0x003ccc0701007387 */ /* 0x000fe20000100800 */
[----:B------:R-:W-:Y:S02]  /*787a0*/  IMAD.MOV.U32 R9, RZ, RZ, R17 ;  /* 0x000000ffff097224 */ /* 0x000fe400078e0011 */
[----:B------:R-:W-:Y:S01]  /*787b0*/  IMAD.X R20, R20, 0x1, R2, P2 ;  /* 0x0000000114147824 */ /* 0x000fe200010e0602 */
[----:B------:R1:W-:Y:S04]  /*787c0*/  STL [R1+0x3cc8], R17 ;  /* 0x003cc81101007387 */ /* 0x0003e80000100800 */
[----:B------:R-:W-:Y:S04]  /*787d0*/  STL [R1+0x3cd4], R19 ;  /* 0x003cd41301007387 */ /* 0x000fe80000100800 */
[----:B------:R3:W-:Y:S01]  /*787e0*/  LDGSTS.E [R6+0x5b00], desc[UR34][R8.64], P0 ;  /* 0x05b0000008067fae */ /* 0x0007e200081a1022 */
[----:B------:R-:W-:-:S03]  /*787f0*/  IADD3 R10, P1, PT, R10, R3, RZ ;  /* 0x000000030a0a7210 */ /* 0x000fc60007f3e0ff */
[----:B-1----:R-:W2:Y:S01]  /*78800*/  LDL.LU R17, [R1+0x3cf8] ;  /* 0x003cf80001117983 */ /* 0x002ea20000300800 */
[----:B------:R-:W-:Y:S01]  /*78810*/  IADD3 R11, P2, PT, R11, R3, RZ ;  /* 0x000000030b0b7210 */ /* 0x000fe20007f5e0ff */
[----:B---3--:R-:W-:Y:S02]  /*78820*/  IMAD.MOV.U32 R8, RZ, RZ, R19 ;  /* 0x000000ffff087224 */ /* 0x008fe400078e0013 */
[----:B------:R-:W-:Y:S01]  /*78830*/  IMAD.MOV.U32 R9, RZ, RZ, R20 ;  /* 0x000000ffff097224 */ /* 0x000fe200078e0014 */
[----:B------:R-:W-:Y:S04]  /*78840*/  STL [R1+0x3cd0], R20 ;  /* 0x003cd01401007387 */ /* 0x000fe80000100800 */
[----:B------:R-:W3:Y:S04]  /*78850*/  LDL.LU R7, [R1+0x3d00] ;  /* 0x003d000001077983 */ /* 0x000ee80000300800 */
[----:B------:R1:W-:Y:S04]  /*78860*/  STL [R1+0x3cdc], R10 ;  /* 0x003cdc0a01007387 */ /* 0x0003e80000100800 */
[----:B------:R1:W-:Y:S02]  /*78870*/  LDGSTS.E [R6+0x5b80], desc[UR34][R8.64], P0 ;  /* 0x05b8000008067fae */ /* 0x0003e400081a1022 */
[----:B-1----:R-:W-:-:S02]  /*78880*/  IMAD.MOV.U32 R8, RZ, RZ, R10 ;  /* 0x000000ffff087224 */ /* 0x002fc400078e000a */
[--C-:B------:R-:W-:Y:S02]  /*78890*/  IMAD.X R14, R14, 0x1, R2.reuse, P1 ;  /* 0x000000010e0e7824 */ /* 0x100fe400008e0602 */
[----:B------:R-:W-:Y:S02]  /*788a0*/  IMAD.X R12, R12, 0x1, R2, P2 ;  /* 0x000000010c0c7824 */ /* 0x000fe400010e0602 */
[----:B------:R-:W-:Y:S01]  /*788b0*/  IMAD.MOV.U32 R9, RZ, RZ, R14 ;  /* 0x000000ffff097224 */ /* 0x000fe200078e000e */
[----:B------:R-:W-:Y:S04]  /*788c0*/  STL [R1+0x3cd8], R14 ;  /* 0x003cd80e01007387 */ /* 0x000fe80000100800 */
[----:B------:R1:W-:Y:S04]  /*788d0*/  STL [R1+0x3ce4], R11 ;  /* 0x003ce40b01007387 */ /* 0x0003e80000100800 */
[----:B------:R-:W3:Y:S04]  /*788e0*/  LDL.LU R10, [R1+0x3d0c] ;  /* 0x003d0c00010a7983 */ /* 0x000ee80000300800 */
[----:B------:R1:W-:Y:S04]  /*788f0*/  STL [R1+0x3ce0], R12 ;  /* 0x003ce00c01007387 */ /* 0x0003e80000100800 */
[----:B------:R1:W-:Y:S02]  /*78900*/  LDGSTS.E [R6+0x5c00], desc[UR34][R8.64], P0 ;  /* 0x05c0000008067fae */ /* 0x0003e400081a1022 */
[----:B-1----:R-:W-:-:S02]  /*78910*/  IMAD.MOV.U32 R8, RZ, RZ, R11 ;  /* 0x000000ffff087224 */ /* 0x002fc400078e000b */
[----:B------:R-:W3:Y:S01]  /*78920*/  LDL.LU R11, [R1+0x3d08] ;  /* 0x003d0800010b7983 */ /* 0x000ee20000300800 */
[-C--:B----4-:R-:W-:Y:S01]  /*78930*/  IADD3 R16, P1, PT, R16, R3.reuse, RZ ;  /* 0x0000000310107210 */ /* 0x090fe20007f3e0ff */
[----:B------:R-:W-:Y:S01]  /*78940*/  IMAD.MOV.U32 R9, RZ, RZ, R12 ;  /* 0x000000ffff097224 */ /* 0x000fe200078e000c */
[----:B------:R-:W-:Y:S01]  /*78950*/  IADD3 R5, P2, PT, R5, R3, RZ ;  /* 0x0000000305057210 */ /* 0x000fe20007f5e0ff */
[----:B------:R-:W4:Y:S04]  /*78960*/  LDL.LU R12, [R1+0x3d14] ;  /* 0x003d1400010c7983 */ /* 0x000f280000300800 */
[----:B------:R-:W4:Y:S04]  /*78970*/  LDL.LU R14, [R1+0x3e9c] ;  /* 0x003e9c00010e7983 */ /* 0x000f280000300800 */
[----:B------:R1:W-:Y:S04]  /*78980*/  STL [R1+0x3cec], R16 ;  /* 0x003cec1001007387 */ /* 0x0003e80000100800 */
[----:B------:R1:W-:Y:S02]  /*78990*/  LDGSTS.E [R6+0x5c80], desc[UR34][R8.64], P0 ;  /* 0x05c8000008067fae */ /* 0x0003e400081a1022 */
[----:B-1----:R-:W-:-:S02]  /*789a0*/  IMAD.MOV.U32 R8, RZ, RZ, R16 ;  /* 0x000000ffff087224 */ /* 0x002fc400078e0010 */
[--C-:B------:R-:W-:Y:S02]  /*789b0*/  IMAD.X R18, R18, 0x1, R2.reuse, P1 ;  /* 0x0000000112127824 */ /* 0x100fe400008e0602 */
[----:B------:R-:W-:-:S03]  /*789c0*/  IMAD.X R13, R13, 0x1, R2, P2 ;  /* 0x000000010d0d7824 */ /* 0x000fc600010e0602 */
[----:B------:R1:W-:Y:S04]  /*789d0*/  STL [R1+0x3ce8], R18 ;  /* 0x003ce81201007387 */ /* 0x0003e80000100800 */
[----:B------:R1:W-:Y:S04]  /*789e0*/  STL [R1+0x3cf4], R5 ;  /* 0x003cf40501007387 */ /* 0x0003e80000100800 */
[----:B------:R-:W4:Y:S01]  /*789f0*/  LDL.LU R16, [R1+0x3d10] ;  /* 0x003d100001107983 */ /* 0x000f220000300800 */
[----:B------:R-:W-:-:S03]  /*78a00*/  IMAD.MOV.U32 R9, RZ, RZ, R18 ;  /* 0x000000ffff097224 */ /* 0x000fc600078e0012 */
[----:B------:R2:W-:Y:S04]  /*78a10*/  STL [R1+0x3cf0], R13 ;  /* 0x003cf00d01007387 */ /* 0x0005e80000100800 */
[----:B------:R2:W-:Y:S04]  /*78a20*/  LDGSTS.E [R6+0x5d00], desc[UR34][R8.64], P0 ;  /* 0x05d0000008067fae */ /* 0x0005e800081a1022 */
[----:B-1----:R-:W4:Y:S01]  /*78a30*/  LDL.LU R18, [R1+0x3e98] ;  /* 0x003e980001127983 */ /* 0x002f220000300800 */
[-C--:B--2---:R-:W-:Y:S02]  /*78a40*/  IADD3 R15, P1, PT, R15, R3.reuse, RZ ;  /* 0x000000030f0f7210 */ /* 0x084fe40007f3e0ff */
[----:B------:R-:W-:Y:S01]  /*78a50*/  IADD3 R4, P2, PT, R4, R3, RZ ;  /* 0x0000000304047210 */ /* 0x000fe20007f5e0ff */
[----:B------:R-:W-:-:S02]  /*78a60*/  IMAD.MOV.U32 R8, RZ, RZ, R5 ;  /* 0x000000ffff087224 */ /* 0x000fc400078e0005 */
[----:B------:R-:W-:Y:S01]  /*78a70*/  IMAD.MOV.U32 R9, RZ, RZ, R13 ;  /* 0x000000ffff097224 */ /* 0x000fe200078e000d */
[----:B------:R-:W2:Y:S04]  /*78a80*/  LDL.LU R5, [R1+0x3ea4] ;  /* 0x003ea40001057983 */ /* 0x000ea80000300800 */
[----:B------:R-:W2:Y:S04]  /*78a90*/  LDL.LU R13, [R1+0x3eac] ;  /* 0x003eac00010d7983 */ /* 0x000ea80000300800 */
[----:B------:R1:W-:Y:S04]  /*78aa0*/  STL [R1+0x3cfc], R15 ;  /* 0x003cfc0f01007387 */ /* 0x0003e80000100800 */
[----:B------:R1:W-:Y:S02]  /*78ab0*/  LDGSTS.E [R6+0x5d80], desc[UR34][R8.64], P0 ;  /* 0x05d8000008067fae */ /* 0x0003e400081a1022 */
[----:B-1----:R-:W-:-:S02]  /*78ac0*/  IMAD.MOV.U32 R8, RZ, RZ, R15 ;  /* 0x000000ffff087224 */ /* 0x002fc400078e000f */
[----:B------:R-:W-:-:S05]  /*78ad0*/  IMAD.X R17, R17, 0x1, R2, P1 ;  /* 0x0000000111117824 */ /* 0x000fca00008e0602 */
[----:B------:R1:W-:Y:S04]  /*78ae0*/  STL [R1+0x3cf8], R17 ;  /* 0x003cf81101007387 */ /* 0x0003e80000100800 */
[----:B------:R-:W-:Y:S01]  /*78af0*/  STL [R1+0x3d04], R4 ;  /* 0x003d040401007387 */ /* 0x000fe20000100800 */
[----:B---3--:R-:W-:-:S03]  /*78b00*/  IMAD.X R7, R7, 0x1, R2, P2 ;  /* 0x0000000107077824 */ /* 0x008fc600010e0602 */
[----:B------:R-:W3:Y:S01]  /*78b10*/  LDL.LU R15, [R1+0x3ea0] ;  /* 0x003ea000010f7983 */ /* 0x000ee20000300800 */
        /* <DEDUP_REMOVED lines=11> */
[----:B------:R-:W-:-:S04]  /*78bd0*/  IMAD.X R11, R11, 0x1, R2, P1 ;  /* 0x000000010b0b7824 */ /* 0x000fc800008e0602 */
[----:B-1----:R-:W-:Y:S01]  /*78be0*/  IMAD.MOV.U32 R9, RZ, RZ, R11 ;  /* 0x000000ffff097224 */ /* 0x002fe200078e000b */
[----:B------:R1:W-:Y:S01]  /*78bf0*/  STL [R1+0x3d08], R11 ;  /* 0x003d080b01007387 */ /* 0x0003e20000100800 */
[----:B------:R-:W-:Y:S01]  /*78c00*/  IMAD.MOV.U32 R8, RZ, RZ, R10 ;  /* 0x000000ffff087224 */ /* 0x000fe200078e000a */
[----:B------:R-:W-:Y:S02]  /*78c10*/  UISETP.GT.AND UP1, UPT, UR14, 0xf, UPT ;  /* 0x0000000f0e00788c */ /* 0x000fe4000bf24270 */
[----:B-1----:R-:W3:Y:S04]  /*78c20*/  LDL.LU R11, [R1+0x3eb0] ;  /* 0x003eb000010b7983 */ /* 0x002ee80000300800 */
[----:B------:R-:W3:Y:S01]  /*78c30*/  LDL.LU R10, [R1+0x3eb8] ;  /* 0x003eb800010a7983 */ /* 0x000ee20000300800 */
[-C--:B----4-:R-:W-:Y:S01]  /*78c40*/  IADD3 R12, P2, PT, R12, R3.reuse, RZ ;  /* 0x000000030c0c7210 */ /* 0x090fe20007f5e0ff */
[----:B------:R-:W-:Y:S01]  /*78c50*/  USEL UR10, URZ, 0x4, !UP1 ;  /* 0x00000004ff0a7887 */ /* 0x000fe2000c800000 */
[----:B------:R-:W-:Y:S01]  /*78c60*/  IADD3 R14, P3, PT, R14, R3, RZ ;  /* 0x000000030e0e7210 */ /* 0x000fe20007f7e0ff */
[----:B------:R1:W-:Y:S04]  /*78c70*/  LDGSTS.E [R6+0x5f00], desc[UR34][R8.64], P0 ;  /* 0x05f0000008067fae */ /* 0x0003e800081a1022 */
[----:B------:R-:W-:Y:S01]  /*78c80*/  STL [R1+0x3d14], R12 ;  /* 0x003d140c01007387 */ /* 0x000fe20000100800 */
[----:B------:R-:W-:-:S06]  /*78c90*/  USEL UR10, UR10, URZ, !UP0 ;  /* 0x000000ff0a0a7287 */ /* 0x000fcc000c000000 */
[----:B------:R-:W-:Y:S01]  /*78ca0*/  ISETP.NE.U32.AND P1, PT, RZ, UR10, PT ;  /* 0x0000000aff007c0c */ /* 0x000fe2000bf25070 */
[----:B-1----:R-:W-:Y:S02]  /*78cb0*/  IMAD.MOV.U32 R8, RZ, RZ, R12 ;  /* 0x000000ffff087224 */ /* 0x002fe400078e000c */
[----:B------:R-:W-:-:S04]  /*78cc0*/  IMAD.X R16, R16, 0x1, R2, P2 ;  /* 0x0000000110107824 */ /* 0x000fc800010e0602 */
[----:B------:R-:W-:Y:S01]  /*78cd0*/  IMAD.MOV.U32 R9, RZ, RZ, R16 ;  /* 0x000000ffff097224 */ /* 0x000fe200078e0010 */
[----:B------:R1:W-:Y:S04]  /*78ce0*/  STL [R1+0x3d10], R16 ;  /* 0x003d101001007387 */ /* 0x0003e80000100800 */
[----:B------:R-:W-:Y:S01]  /*78cf0*/  STL [R1+0x3e9c], R14 ;  /* 0x003e9c0e01007387 */ /* 0x000fe20000100800 */
[----:B------:R-:W-:-:S03]  /*78d00*/  IMAD.X R18, R18, 0x1, R2, P3 ;  /* 0x0000000112127824 */ /* 0x000fc600018e0602 */
[----:B------:R4:W-:Y:S04]  /*78d10*/  LDGSTS.E [R6+0x5f80], desc[UR34][R8.64], P0 ;  /* 0x05f8000008067fae */ /* 0x0009e800081a1022 */
[----:B-1----:R-:W3:Y:S04]  /*78d20*/  LDL.LU R16, [R1+0x3ec4] ;  /* 0x003ec40001107983 */ /* 0x002ee80000300800 */
[----:B------:R1:W-:Y:S04]  /*78d30*/  STL [R1+0x3e98], R18 ;  /* 0x003e981201007387 */ /* 0x0003e80000100800 */
[----:B------:R-:W3:Y:S01]  /*78d40*/  LDL.LU R12, [R1+0x3ecc] ;  /* 0x003ecc00010c7983 */ /* 0x000ee20000300800 */
[----:B----4-:R-:W-:Y:S01]  /*78d50*/  IMAD.MOV.U32 R9, RZ, RZ, R18 ;  /* 0x000000ffff097224 */ /* 0x010fe200078e0012 */
[-C--:B--2---:R-:W-:Y:S01]  /*78d60*/  IADD3 R5, P0, PT, R5, R3.reuse, RZ ;  /* 0x0000000305057210 */ /* 0x084fe20007f1e0ff */
[----:B------:R-:W-:Y:S01]  /*78d70*/  IMAD.MOV.U32 R8, RZ, RZ, R14 ;  /* 0x000000ffff087224 */ /* 0x000fe200078e000e */
[----:B-1----:R-:W2:Y:S04]  /*78d80*/  LDL.LU R18, [R1+0x3ec0] ;  /* 0x003ec00001127983 */ /* 0x002ea80000300800 */
[----:B------:R-:W4:Y:S01]  /*78d90*/  LDL.LU R14, [R1+0x3ec8] ;  /* 0x003ec800010e7983 */ /* 0x000f220000300800 */
[----:B------:R-:W-:-:S03]  /*78da0*/  IADD3 R13, P2, PT, R13, R3, RZ ;  /* 0x000000030d0d7210 */ /* 0x000fc60007f5e0ff */
[----:B------:R1:W-:Y:S04]  /*78db0*/  LDGSTS.E [R6+0x7800], desc[UR34][R8.64], P1 ;  /* 0x0780000008067fae */ /* 0x0003e800089a1022 */
[----:B------:R-:W-:Y:S01]  /*78dc0*/  STL [R1+0x3ea4], R5 ;  /* 0x003ea40501007387 */ /* 0x000fe20000100800 */
[----:B-1----:R-:W-:Y:S02]  /*78dd0*/  IMAD.MOV.U32 R8, RZ, RZ, R5 ;  /* 0x000000ffff087224 */ /* 0x002fe400078e0005 */
[----:B---3--:R-:W-:-:S04]  /*78de0*/  IMAD.X R15, R15, 0x1, R2, P0 ;  /* 0x000000010f0f7824 */ /* 0x008fc800000e0602 */
[----:B------:R-:W-:Y:S02]  /*78df0*/  IMAD.MOV.U32 R9, RZ, RZ, R15 ;  /* 0x000000ffff097224 */ /* 0x000fe400078e000f */
[----:B------:R-:W-:Y:S01]  /*78e00*/  IMAD.X R17, R17, 0x1, R2, P2 ;  /* 0x0000000111117824 */ /* 0x000fe200010e0602 */
[----:B------:R1:W-:Y:S04]  /*78e10*/  STL [R1+0x3ea0], R15 ;  /* 0x003ea00f01007387 */ /* 0x0003e80000100800 */
[----:B------:R-:W-:Y:S04]  /*78e20*/  STL [R1+0x3eac], R13 ;  /* 0x003eac0d01007387 */ /* 0x000fe80000100800 */
[----:B------:R3:W-:Y:S04]  /*78e30*/  LDGSTS.E [R6+0x7880], desc[UR34][R8.64], P1 ;  /* 0x0788000008067fae */ /* 0x0007e800089a1022 */
[----:B-1----:R-:W4:Y:S04]  /*78e40*/  LDL.LU R15, [R1+0x3ed4] ;  /* 0x003ed400010f7983 */ /* 0x002f280000300800 */
[----:B------:R1:W-:Y:S04]  /*78e50*/  STL [R1+0x3ea8], R17 ;  /* 0x003ea81101007387 */ /* 0x0003e80000100800 */
[----:B------:R-:W4:Y:S01]  /*78e60*/  LDL.LU R5, [R1+0x3edc] ;  /* 0x003edc0001057983 */ /* 0x000f220000300800 */
[----:B---3--:R-:W-:Y:S01]  /*78e70*/  IMAD.MOV.U32 R9, RZ, RZ, R17 ;  /* 0x000000ffff097224 */ /* 0x008fe200078e0011 */
[----:B------:R-:W-:-:S02]  /*78e80*/  IADD3 R7, P0, PT, R7, R3, RZ ;  /* 0x0000000307077210 */ /* 0x000fc40007f1e0ff */
[----:B------:R-:W-:Y:S01]  /*78e90*/  IADD3 R4, P2, PT, R4, R3, RZ ;  /* 0x0000000304047210 */ /* 0x000fe20007f5e0ff */
[----:B-1----:R-:W3:Y:S04]  /*78ea0*/  LDL.LU R17, [R1+0x3ed0] ;  /* 0x003ed00001117983 */ /* 0x002ee80000300800 */
[----:B------:R-:W3:Y:S01]  /*78eb0*/  LDL.LU R20, [R1+0x3ed8] ;  /* 0x003ed80001147983 */ /* 0x000ee20000300800 */
[----:B------:R-:W-:-:S03]  /*78ec0*/  IMAD.MOV.U32 R8, RZ, RZ, R13 ;  /* 0x000000ffff087224 */ /* 0x000fc600078e000d */
[----:B------:R1:W-:Y:S04]  /*78ed0*/  STL [R1+0x3eb4], R7 ;  /* 0x003eb40701007387 */ /* 0x0003e80000100800 */
[----:B------:R1:W-:Y:S02]  /*78ee0*/  LDGSTS.E [R6+0x7900], desc[UR34][R8.64], P1 ;  /* 0x0790000008067fae */ /* 0x0003e400089a1022 */
[----:B-1----:R-:W-:Y:S02]  /*78ef0*/  IMAD.MOV.U32 R8, RZ, RZ, R7 ;  /* 0x000000ffff087224 */ /* 0x002fe400078e0007 */
[--C-:B------:R-:W-:Y:S02]  /*78f00*/  IMAD.X R11, R11, 0x1, R2.reuse, P0 ;  /* 0x000000010b0b7824 */ /* 0x100fe400000e0602 */
[----:B------:R-:W-:-:S03]  /*78f10*/  IMAD.X R10, R10, 0x1, R2, P2 ;  /* 0x000000010a0a7824 */ /* 0x000fc600010e0602 */
[----:B------:R1:W-:Y:S04]  /*78f20*/  STL [R1+0x3eb0], R11 ;  /* 0x003eb00b01007387 */ /* 0x0003e80000100800 */
[----:B------:R-:W-:Y:S04]  /*78f30*/  STL [R1+0x3ebc], R4 ;  /* 0x003ebc0401007387 */ /* 0x000fe80000100800 */
[----:B------:R-:W3:Y:S04]  /*78f40*/  LDL.LU R13, [R1+0x3ee4] ;  /* 0x003ee400010d7983 */ /* 0x000ee80000300800 */
[----:B------:R1:W-:Y:S04]  /*78f50*/  STL [R1+0x3eb8], R10 ;  /* 0x003eb80a01007387 */ /* 0x0003e80000100800 */
[----:B------:R-:W3:Y:S04]  /*78f60*/  LDL.LU R7, [R1+0x3eec] ;  /* 0x003eec0001077983 */ /* 0x000ee80000300800 */
[----:B------:R-:W3:Y:S01]  /*78f70*/  LDL.LU R19, [R1+0x3ee0] ;  /* 0x003ee00001137983 */ /* 0x000ee20000300800 */
[----:B------:R-:W-:-:S03]  /*78f80*/  IMAD.MOV.U32 R9, RZ, RZ, R11 ;  /* 0x000000ffff097224 */ /* 0x000fc600078e000b */
[----:B-1----:R-:W3:Y:S04]  /*78f90*/  LDL.LU R11, [R1+0x3ee8] ;  /* 0x003ee800010b7983 */ /* 0x002ee80000300800 */
[----:B------:R1:W-:Y:S02]  /*78fa0*/  LDGSTS.E [R6+0x7980], desc[UR34][R8.64], P1 ;  /* 0x0798000008067fae */ /* 0x0003e400089a1022 */
[----:B-1----:R-:W-:Y:S02]  /*78fb0*/  IMAD.MOV.U32 R8, RZ, RZ, R4 ;  /* 0x000000ffff087224 */ /* 0x002fe400078e0004 */
[----:B------:R-:W-:Y:S02]  /*78fc0*/  IMAD.MOV.U32 R9, RZ, RZ, R10 ;  /* 0x000000ffff097224 */ /* 0x000fe400078e000a */
[----:B------:R-:W3:Y:S04]  /*78fd0*/  LDL.LU R10, [R1+0x3ef4] ;  /* 0x003ef400010a7983 */ /* 0x000ee80000300800 */
[----:B------:R-:W3:Y:S04]  /*78fe0*/  LDL.LU R4, [R1+0x3efc] ;  /* 0x003efc0001047983 */ /* 0x000ee80000300800 */
[----:B------:R1:W-:Y:S01]  /*78ff0*/  LDGSTS.E [R6+0x7a00], desc[UR34][R8.64], P1 ;  /* 0x07a0000008067fae */ /* 0x0003e200089a1022 */
[----:B------:R-:W-:-:S02]  /*79000*/  IADD3 R16, P0, PT, R16, R3, RZ ;  /* 0x0000000310107210 */ /* 0x000fc40007f1e0ff */
[----:B------:R-:W-:-:S03]  /*79010*/  IADD3 R12, P2, PT, R12, R3, RZ ;  /* 0x000000030c0c7210 */ /* 0x000fc60007f5e0ff */
[----:B------:R-:W-:Y:S01]  /*79020*/  STL [R1+0x3ec4], R16 ;  /* 0x003ec41001007387 */ /* 0x000fe20000100800 */
[--C-:B--2---:R-:W-:Y:S02]  /*79030*/  IMAD.X R18, R18, 0x1, R2.reuse, P0 ;  /* 0x0000000112127824 */ /* 0x104fe400000e0602 */
[----:B----4-:R-:W-:Y:S02]  /*79040*/  IMAD.X R14, R14, 0x1, R2, P2 ;  /* 0x000000010e0e7824 */ /* 0x010fe400010e0602 */
[----:B-1----:R-:W-:Y:S01]  /*79050*/  IMAD.MOV.U32 R9, RZ, RZ, R18 ;  /* 0x000000ffff097224 */ /* 0x002fe200078e0012 */
[----:B------:R1:W-:Y:S04]  /*79060*/  STL [R1+0x3ec0], R18 ;  /* 0x003ec01201007387 */ /* 0x0003e80000100800 */
[----:B------:R2:W-:Y:S01]  /*79070*/  STL [R1+0x3ecc], R12 ;  /* 0x003ecc0c01007387 */ /* 0x0005e20000100800 */
[----:B------:R-:W-:-:S05]  /*79080*/  IMAD.MOV.U32 R8, RZ, RZ, R16 ;  /* 0x000000ffff087224 */ /* 0x000fca00078e0010 */
[----:B------:R4:W-:Y:S04]  /*79090*/  LDGSTS.E [R6+0x7a80], desc[UR34][R8.64], P1 ;  /* 0x07a8000008067fae */ /* 0x0009e800089a1022 */
[----:B-1----:R-:W3:Y:S04]  /*790a0*/  LDL.LU R18, [R1+0x3ef0] ;  /* 0x003ef00001127983 */ /* 0x002ee80000300800 */
[----:B------:R1:W-:Y:S04]  /*790b0*/  STL [R1+0x3ec8], R14 ;  /* 0x003ec80e01007387 */ /* 0x0003e80000100800 */
[----:B------:R-:W3:Y:S01]  /*790c0*/  LDL.LU R16, [R1+0x3ef8] ;  /* 0x003ef80001107983 */ /* 0x000ee20000300800 */
[----:B----4-:R-:W-:-:S02]  /*790d0*/  IMAD.MOV.U32 R8, RZ, RZ, R12 ;  /* 0x000000ffff087224 */ /* 0x010fc400078e000c */
[----:B------:R-:W-:Y:S01]  /*790e0*/  IMAD.MOV.U32 R9, RZ, RZ, R14 ;  /* 0x000000ffff097224 */ /* 0x000fe200078e000e */
[----:B--2---:R-:W2:Y:S04]  /*790f0*/  LDL.LU R12, [R1+0x3f04] ;  /* 0x003f0400010c7983 */ /* 0x004ea80000300800 */
[----:B-1----:R-:W4:Y:S04]  /*79100*/  LDL.LU R14, [R1+0x3f0c] ;  /* 0x003f0c00010e7983 */ /* 0x002f280000300800 */
[----:B------:R1:W-:Y:S01]  /*79110*/  LDGSTS.E [R6+0x7b00], desc[UR34][R8.64], P1 ;  /* 0x07b0000008067fae */ /* 0x0003e200089a1022 */
[----:B------:R-:W-:-:S02]  /*79120*/  IADD3 R15, P0, PT, R15, R3, RZ ;  /* 0x000000030f0f7210 */ /* 0x000fc40007f1e0ff */
[----:B------:R-:W-:-:S03]  /*79130*/  IADD3 R5, P2, PT, R5, R3, RZ ;  /* 0x0000000305057210 */ /* 0x000fc60007f5e0ff */
[----:B------:R-:W-:Y:S01]  /*79140*/  STL [R1+0x3ed4], R15 ;  /* 0x003ed40f01007387 */ /* 0x000fe20000100800 */
[--C-:B---3--:R-:W-:Y:S02]  /*79150*/  IMAD.X R17, R17, 0x1, R2.reuse, P0 ;  /* 0x0000000111117824 */ /* 0x108fe400000e0602 */
[----:B------:R-:W-:Y:S02]  /*79160*/  IMAD.X R20, R20, 0x1, R2, P2 ;  /* 0x0000000114147824 */ /* 0x000fe400010e0602 */
[----:B-1----:R-:W-:Y:S02]  /*79170*/  IMAD.MOV.U32 R8, RZ, RZ, R15 ;  /* 0x000000ffff087224 */ /* 0x002fe400078e000f */
[----:B------:R-:W-:Y:S01]  /*79180*/  IMAD.MOV.U32 R9, RZ, RZ, R17 ;  /* 0x000000ffff097224 */ /* 0x000fe200078e0011 */
[----:B------:R1:W-:Y:S04]  /*79190*/  STL [R1+0x3ed0], R17 ;  /* 0x003ed01101007387 */ /* 0x0003e80000100800 */
[----:B------:R3:W-:Y:S04]  /*791a0*/  STL [R1+0x3edc], R5 ;  /* 0x003edc0501007387 */ /* 0x0007e80000100800 */
[----:B------:R3:W-:Y:S04]  /*791b0*/  LDGSTS.E [R6+0x7b80], desc[UR34][R8.64], P1 ;  /* 0x07b8000008067fae */ /* 0x0007e800089a1022 */
[----:B-1----:R-:W4:Y:S04]  /*791c0*/  LDL.LU R17, [R1+0x3f00] ;  /* 0x003f000001117983 */ /* 0x002f280000300800 */
[----:B------:R-:W-:Y:S04]  /*791d0*/  STL [R1+0x3ed8], R20 ;  /* 0x003ed81401007387 */ /* 0x000fe80000100800 */
[----:B------:R-:W4:Y:S01]  /*791e0*/  LDL.LU R15, [R1+0x3f08] ;  /* 0x003f0800010f7983 */ /* 0x000f220000300800 */
[----:B---3--:R-:W-:-:S02]  /*791f0*/  IMAD.MOV.U32 R8, RZ, RZ, R5 ;  /* 0x000000ffff087224 */ /* 0x008fc400078e0005 */
[----:B------:R-:W-:Y:S01]  /*79200*/  IMAD.MOV.U32 R9, RZ, RZ, R20 ;  /* 0x000000ffff097224 */ /* 0x000fe200078e0014 */
[----:B------:R-:W3:Y:S04]  /*79210*/  LDL.LU R5, [R1+0x3f14] ;  /* 0x003f140001057983 */ /* 0x000ee80000300800 */
[----:B------:R1:W-:Y:S01]  /*79220*/  LDGSTS.E [R6+0x7c00], desc[UR34][R8.64], P1 ;  /* 0x07c0000008067fae */ /* 0x0003e200089a1022 */
[-C--:B------:R-:W-:Y:S02]  /*79230*/  IADD3 R13, P0, PT, R13, R3.reuse, RZ ;  /* 0x000000030d0d7210 */ /* 0x080fe40007f1e0ff */
[----:B------:R-:W-:-:S03]  /*79240*/  IADD3 R7, P2, PT, R7, R3, RZ ;  /* 0x0000000307077210 */ /* 0x000fc60007f5e0ff */
[----:B------:R-:W-:Y:S01]  /*79250*/  IMAD.X R19, R19, 0x1, R2, P0 ;  /* 0x0000000113137824 */ /* 0x000fe200000e0602 */
[----:B------:R1:W-:Y:S02]  /*79260*/  STL [R1+0x3ee4], R13 ;  /* 0x003ee40d01007387 */ /* 0x0003e40000100800 */
[----:B-1----:R-:W-:Y:S02]  /*79270*/  IMAD.MOV.U32 R8, RZ, RZ, R13 ;  /* 0x000000ffff087224 */ /* 0x002fe400078e000d */
[----:B------:R-:W-:Y:S04]  /*79280*/  STL [R1+0x3ee0], R19 ;  /* 0x003ee01301007387 */ /* 0x000fe80000100800 */
[----:B------:R-:W-:Y:S04]  /*79290*/  STL [R1+0x3eec], R7 ;  /* 0x003eec0701007387 */ /* 0x000fe80000100800 */
[----:B------:R-:W3:Y:S01]  /*792a0*/  LDL.LU R13, [R1+0x3f10] ;  /* 0x003f1000010d7983 */ /* 0x000ee20000300800 */
[----:B------:R-:W-:-:S02]  /*792b0*/  IMAD.MOV.U32 R9, RZ, RZ, R19 ;  /* 0x000000ffff097224 */ /* 0x000fc400078e0013 */
[----:B------:R-:W-:-:S03]  /*792c0*/  IMAD.X R11, R11, 0x1, R2, P2 ;  /* 0x000000010b0b7824 */ /* 0x000fc600010e0602 */
[----:B------:R1:W-:Y:S01]  /*792d0*/  LDGSTS.E [R6+0x7c80], desc[UR34][R8.64], P1 ;  /* 0x07c8000008067fae */ /* 0x0003e200089a1022 */
[-C--:B------:R-:W-:Y:S02]  /*792e0*/  IADD3 R10, P0, PT, R10, R3.reuse, RZ ;  /* 0x000000030a0a7210 */ /* 0x080fe40007f1e0ff */
[----:B------:R-:W-:Y:S01]  /*792f0*/  IADD3 R4, P2, PT, R4, R3, RZ ;  /* 0x0000000304047210 */ /* 0x000fe20007f5e0ff */
[----:B------:R1:W-:Y:S02]  /*79300*/  STL [R1+0x3ee8], R11 ;  /* 0x003ee80b01007387 */ /* 0x0003e40000100800 */
[----:B-1----:R-:W-:Y:S02]  /*79310*/  IMAD.MOV.U32 R8, RZ, RZ, R7 ;  /* 0x000000ffff087224 */ /* 0x002fe400078e0007 */
[----:B------:R-:W-:Y:S02]  /*79320*/  IMAD.MOV.U32 R9, RZ, RZ, R11 ;  /* 0x000000ffff097224 */ /* 0x000fe400078e000b */
[----:B------:R-:W3:Y:S04]  /*79330*/  LDL.LU R11, [R1+0x409c] ;  /* 0x00409c00010b7983 */ /* 0x000ee80000300800 */
[----:B------:R-:W3:Y:S04]  /*79340*/  LDL.LU R7, [R1+0x40a4] ;  /* 0x0040a40001077983 */ /* 0x000ee80000300800 */
[----:B------:R-:W-:Y:S04]  /*79350*/  STL [R1+0x3ef4], R10 ;  /* 0x003ef40a01007387 */ /* 0x000fe80000100800 */
[----:B------:R1:W-:Y:S02]  /*79360*/  LDGSTS.E [R6+0x7d00], desc[UR34][R8.64], P1 ;  /* 0x07d0000008067fae */ /* 0x0003e400089a1022 */
[----:B-1----:R-:W-:-:S02]  /*79370*/  IMAD.MOV.U32 R8, RZ, RZ, R10 ;  /* 0x000000ffff087224 */ /* 0x002fc400078e000a */
[--C-:B------:R-:W-:Y:S02]  /*79380*/  IMAD.X R18, R18, 0x1, R2.reuse, P0 ;  /* 0x0000000112127824 */ /* 0x100fe400000e0602 */
[----:B------:R-:W-:Y:S02]  /*79390*/  IMAD.X R16, R16, 0x1, R2, P2 ;  /* 0x0000000110107824 */ /* 0x000fe400010e0602 */
[----:B------:R-:W-:Y:S01]  /*793a0*/  IMAD.MOV.U32 R9, RZ, RZ, R18 ;  /* 0x000000ffff097224 */ /* 0x000fe200078e0012 */
[----:B------:R1:W-:Y:S04]  /*793b0*/  STL [R1+0x3ef0], R18 ;  /* 0x003ef01201007387 */ /* 0x0003e80000100800 */
[----:B------:R-:W-:Y:S04]  /*793c0*/  STL [R1+0x3efc], R4 ;  /* 0x003efc0401007387 */ /* 0x000fe80000100800 */
[----:B------:R2:W-:Y:S04]  /*793d0*/  LDGSTS.E [R6+0x7d80], desc[UR34][R8.64], P1 ;  /* 0x07d8000008067fae */ /* 0x0005e800089a1022 */
[----:B-1----:R-:W3:Y:S04]  /*793e0*/  LDL.LU R18, [R1+0x4098] ;  /* 0x0040980001127983 */ /* 0x002ee80000300800 */
[----:B------:R1:W-:Y:S04]  /*793f0*/  STL [R1+0x3ef8], R16 ;  /* 0x003ef81001007387 */ /* 0x0003e80000100800 */
[----:B------:R-:W3:Y:S01]  /*79400*/  LDL.LU R10, [R1+0x40a0] ;  /* 0x0040a000010a7983 */ /* 0x000ee20000300800 */
[----:B--2---:R-:W-:-:S02]  /*79410*/  IADD3 R12, P0, PT, R12, R3, RZ ;  /* 0x000000030c0c7210 */ /* 0x004fc40007f1e0ff */
[----:B----4-:R-:W-:Y:S01]  /*79420*/  IADD3 R14, P2, PT, R14, R3, RZ ;  /* 0x000000030e0e7210 */ /* 0x010fe20007f5e0ff */
[----:B------:R-:W-:Y:S02]  /*79430*/  IMAD.MOV.U32 R8, RZ, RZ, R4 ;  /* 0x000000ffff087224 */ /* 0x000fe400078e0004 */
[----:B------:R-:W-:Y:S02]  /*79440*/  IMAD.MOV.U32 R9, RZ, RZ, R16 ;  /* 0x000000ffff097224 */ /* 0x000fe400078e0010 */
[----:B-1----:R-:W2:Y:S04]  /*79450*/  LDL.LU R16, [R1+0x40ac] ;  /* 0x0040ac0001107983 */ /* 0x002ea80000300800 */
[----:B------:R-:W4:Y:S04]  /*79460*/  LDL.LU R4, [R1+0x40b4] ;  /* 0x0040b40001047983 */ /* 0x000f280000300800 */
[----:B------:R-:W-:Y:S04]  /*79470*/  STL [R1+0x3f04], R12 ;  /* 0x003f040c01007387 */ /* 0x000fe80000100800 */
[----:B------:R1:W-:Y:S02]  /*79480*/  LDGSTS.E [R6+0x7e00], desc[UR34][R8.64], P1 ;  /* 0x07e0000008067fae */ /* 0x0003e400089a1022 */
[----:B-1----:R-:W-:-:S02]  /*79490*/  IMAD.MOV.U32 R8, RZ, RZ, R12 ;  /* 0x000000ffff087224 */ /* 0x002fc400078e000c */
[--C-:B------:R-:W-:Y:S02]  /*794a0*/  IMAD.X R17, R17, 0x1, R2.reuse, P0 ;  /* 0x0000000111117824 */ /* 0x100fe400000e0602 */
[----:B------:R-:W-:Y:S02]  /*794b0*/  IMAD.X R15, R15, 0x1, R2, P2 ;  /* 0x000000010f0f7824 */ /* 0x000fe400010e0602 */
[----:B------:R-:W-:Y:S01]  /*794c0*/  IMAD.MOV.U32 R9, RZ, RZ, R17 ;  /* 0x000000ffff097224 */ /* 0x000fe200078e0011 */
[----:B------:R1:W-:Y:S04]  /*794d0*/  STL [R1+0x3f00], R17 ;  /* 0x003f001101007387 */ /* 0x0003e80000100800 */
[----:B------:R-:W-:Y:S01]  /*794e0*/  STL [R1+0x3f0c], R14 ;  /* 0x003f0c0e01007387 */ /* 0x000fe20000100800 */
[----:B---3--:R-:W-:-:S03]  /*794f0*/  IADD3 R5, P0, PT, R5, R3, RZ ;  /* 0x0000000305057210 */ /* 0x008fc60007f1e0ff */
[----:B------:R3:W-:Y:S04]  /*79500*/  LDGSTS.E [R6+0x7e80], desc[UR34][R8.64], P1 ;  /* 0x07e8000008067fae */ /* 0x0007e800089a1022 */
[----:B-1----:R-:W4:Y:S04]  /*79510*/  LDL.LU R17, [R1+0x40a8] ;  /* 0x0040a80001117983 */ /* 0x002f280000300800 */
[----:B------:R-:W-:Y:S04]  /*79520*/  STL [R1+0x3f08], R15 ;  /* 0x003f080f01007387 */ /* 0x000fe80000100800 */
[----:B------:R-:W4:Y:S01]  /*79530*/  LDL.LU R12, [R1+0x40b0] ;  /* 0x0040b000010c7983 */ /* 0x000f220000300800 */
[----:B---3--:R-:W-:-:S02]  /*79540*/  IMAD.MOV.U32 R8, RZ, RZ, R14 ;  /* 0x000000ffff087224 */ /* 0x008fc400078e000e */
[----:B------:R-:W-:Y:S01]  /*79550*/  IMAD.MOV.U32 R9, RZ, RZ, R15 ;  /* 0x000000ffff097224 */ /* 0x000fe200078e000f */
[----:B------:R-:W-:Y:S04]  /*79560*/  STL [R1+0x3f14], R5 ;  /* 0x003f140501007387 */ /* 0x000fe80000100800 */
[----:B------:R1:W-:Y:S01]  /*79570*/  LDGSTS.E [R6+0x7f00], desc[UR34][R8.64], P1 ;  /* 0x07f0000008067fae */ /* 0x0003e200089a1022 */
[----:B------:R-:W-:Y:S02]  /*79580*/  IMAD.X R13, R13, 0x1, R2, P0 ;  /* 0x000000010d0d7824 */ /* 0x000fe400000e0602 */
[----:B-1----:R-:W-:Y:S02]  /*79590*/  IMAD.MOV.U32 R8, RZ, RZ, R5 ;  /* 0x000000ffff087224 */ /* 0x002fe400078e0005 */
[----:B------:R-:W-:Y:S01]  /*795a0*/  IMAD.MOV.U32 R9, RZ, RZ, R13 ;  /* 0x000000ffff097224 */ /* 0x000fe200078e000d */
[----:B------:R1:W-:Y:S01]  /*795b0*/  STL [R1+0x3f10], R13 ;  /* 0x003f100d01007387 */ /* 0x0003e20000100800 */
[----:B------:R-:W-:-:S03]  /*795c0*/  UISETP.GT.AND UP1, UPT, UR14, 0x13, UPT ;  /* 0x000000130e00788c */ /* 0x000fc6000bf24270 */
[----:B------:R3:W-:Y:S04]  /*795d0*/  LDGSTS.E [R6+0x7f80], desc[UR34][R8.64], P1 ;  /* 0x07f8000008067fae */ /* 0x0007e800089a1022 */
[----:B-1----:R-:W4:Y:S04]  /*795e0*/  LDL.LU R13, [R1+0x40b8] ;  /* 0x0040b800010d7983 */ /* 0x002f280000300800 */
[----:B------:R-:W4:Y:S04]  /*795f0*/  LDL.LU R5, [R1+0x40bc] ;  /* 0x0040bc0001057983 */ /* 0x000f280000300800 */
[----:B------:R-:W4:Y:S04]  /*79600*/  LDL.LU R15, [R1+0x40c0] ;  /* 0x0040c000010f7983 */ /* 0x000f280000300800 */
[----:B------:R-:W4:Y:S01]  /*79610*/  LDL.LU R14, [R1+0x40c4] ;  /* 0x0040c400010e7983 */ /* 0x000f220000300800 */
[----:B------:R-:W-:-:S04]  /*79620*/  USEL UR10, URZ, 0x4, !UP1 ;  /* 0x00000004ff0a7887 */ /* 0x000fc8000c800000 */
[----:B------:R-:W-:Y:S01]  /*79630*/  USEL UR10, UR10, URZ, !UP0 ;  /* 0x000000ff0a0a7287 */ /* 0x000fe2000c000000 */
[-C--:B------:R-:W-:Y:S02]  /*79640*/  IADD3 R11, P1, PT, R11, R3.reuse, RZ ;  /* 0x000000030b0b7210 */ /* 0x080fe40007f3e0ff */
[----:B------:R-:W-:-:S03]  /*79650*/  IADD3 R7, P2, PT, R7, R3, RZ ;  /* 0x0000000307077210 */ /* 0x000fc60007f5e0ff */
[----:B------:R-:W-:Y:S01]  /*79660*/  ISETP.NE.U32.AND P0, PT, RZ, UR10, PT ;  /* 0x0000000aff007c0c */ /* 0x000fe2000bf05070 */
[----:B------:R1:W-:Y:S01]  /*79670*/  STL [R1+0x409c], R11 ;  /* 0x00409c0b01007387 */ /* 0x0003e20000100800 */
[----:B---3--:R-:W-:Y:S02]  /*79680*/  IMAD.MOV.U32 R8, RZ, RZ, R11 ;  /* 0x000000ffff087224 */ /* 0x008fe400078e000b */
[--C-:B------:R-:W-:Y:S02]  /*79690*/  IMAD.X R18, R18, 0x1, R2.reuse, P1 ;  /* 0x0000000112127824 */ /* 0x100fe400008e0602 */
[----:B------:R-:W-:Y:S02]  /*796a0*/  IMAD.X R10, R10, 0x1, R2, P2 ;  /* 0x000000010a0a7824 */ /* 0x000fe400010e0602 */
[----:B------:R-:W-:Y:S01]  /*796b0*/  IMAD.MOV.U32 R9, RZ, RZ, R18 ;  /* 0x000000ffff097224 */ /* 0x000fe200078e0012 */
[----:B------:R-:W-:Y:S04]  /*796c0*/  STL [R1+0x4098], R18 ;  /* 0x0040981201007387 */ /* 0x000fe80000100800 */
[----:B------:R-:W-:Y:S04]  /*796d0*/  STL [R1+0x40a4], R7 ;  /* 0x0040a40701007387 */ /* 0x000fe80000100800 */
[----:B------:R3:W-:Y:S04]  /*796e0*/  STL [R1+0x40a0], R10 ;  /* 0x0040a00a01007387 */ /* 0x0007e80000100800 */
[----:B------:R-:W4:Y:S04]  /*796f0*/  LDL.LU R22, [R1+0x40c8] ;  /* 0x0040c80001167983 */ /* 0x000f280000300800 */
[----:B-1----:R-:W4:Y:S04]  /*79700*/  LDL.LU R11, [R1+0x40cc] ;  /* 0x0040cc00010b7983 */ /* 0x002f280000300800 */
[----:B------:R1:W-:Y:S01]  /*79710*/  LDGSTS.E [R6+0x9800], desc[UR34][R8.64], P0 ;  /* 0x0980000008067fae */ /* 0x0003e200081a1022 */
[----:B--2---:R-:W-:-:S02]  /*79720*/  IADD3 R16, P1, PT, R16, R3, RZ ;  /* 0x0000000310107210 */ /* 0x004fc40007f3e0ff */
[----:B----4-:R-:W-:Y:S01]  /*79730*/  IADD3 R4, P2, PT, R4, R3, RZ ;  /* 0x0000000304047210 */ /* 0x010fe20007f5e0ff */
[----:B-1----:R-:W-:Y:S02]  /*79740*/  IMAD.MOV.U32 R9, RZ, RZ, R10 ;  /* 0x000000ffff097224 */ /* 0x002fe400078e000a */
[----:B------:R-:W-:Y:S01]  /*79750*/  IMAD.MOV.U32 R8, RZ, RZ, R7 ;  /* 0x000000ffff087224 */ /* 0x000fe200078e0007 */
[----:B---3--:R-:W2:Y:S04]  /*79760*/  LDL.LU R10, [R1+0x40d0] ;  /* 0x0040d000010a7983 */ /* 0x008ea80000300800 */
[----:B------:R-:W3:Y:S04]  /*79770*/  LDL.LU R7, [R1+0x40d4] ;  /* 0x0040d40001077983 */ /* 0x000ee80000300800 */
[----:B------:R-:W-:Y:S04]  /*79780*/  STL [R1+0x40ac], R16 ;  /* 0x0040ac1001007387 */ /* 0x000fe80000100800 */
[----:B------:R1:W-:Y:S02]  /*79790*/  LDGSTS.E [R6+0x9880], desc[UR34][R8.64], P0 ;  /* 0x0988000008067fae */ /* 0x0003e400081a1022 */
[----:B-1----:R-:W-:-:S02]  /*797a0*/  IMAD.MOV.U32 R8, RZ, RZ, R16 ;  /* 0x000000ffff087224 */ /* 0x002fc400078e0010 */
[--C-:B------:R-:W-:Y:S02]  /*797b0*/  IMAD.X R17, R17, 0x1, R2.reuse, P1 ;  /* 0x0000000111117824 */ /* 0x100fe400008e0602 */
[----:B------:R-:W-:-:S03]  /*797c0*/  IMAD.X R12, R12, 0x1, R2, P2 ;  /* 0x000000010c0c7824 */ /* 0x000fc600010e0602 */
[----:B------:R-:W-:Y:S04]  /*797d0*/  STL [R1+0x40a8], R17 ;  /* 0x0040a81101007387 */ /* 0x000fe80000100800 */
[----:B------:R-:W-:Y:S04]  /*797e0*/  STL [R1+0x40b4], R4 ;  /* 0x0040b40401007387 */ /* 0x000fe80000100800 */
[----:B------:R1:W-:Y:S04]  /*797f0*/  STL [R1+0x40b0], R12 ;  /* 0x0040b00c01007387 */ /* 0x0003e80000100800 */
[----:B------:R-:W4:Y:S04]  /*79800*/  LDL.LU R21, [R1+0x40d8] ;  /* 0x0040d80001157983 */ /* 0x000f280000300800 */
[----:B------:R-:W4:Y:S01]  /*79810*/  LDL.LU R20, [R1+0x40dc] ;  /* 0x0040dc0001147983 */ /* 0x000f220000300800 */
[----:B------:R-:W-:-:S03]  /*79820*/  IMAD.MOV.U32 R9, RZ, RZ, R17 ;  /* 0x000000ffff097224 */ /* 0x000fc600078e0011 */
[----:B------:R-:W4:Y:S04]  /*79830*/  LDL.LU R19, [R1+0x40e0] ;  /* 0x0040e00001137983 */ /* 0x000f280000300800 */
[----:B------:R-:W4:Y:S04]  /*79840*/  LDL.LU R18, [R1+0x40e4] ;  /* 0x0040e40001127983 */ /* 0x000f280000300800 */
[----:B------:R1:W-:Y:S02]  /*79850*/  LDGSTS.E [R6+0x9900], desc[UR34][R8.64], P0 ;  /* 0x0990000008067fae */ /* 0x0003e400081a1022 */
[----:B-1----:R-:W-:-:S02]  /*79860*/  IMAD.MOV.U32 R8, RZ, RZ, R4 ;  /* 0x000000ffff087224 */ /* 0x002fc400078e0004 */
[----:B------:R-:W-:Y:S02]  /*79870*/  IMAD.MOV.U32 R9, RZ, RZ, R12 ;  /* 0x000000ffff097224 */ /* 0x000fe400078e000c */
[----:B------:R-:W4:Y:S04]  /*79880*/  LDL.LU R12, [R1+0x40ec] ;  /* 0x0040ec00010c7983 */ /* 0x000f280000300800 */
[----:B------:R-:W4:Y:S04]  /*79890*/  LDL.LU R4, [R1+0x40f4] ;  /* 0x0040f40001047983 */ /* 0x000f280000300800 */
[----:B------:R1:W-:Y:S01]  /*798a0*/  LDGSTS.E [R6+0x9980], desc[UR34][R8.64], P0 ;  /* 0x0998000008067fae */ /* 0x0003e200081a1022 */
[----:B------:R-:W-:-:S02]  /*798b0*/  IADD3 R5, P1, PT, R5, R3, RZ ;  /* 0x0000000305057210 */ /* 0x000fc40007f3e0ff */
        /* <DEDUP_REMOVED lines=12> */
[----:B------:R-:W-:-:S02]  /*79980*/  IMAD.MOV.U32 R9, RZ, RZ, R15 ;  /* 0x000000ffff097224 */ /* 0x000fc400078e000f */
[----:B------:R-:W-:Y:S01]  /*79990*/  IMAD.MOV.U32 R8, RZ, RZ, R14 ;  /* 0x000000ffff087224 */ /* 0x000fe200078e000e */
[----:B-1----:R-:W4:Y:S04]  /*799a0*/  LDL.LU R15, [R1+0x40f8] ;  /* 0x0040f800010f7983 */ /* 0x002f280000300800 */
[----:B------:R-:W4:Y:S04]  /*799b0*/  LDL.LU R14, [R1+0x40fc] ;  /* 0x0040fc00010e7983 */ /* 0x000f280000300800 */
[----:B------:R-:W4:Y:S04]  /*799c0*/  LDL.LU R17, [R1+0x4100] ;  /* 0x0041000001117983 */ /* 0x000f280000300800 */
[----:B------:R-:W4:Y:S04]  /*799d0*/  LDL.LU R16, [R1+0x4104] ;  /* 0x0041040001107983 */ /* 0x000f280000300800 */
[----:B------:R1:W-:Y:S01]  /*799e0*/  LDGSTS.E [R6+0x9a80], desc[UR34][R8.64], P0 ;  /* 0x09a8000008067fae */ /* 0x0003e200081a1022 */
[----:B------:R-:W-:-:S05]  /*799f0*/  IADD3 R11, P1, PT, R11, R3, RZ ;  /* 0x000000030b0b7210 */ /* 0x000fca0007f3e0ff */
[----:B------:R-:W-:Y:S02]  /*79a00*/  IMAD.X R22, R22, 0x1, R2, P1 ;  /* 0x0000000116167824 */ /* 0x000fe400008e0602 */
[----:B-1----:R-:W-:Y:S01]  /*79a10*/  IMAD.MOV.U32 R8, RZ, RZ, R11 ;  /* 0x000000ffff087224 */ /* 0x002fe200078e000b */
[----:B------:R-:W-:Y:S01]  /*79a20*/  STL [R1+0x40cc], R11 ;  /* 0x0040cc0b01007387 */ /* 0x000fe20000100800 */
[----:B------:R-:W-:Y:S01]  /*79a30*/  IMAD.MOV.U32 R9, RZ, RZ, R22 ;  /* 0x000000ffff097224 */ /* 0x000fe200078e0016 */
[----:B---3--:R-:W-:Y:S02]  /*79a40*/  IADD3 R7, P2, PT, R7, R3, RZ ;  /* 0x0000000307077210 */ /* 0x008fe40007f5e0ff */
[----:B------:R1:W-:Y:S04]  /*79a50*/  STL [R1+0x40c8], R22 ;  /* 0x0040c81601007387 */ /* 0x0003e80000100800 */
[----:B------:R3:W-:Y:S01]  /*79a60*/  LDGSTS.E [R6+0x9b00], desc[UR34][R8.64], P0 ;  /* 0x09b0000008067fae */ /* 0x0007e200081a1022 */
[----:B--2---:R-:W-:-:S03]  /*79a70*/  IMAD.X R10, R10, 0x1, R2, P2 ;  /* 0x000000010a0a7824 */ /* 0x004fc600010e0602 */
[----:B------:R2:W-:Y:S04]  /*79a80*/  STL [R1+0x40d4], R7 ;  /* 0x0040d40701007387 */ /* 0x0005e80000100800 */
[----:B------:R2:W-:Y:S04]  /*79a90*/  STL [R1+0x40d0], R10 ;  /* 0x0040d00a01007387 */ /* 0x0005e80000100800 */
[----:B-1----:R-:W4:Y:S01]  /*79aa0*/  LDL.LU R22, [R1+0x4108] ;  /* 0x0041080001167983 */ /* 0x002f220000300800 */
[----:B---3--:R-:W-:-:S03]  /*79ab0*/  IMAD.MOV.U32 R8, RZ, RZ, R7 ;  /* 0x000000ffff087224 */ /* 0x008fc600078e0007 */
[----:B--2---:R-:W2:Y:S01]  /*79ac0*/  LDL.LU R7, [R1+0x410c] ;  /* 0x00410c0001077983 */ /* 0x004ea20000300800 */
[----:B------:R-:W-:-:S03]  /*79ad0*/  IMAD.MOV.U32 R9, RZ, RZ, R10 ;  /* 0x000000ffff097224 */ /* 0x000fc600078e000a */
[----:B------:R-:W3:Y:S04]  /*79ae0*/  LDL.LU R11, [R1+0x4110] ;  /* 0x00411000010b7983 */ /* 0x000ee80000300800 */
[----:B------:R-:W3:Y:S04]  /*79af0*/  LDL.LU R10, [R1+0x4114] ;  /* 0x00411400010a7983 */ /* 0x000ee80000300800 */
[----:B------:R1:W-:Y:S01]  /*79b00*/  LDGSTS.E [R6+0x9b80], desc[UR34][R8.64], P0 ;  /* 0x09b8000008067fae */ /* 0x0003e200081a1022 */
[-C--:B----4-:R-:W-:Y:S02]  /*79b10*/  IADD3 R20, P1, PT, R20, R3.reuse, RZ ;  /* 0x0000000314147210 */ /* 0x090fe40007f3e0ff */
[----:B------:R-:W-:-:S03]  /*79b20*/  IADD3 R18, P2, PT, R18, R3, RZ ;  /* 0x0000000312127210 */ /* 0x000fc60007f5e0ff */
[----:B------:R-:W-:Y:S02]  /*79b30*/  IMAD.X R21, R21, 0x1, R2, P1 ;  /* 0x0000000115157824 */ /* 0x000fe400008e0602 */
[----:B-1----:R-:W-:Y:S02]  /*79b40*/  IMAD.MOV.U32 R8, RZ, RZ, R20 ;  /* 0x000000ffff087224 */ /* 0x002fe400078e0014 */
[----:B------:R-:W-:Y:S02]  /*79b50*/  IMAD.MOV.U32 R9, RZ, RZ, R21 ;  /* 0x000000ffff097224 */ /* 0x000fe400078e0015 */
[----:B------:R-:W-:-:S03]  /*79b60*/  IMAD.X R19, R19, 0x1, R2, P2 ;  /* 0x0000000113137824 */ /* 0x000fc600010e0602 */
[----:B------:R1:W-:Y:S01]  /*79b70*/  LDGSTS.E [R6+0x9c00], desc[UR34][R8.64], P0 ;  /* 0x09c0000008067fae */ /* 0x0003e200081a1022 */
[-C--:B------:R-:W-:Y:S02]  /*79b80*/  IADD3 R12, P1, PT, R12, R3.reuse, RZ ;  /* 0x000000030c0c7210 */ /* 0x080fe40007f3e0ff */
[----:B------:R-:W-:Y:S01]  /*79b90*/  IADD3 R4, P2, PT, R4, R3, RZ ;  /* 0x0000000304047210 */ /* 0x000fe20007f5e0ff */
[----:B-1----:R-:W-:Y:S02]  /*79ba0*/  IMAD.MOV.U32 R8, RZ, RZ, R18 ;  /* 0x000000ffff087224 */ /* 0x002fe400078e0012 */
[----:B------:R-:W-:Y:S01]  /*79bb0*/  IMAD.MOV.U32 R9, RZ, RZ, R19 ;  /* 0x000000ffff097224 */ /* 0x000fe200078e0013 */
[----:B------:R-:W-:Y:S04]  /*79bc0*/  STL [R1+0x40dc], R20 ;  /* 0x0040dc1401007387 */ /* 0x000fe80000100800 */
[----:B------:R-:W-:Y:S04]  /*79bd0*/  STL [R1+0x40d8], R21 ;  /* 0x0040d81501007387 */ /* 0x000fe80000100800 */
[----:B------:R-:W-:Y:S04]  /*79be0*/  STL [R1+0x40e4], R18 ;  /* 0x0040e41201007387 */ /* 0x000fe80000100800 */
[----:B------:R1:W-:Y:S04]  /*79bf0*/  LDGSTS.E [R6+0x9c80], desc[UR34][R8.64], P0 ;  /* 0x09c8000008067fae */ /* 0x0003e800081a1022 */
[----:B------:R-:W-:Y:S04]  /*79c00*/  STL [R1+0x40e0], R19 ;  /* 0x0040e01301007387 */ /* 0x000fe80000100800 */
[----:B------:R-:W-:Y:S01]  /*79c10*/  STL [R1+0x40ec], R12 ;  /* 0x0040ec0c01007387 */ /* 0x000fe20000100800 */
[----:B-1----:R-:W-:-:S02]  /*79c20*/  IMAD.MOV.U32 R8, RZ, RZ, R12 ;  /* 0x000000ffff087224 */ /* 0x002fc400078e000c */
[--C-:B------:R-:W-:Y:S02]  /*79c30*/  IMAD.X R13, R13, 0x1, R2.reuse, P1 ;  /* 0x000000010d0d7824 */ /* 0x100fe400008e0602 */
[----:B------:R-:W-:Y:S02]  /*79c40*/  IMAD.X R5, R5, 0x1, R2, P2 ;  /* 0x0000000105057824 */ /* 0x000fe400010e0602 */
[----:B------:R-:W-:Y:S01]  /*79c50*/  IMAD.MOV.U32 R9, RZ, RZ, R13 ;  /* 0x000000ffff097224 */ /* 0x000fe200078e000d */
[----:B------:R-:W-:Y:S04]  /*79c60*/  STL [R1+0x40e8], R13 ;  /* 0x0040e80d01007387 */ /* 0x000fe80000100800 */
[----:B------:R-:W-:Y:S04]  /*79c70*/  STL [R1+0x40f4], R4 ;  /* 0x0040f40401007387 */ /* 0x000fe80000100800 */
[----:B------:R1:W-:Y:S04]  /*79c80*/  STL [R1+0x40f0], R5 ;  /* 0x0040f00501007387 */ /* 0x0003e80000100800 */
[----:B------:R4:W-:Y:S02]  /*79c90*/  LDGSTS.E [R6+0x9d00], desc[UR34][R8.64], P0 ;  /* 0x09d0000008067fae */ /* 0x0009e400081a1022 */
[----:B----4-:R-:W-:-:S02]  /*79ca0*/  IMAD.MOV.U32 R8, RZ, RZ, R4 ;  /* 0x000000ffff087224 */ /* 0x010fc400078e0004 */
[----:B------:R-:W-:Y:S02]  /*79cb0*/  IMAD.MOV.U32 R9, RZ, RZ, R5 ;  /* 0x000000ffff097224 */ /* 0x000fe400078e0005 */
[----:B-1----:R-:W4:Y:S01]  /*79cc0*/  LDL.LU.64 R4, [R1+0x3650] ;  /* 0x0036500001047983 */ /* 0x002f220000300a00 */
[----:B------:R-:W-:-:S03]  /*79cd0*/  IADD3 R14, P1, PT, R14, R3, RZ ;  /* 0x000000030e0e7210 */ /* 0x000fc60007f3e0ff */
[----:B------:R-:W4:Y:S01]  /*79ce0*/  LDL.LU.64 R12, [R1+0x3648] ;  /* 0x00364800010c7983 */ /* 0x000f220000300a00 */
[----:B------:R-:W-:Y:S01]  /*79cf0*/  IADD3 R16, P2, PT, R16, R3, RZ ;  /* 0x0000000310107210 */ /* 0x000fe20007f5e0ff */
[----:B------:R-:W1:Y:S02]  /*79d00*/  S2R R252, SR_TID.X ;  /* 0x0000000000fc7919 */ /* 0x000e640000002100 */
[----:B------:R1:W-:Y:S01]  /*79d10*/  LDGSTS.E [R6+0x9d80], desc[UR34][R8.64], P0 ;  /* 0x09d8000008067fae */ /* 0x0003e200081a1022 */
[----:B------:R-:W-:-:S03]  /*79d20*/  IMAD.X R15, R15, 0x1, R2, P1 ;  /* 0x000000010f0f7824 */ /* 0x000fc600008e0602 */
[----:B------:R-:W-:Y:S01]  /*79d30*/  STL [R1+0x40fc], R14 ;  /* 0x0040fc0e01007387 */ /* 0x000fe20000100800 */
[----:B------:R-:W-:-:S03]  /*79d40*/  IMAD.X R17, R17, 0x1, R2, P2 ;  /* 0x0000000111117824 */ /* 0x000fc600010e0602 */
[----:B------:R1:W-:Y:S04]  /*79d50*/  STL [R1+0x40f8], R15 ;  /* 0x0040f80f01007387 */ /* 0x0003e80000100800 */
[----:B------:R-:W-:Y:S01]  /*79d60*/  STL [R1+0x4104], R16 ;  /* 0x0041041001007387 */ /* 0x000fe20000100800 */
[----:B-1----:R-:W-:Y:S02]  /*79d70*/  IMAD.MOV.U32 R8, RZ, RZ, R14 ;  /* 0x000000ffff087224 */ /* 0x002fe400078e000e */
[----:B------:R-:W-:Y:S02]  /*79d80*/  IMAD.MOV.U32 R9, RZ, RZ, R15 ;  /* 0x000000ffff097224 */ /* 0x000fe400078e000f */
[----:B------:R-:W4:Y:S04]  /*79d90*/  LDL.LU.64 R14, [R1+0x3640] ;  /* 0x00364000010e7983 */ /* 0x000f280000300a00 */
[----:B------:R1:W-:Y:S04]  /*79da0*/  LDGSTS.E [R6+0x9e00], desc[UR34][R8.64], P0 ;  /* 0x09e0000008067fae */ /* 0x0003e800081a1022 */
[----:B------:R1:W-:Y:S02]  /*79db0*/  STL [R1+0x4100], R17 ;  /* 0x0041001101007387 */ /* 0x0003e40000100800 */
[----:B-1----:R-:W-:-:S02]  /*79dc0*/  IMAD.MOV.U32 R8, RZ, RZ, R16 ;  /* 0x000000ffff087224 */ /* 0x002fc400078e0010 */
[----:B------:R-:W-:Y:S02]  /*79dd0*/  IMAD.MOV.U32 R9, RZ, RZ, R17 ;  /* 0x000000ffff097224 */ /* 0x000fe400078e0011 */
[----:B------:R-:W4:Y:S04]  /*79de0*/  LDL.LU.64 R16, [R1+0x3638] ;  /* 0x0036380001107983 */ /* 0x000f280000300a00 */
[----:B------:R-:W4:Y:S04]  /*79df0*/  LDL.LU.64 R18, [R1+0x3630] ;  /* 0x0036300001127983 */ /* 0x000f280000300a00 */
[----:B------:R-:W4:Y:S04]  /*79e00*/  LDL.LU.64 R20, [R1+0x3628] ;  /* 0x0036280001147983 */ /* 0x000f280000300a00 */
[----:B------:R1:W-:Y:S01]  /*79e10*/  LDGSTS.E [R6+0x9e80], desc[UR34][R8.64], P0 ;  /* 0x09e8000008067fae */ /* 0x0003e200081a1022 */
[----:B--2---:R-:W-:-:S02]  /*79e20*/  IADD3 R7, P1, PT, R7, R3, RZ ;  /* 0x0000000307077210 */ /* 0x004fc40007f3e0ff */
[----:B---3--:R-:W-:-:S03]  /*79e30*/  IADD3 R10, P2, PT, R10, R3, RZ ;  /* 0x000000030a0a7210 */ /* 0x008fc60007f5e0ff */
[----:B------:R-:W-:Y:S01]  /*79e40*/  IMAD.X R22, R22, 0x1, R2, P1 ;  /* 0x0000000116167824 */ /* 0x000fe200008e0602 */
[----:B------:R-:W-:Y:S01]  /*79e50*/  STL [R1+0x410c], R7 ;  /* 0x00410c0701007387 */ /* 0x000fe20000100800 */
[----:B-1----:R-:W-:Y:S02]  /*79e60*/  IMAD.MOV.U32 R8, RZ, RZ, R7 ;  /* 0x000000ffff087224 */ /* 0x002fe400078e0007 */
[----:B------:R-:W-:Y:S01]  /*79e70*/  IMAD.MOV.U32 R9, RZ, RZ, R22 ;  /* 0x000000ffff097224 */ /* 0x000fe200078e0016 */
[----:B------:R1:W-:Y:S01]  /*79e80*/  STL [R1+0x4108], R22 ;  /* 0x0041081601007387 */ /* 0x0003e20000100800 */
[----:B------:R-:W-:-:S03]  /*79e90*/  IMAD.X R11, R11, 0x1, R2, P2 ;  /* 0x000000010b0b7824 */ /* 0x000fc600010e0602 */
[----:B------:R2:W-:Y:S04]  /*79ea0*/  STL [R1+0x4114], R10 ;  /* 0x0041140a01007387 */ /* 0x0005e80000100800 */
[----:B------:R3:W-:Y:S04]  /*79eb0*/  LDGSTS.E [R6+0x9f00], desc[UR34][R8.64], P0 ;  /* 0x09f0000008067fae */ /* 0x0007e800081a1022 */
[----:B-1----:R-:W4:Y:S04]  /*79ec0*/  LDL.LU.64 R22, [R1+0x3620] ;  /* 0x0036200001167983 */ /* 0x002f280000300a00 */
[----:B------:R1:W-:Y:S01]  /*79ed0*/  STL [R1+0x4110], R11 ;  /* 0x0041100b01007387 */ /* 0x0003e20000100800 */
[----:B------:R-:W-:-:S03]  /*79ee0*/  LOP3.LUT R7, R252, 0x1f, RZ, 0xc0, !PT ;  /* 0x0000001ffc077812 */ /* 0x000fc600078ec0ff */
[----:B------:R-:W4:Y:S01]  /*79ef0*/  LDL.LU.64 R24, [R1+0x3618] ;  /* 0x0036180001187983 */ /* 0x000f220000300a00 */
[----:B---3--:R-:W-:-:S03]  /*79f00*/  IMAD.MOV.U32 R8, RZ, RZ, R10 ;  /* 0x000000ffff087224 */ /* 0x008fc600078e000a */
[----:B------:R-:W3:Y:S01]  /*79f10*/  LDL.LU.64 R26, [R1+0x3610] ;  /* 0x00361000011a7983 */ /* 0x000ee20000300a00 */
[----:B------:R-:W-:Y:S01]  /*79f20*/  IMAD.MOV.U32 R9, RZ, RZ, R11 ;  /* 0x000000ffff097224 */ /* 0x000fe200078e000b */
[----:B------:R-:W-:Y:S02]  /*79f30*/  PLOP3.LUT P1, PT, PT, PT, UP0, 0x80, 0x8 ;  /* 0x000000000008781c */ /* 0x000fe40003f2f008 */
[----:B------:R-:W3:Y:S04]  /*79f40*/  LDL.LU.64 R28, [R1+0x3608] ;  /* 0x00360800011c7983 */ /* 0x000ee80000300a00 */
[----:B------:R4:W-:Y:S01]  /*79f50*/  LDGSTS.E [R6+0x9f80], desc[UR34][R8.64], P0 ;  /* 0x09f8000008067fae */ /* 0x0009e200081a1022 */
[----:B------:R-:W-:-:S04]  /*79f60*/  ISETP.GE.AND P0, PT, R7, UR14, PT ;  /* 0x0000000e07007c0c */ /* 0x000fc8000bf06270 */
[----:B------:R-:W-:-:S04]  /*79f70*/  SEL R7, RZ, 0x4, P0 ;  /* 0x00000004ff077807 */ /* 0x000fc80000000000 */
[----:B------:R-:W-:-:S04]  /*79f80*/  SEL R7, R7, RZ, !P1 ;  /* 0x000000ff07077207 */ /* 0x000fc80004800000 */
[----:B------:R-:W-:Y:S02]  /*79f90*/  ISETP.NE.U32.AND P0, PT, R7, RZ, PT ;  /* 0x000000ff0700720c */ /* 0x000fe40003f05070 */
[----:B----4-:R-:W-:-:S05]  /*79fa0*/  IADD3 R8, P1, PT, R4, R3, RZ ;  /* 0x0000000304087210 */ /* 0x010fca0007f3e0ff */
[----:B------:R-:W-:Y:S02]  /*79fb0*/  IMAD.X R7, R5, 0x1, R2, P1 ;  /* 0x0000000105077824 */ /* 0x000fe400008e0602 */
[----:B------:R-:W4:Y:S04]  /*79fc0*/  LDL.LU.64 R4, [R1+0x3600] ;  /* 0x0036000001047983 */ /* 0x000f280000300a00 */
[----:B------:R-:W4:Y:S01]  /*79fd0*/  LDL.LU.64 R32, [R1+0x35f8] ;  /* 0x0035f80001207983 */ /* 0x000f220000300a00 */
[----:B--2---:R-:W-:-:S03]  /*79fe0*/  IADD3 R10, P1, PT, R12, R3, RZ ;  /* 0x000000030c0a7210 */ /* 0x004fc60007f3e0ff */
[----:B------:R-:W2:Y:S04]  /*79ff0*/  LDL.LU.64 R34, [R1+0x35f0] ;  /* 0x0035f00001227983 */ /* 0x000ea80000300a00 */
[----:B------:R-:W2:Y:S04]  /*7a000*/  LDL.LU.64 R36, [R1+0x35e8] ;  /* 0x0035e80001247983 */ /* 0x000ea80000300a00 */
[----:B------:R-:W2:Y:S01]  /*7a010*/  LDL.LU.64 R38, [R1+0x35e0] ;  /* 0x0035e00001267983 */ /* 0x000ea20000300a00 */
[----:B------:R-:W-:-:S03]  /*7a020*/  IMAD.X R9, R13, 0x1, R2, P1 ;  /* 0x000000010d097824 */ /* 0x000fc600008e0602 */
[----:B------:R-:W2:Y:S04]  /*7a030*/  LDL.LU.64 R40, [R1+0x35d8] ;  /* 0x0035d80001287983 */ /* 0x000ea80000300a00 */
[----:B------:R-:W2:Y:S04]  /*7a040*/  LDL.LU.64 R42, [R1+0x3450] ;  /* 0x00345000012a7983 */ /* 0x000ea80000300a00 */
[----:B------:R-:W2:Y:S04]  /*7a050*/  LDL.LU.64 R44, [R1+0x3448] ;  /* 0x00344800012c7983 */ /* 0x000ea80000300a00 */
[----:B------:R-:W2:Y:S04]  /*7a060*/  LDL.LU.64 R46, [R1+0x3440] ;  /* 0x00344000012e7983 */ /* 0x000ea80000300a00 */
[----:B------:R-:W2:Y:S04]  /*7a070*/  LDL.LU.64 R48, [R1+0x3438] ;  /* 0x0034380001307983 */ /* 0x000ea80000300a00 */
[----:B------:R-:W2:Y:S04]  /*7a080*/  LDL.LU.64 R50, [R1+0x3430] ;  /* 0x0034300001327983 */ /* 0x000ea80000300a00 */
[----:B------:R-:W2:Y:S01]  /*7a090*/  LDL.LU.64 R52, [R1+0x3428] ;  /* 0x0034280001347983 */ /* 0x000ea20000300a00 */
[----:B------:R-:W-:-:S05]  /*7a0a0*/  IADD3 R12, P1, PT, R14, R3, RZ ;  /* 0x000000030e0c7210 */ /* 0x000fca0007f3e0ff */
[----:B-1----:R-:W-:Y:S01]  /*7a0b0*/  IMAD.X R11, R15, 0x1, R2, P1 ;  /* 0x000000010f0b7824 */ /* 0x002fe200008e0602 */
        /* <DEDUP_REMOVED lines=14> */
[----:B----4-:R-:W-:-:S05]  /*7a1a0*/  IADD3 R28, P1, PT, R4, R3, RZ ;  /* 0x00000003041c7210 */ /* 0x010fca0007f3e0ff */
[----:B------:R-:W-:Y:S02]  /*7a1b0*/  IMAD.X R27, R5, 0x1, R2, P1 ;  /* 0x00000001051b7824 */ /* 0x000fe400008e0602 */
[----:B------:R-:W3:Y:S01]  /*7a1c0*/  LDL.LU.64 R4, [R1+0x3420] ;  /* 0x0034200001047983 */ /* 0x000ee20000300a00 */
[----:B------:R-:W-:-:S03]  /*7a1d0*/  IADD3 R30, P1, PT, R32, R3, RZ ;  /* 0x00000003201e7210 */ /* 0x000fc60007f3e0ff */
[----:B------:R-:W4:Y:S04]  /*7a1e0*/  LDL.LU.64 R56, [R1+0x3418] ;  /* 0x0034180001387983 */ /* 0x000f280000300a00 */
[----:B------:R-:W4:Y:S01]  /*7a1f0*/  LDL.LU.64 R58, [R1+0x3410] ;  /* 0x00341000013a7983 */ /* 0x000f220000300a00 */
[--C-:B------:R-:W-:Y:S01]  /*7a200*/  IMAD.X R29, R33, 0x1, R2.reuse, P1 ;  /* 0x00000001211d7824 */ /* 0x100fe200008e0602 */
[-C--:B--2---:R-:W-:Y:S02]  /*7a210*/  IADD3 R32, P1, PT, R34, R3.reuse, RZ ;  /* 0x0000000322207210 */ /* 0x084fe40007f3e0ff */
[----:B------:R-:W2:Y:S04]  /*7a220*/  LDL.LU.64 R60, [R1+0x3408] ;  /* 0x00340800013c7983 */ /* 0x000ea80000300a00 */
[----:B------:R-:W2:Y:S01]  /*7a230*/  LDL.LU.64 R62, [R1+0x3400] ;  /* 0x00340000013e7983 */ /* 0x000ea20000300a00 */
[----:B------:R-:W-:Y:S01]  /*7a240*/  IMAD.X R31, R35, 0x1, R2, P1 ;  /* 0x00000001231f7824 */ /* 0x000fe200008e0602 */
[----:B------:R-:W-:-:S02]  /*7a250*/  IADD3 R34, P1, PT, R36, R3, RZ ;  /* 0x0000000324227210 */ /* 0x000fc40007f3e0ff */
[----:B------:R-:W2:Y:S04]  /*7a260*/  LDL.LU.64 R64, [R1+0x33f8] ;  /* 0x0033f80001407983 */ /* 0x000ea80000300a00 */
[----:B------:R-:W2:Y:S01]  /*7a270*/  LDL.LU.64 R66, [R1+0x33f0] ;  /* 0x0033f00001427983 */ /* 0x000ea20000300a00 */
[--C-:B------:R-:W-:Y:S01]  /*7a280*/  IMAD.X R33, R37, 0x1, R2.reuse, P1 ;  /* 0x0000000125217824 */ /* 0x100fe200008e0602 */
[-C--:B------:R-:W-:Y:S02]  /*7a290*/  IADD3 R36, P1, PT, R38, R3.reuse, RZ ;  /* 0x0000000326247210 */ /* 0x080fe40007f3e0ff */
[----:B------:R-:W2:Y:S04]  /*7a2a0*/  LDL.LU.64 R68, [R1+0x33e8] ;  /* 0x0033e80001447983 */ /* 0x000ea80000300a00 */
[----:B------:R-:W2:Y:S01]  /*7a2b0*/  LDL.LU.64 R70, [R1+0x33e0] ;  /* 0x0033e00001467983 */ /* 0x000ea20000300a00 */
        /* <DEDUP_REMOVED lines=16> */
[----:B------:R-:W-:Y:S02]  /*7a3c0*/  IMAD.X R51, R5, 0x1, R2, P1 ;  /* 0x0000000105337824 */ /* 0x000fe400008e0602 */
[----:B------:R-:W3:Y:S04]  /*7a3d0*/  LDL.LU.64 R4, [R1+0x33d8] ;  /* 0x0033d80001047983 */ /* 0x000ee80000300a00 */
[----:B------:R-:W3:Y:S04]  /*7a3e0*/  LDL.LU.64 R100, [R1+0x3250] ;  /* 0x0032500001647983 */ /* 0x000ee80000300a00 */
[----:B------:R-:W3:Y:S04]  /*7a3f0*/  LDL.LU.64 R98, [R1+0x3248] ;  /* 0x0032480001627983 */ /* 0x000ee80000300a00 */
[----:B------:R-:W3:Y:S04]  /*7a400*/  LDL.LU.64 R96, [R1+0x3240] ;  /* 0x0032400001607983 */ /* 0x000ee80000300a00 */
[----:B------:R-:W3:Y:S04]  /*7a410*/  LDL.LU.64 R94, [R1+0x3238] ;  /* 0x00323800015e7983 */ /* 0x000ee80000300a00 */
[----:B------:R-:W3:Y:S04]  /*7a420*/  LDL.LU.64 R92, [R1+0x3230] ;  /* 0x00323000015c7983 */ /* 0x000ee80000300a00 */
[----:B------:R-:W3:Y:S04]  /*7a430*/  LDL.LU.64 R90, [R1+0x3228] ;  /* 0x00322800015a7983 */ /* 0x000ee80000300a00 */
[----:B------:R-:W3:Y:S01]  /*7a440*/  LDL.LU.64 R88, [R1+0x3220] ;  /* 0x0032200001587983 */ /* 0x000ee20000300a00 */
[----:B----4-:R-:W-:-:S03]  /*7a450*/  IADD3 R54, P1, PT, R56, R3, RZ ;  /* 0x0000000338367210 */ /* 0x010fc60007f3e0ff */
[----:B------:R-:W4:Y:S04]  /*7a460*/  LDL.LU.64 R86, [R1+0x3218] ;  /* 0x0032180001567983 */ /* 0x000f280000300a00 */
[----:B------:R-:W4:Y:S01]  /*7a470*/  LDL.LU.64 R84, [R1+0x3210] ;  /* 0x0032100001547983 */ /* 0x000f220000300a00 */
[--C-:B------:R-:W-:Y:S01]  /*7a480*/  IMAD.X R53, R57, 0x1, R2.reuse, P1 ;  /* 0x0000000139357824 */ /* 0x100fe200008e0602 */
[-C--:B------:R-:W-:Y:S02]  /*7a490*/  IADD3 R56, P1, PT, R58, R3.reuse, RZ ;  /* 0x000000033a387210 */ /* 0x080fe40007f3e0ff */
[----:B------:R-:W4:Y:S04]  /*7a4a0*/  LDL.LU.64 R82, [R1+0x3208] ;  /* 0x0032080001527983 */ /* 0x000f280000300a00 */
[----:B------:R-:W4:Y:S01]  /*7a4b0*/  LDL.LU.64 R80, [R1+0x3200] ;  /* 0x0032000001507983 */ /* 0x000f220000300a00 */
[----:B------:R-:W-:Y:S01]  /*7a4c0*/  IMAD.X R55, R59, 0x1, R2, P1 ;  /* 0x000000013b377824 */ /* 0x000fe200008e0602 */
[----:B--2---:R-:W-:-:S02]  /*7a4d0*/  IADD3 R58, P1, PT, R60, R3, RZ ;  /* 0x000000033c3a7210 */ /* 0x004fc40007f3e0ff */
        /* <DEDUP_REMOVED lines=17> */
[----:B------:R-:W3:Y:S01]  /*7a5f0*/  LDL.LU.64 R4, [R1+0x31d8] ;  /* 0x0031d80001047983 */ /* 0x000ee20000300a00 */
        /* <DEDUP_REMOVED lines=22> */
[----:B--2---:R-:W-:Y:S01]  /*7a760*/  IADD3 R98, P1, PT, R78, R3, RZ ;  /* 0x000000034e627210 */ /* 0x004fe20007f3e0ff */
[----:B------:R-:W-:-:S04]  /*7a770*/  IMAD.MOV.U32 R154, RZ, RZ, R8 ;  /* 0x000000ffff9a7224 */ /* 0x000fc800078e0008 */
[----:B------:R-:W-:Y:S01]  /*7a780*/  IMAD.X R97, R79, 0x1, R2, P1 ;  /* 0x000000014f617824 */ /* 0x000fe200008e0602 */
[----:B------:R-:W-:Y:S01]  /*7a790*/  IADD3 R156, P1, PT, R76, R3, RZ ;  /* 0x000000034c9c7210 */ /* 0x000fe20007f3e0ff */
[----:B------:R-:W-:Y:S02]  /*7a7a0*/  IMAD.MOV.U32 R155, RZ, RZ, R7 ;  /* 0x000000ffff9b7224 */ /* 0x000fe400078e0007 */
[----:B------:R-:W-:Y:S02]  /*7a7b0*/  IMAD.MOV.U32 R148, RZ, RZ, R10 ;  /* 0x000000ffff947224 */ /* 0x000fe400078e000a */
[----:B------:R-:W-:Y:S02]  /*7a7c0*/  IMAD.MOV.U32 R149, RZ, RZ, R9 ;  /* 0x000000ffff957224 */ /* 0x000fe400078e0009 */
[----:B------:R-:W-:Y:S02]  /*7a7d0*/  IMAD.MOV.U32 R150, RZ, RZ, R12 ;  /* 0x000000ffff967224 */ /* 0x000fe400078e000c */
[----:B------:R-:W-:-:S02]  /*7a7e0*/  IMAD.X R99, R77, 0x1, R2, P1 ;  /* 0x000000014d637824 */ /* 0x000fc400008e0602 */
[----:B------:R-:W-:Y:S01]  /*7a7f0*/  IMAD.MOV.U32 R151, RZ, RZ, R11 ;  /* 0x000000ffff977224 */ /* 0x000fe200078e000b */
[----:B------:R-:W-:Y:S01]  /*7a800*/  IADD3 R158, P1, PT, R74, R3, RZ ;  /* 0x000000034a9e7210 */ /* 0x000fe20007f3e0ff */
[----:B------:R-:W-:Y:S02]  /*7a810*/  IMAD.MOV.U32 R144, RZ, RZ, R14 ;  /* 0x000000ffff907224 */ /* 0x000fe400078e000e */
[----:B------:R-:W-:Y:S02]  /*7a820*/  IMAD.MOV.U32 R145, RZ, RZ, R13 ;  /* 0x000000ffff917224 */ /* 0x000fe400078e000d */
[----:B------:R-:W-:Y:S02]  /*7a830*/  IMAD.MOV.U32 R146, RZ, RZ, R16 ;  /* 0x000000ffff927224 */ /* 0x000fe400078e0010 */
[----:B------:R-:W-:Y:S01]  /*7a840*/  IMAD.MOV.U32 R147, RZ, RZ, R15 ;  /* 0x000000ffff937224 */ /* 0x000fe200078e000f */
[----:B------:R1:W-:Y:S01]  /*7a850*/  STL.64 [R1+0x3650], R154 ;  /* 0x0036509a01007387 */ /* 0x0003e20000100a00 */
[----:B------:R-:W-:-:S02]  /*7a860*/  IMAD.MOV.U32 R92, RZ, RZ, R18 ;  /* 0x000000ffff5c7224 */ /* 0x000fc400078e0012 */
[----:B------:R-:W-:Y:S01]  /*7a870*/  IMAD.MOV.U32 R93, RZ, RZ, R17 ;  /* 0x000000ffff5d7224 */ /* 0x000fe200078e0011 */
[----:B------:R2:W-:Y:S01]  /*7a880*/  STL.64 [R1+0x3648], R148 ;  /* 0x0036489401007387 */ /* 0x0005e20000100a00 */
[----:B------:R-:W-:Y:S02]  /*7a890*/  IMAD.MOV.U32 R94, RZ, RZ, R20 ;  /* 0x000000ffff5e7224 */ /* 0x000fe400078e0014 */
[----:B------:R-:W-:Y:S01]  /*7a8a0*/  IMAD.MOV.U32 R95, RZ, RZ, R19 ;  /* 0x000000ffff5f7224 */ /* 0x000fe200078e0013 */
[----:B------:R4:W-:Y:S01]  /*7a8b0*/  STL.64 [R1+0x3640], R150 ;  /* 0x0036409601007387 */ /* 0x0009e20000100a00 */
[----:B------:R-:W-:Y:S02]  /*7a8c0*/  IMAD.MOV.U32 R88, RZ, RZ, R22 ;  /* 0x000000ffff587224 */ /* 0x000fe400078e0016 */
[----:B------:R-:W-:Y:S02]  /*7a8d0*/  IMAD.MOV.U32 R89, RZ, RZ, R21 ;  /* 0x000000ffff597224 */ /* 0x000fe400078e0015 */
[----:B------:R-:W-:Y:S01]  /*7a8e0*/  IMAD.X R157, R75, 0x1, R2, P1 ;  /* 0x000000014b9d7824 */ /* 0x000fe200008e0602 */
[----:B------:R1:W-:Y:S01]  /*7a8f0*/  STL.64 [R1+0x3638], R144 ;  /* 0x0036389001007387 */ /* 0x0003e20000100a00 */
[----:B------:R-:W-:-:S02]  /*7a900*/  IMAD.MOV.U32 R90, RZ, RZ, R24 ;  /* 0x000000ffff5a7224 */ /* 0x000fc400078e0018 */
[----:B------:R-:W-:Y:S01]  /*7a910*/  IMAD.MOV.U32 R91, RZ, RZ, R23 ;  /* 0x000000ffff5b7224 */ /* 0x000fe200078e0017 */
[----:B------:R-:W-:Y:S01]  /*7a920*/  IADD3 R152, P1, PT, R72, R3, RZ ;  /* 0x0000000348987210 */ /* 0x000fe20007f3e0ff */
        /* <DEDUP_REMOVED lines=43> */
[----:B------:R1:W-:Y:S04]  /*7abe0*/  STL.64 [R1+0x3440], R238 ;  /* 0x003440ee01007387 */ /* 0x0003e80000100a00 */
[----:B------:R1:W-:Y:S04]  /*7abf0*/  STL.64 [R1+0x3438], R240 ;  /* 0x003438f001007387 */ /* 0x0003e80000100a00 */
[----:B------:R1:W-:Y:S01]  /*7ac00*/  STL.64 [R1+0x3430], R242 ;  /* 0x003430f201007387 */ /* 0x0003e20000100a00 */
[----:B------:R-:W-:-:S03]  /*7ac10*/  IMAD.MOV.U32 R52, RZ, RZ, R58 ;  /* 0x000000ffff347224 */ /* 0x000fc600078e003a */
[----:B------:R1:W-:Y:S01]  /*7ac20*/  STL.64 [R1+0x3428], R248 ;  /* 0x003428f801007387 */ /* 0x0003e20000100a00 */
[----:B------:R-:W-:Y:S02]  /*7ac30*/  IMAD.MOV.U32 R50, RZ, RZ, R60 ;  /* 0x000000ffff327224 */ /* 0x000fe400078e003c */
[----:B------:R-:W-:Y:S01]  /*7ac40*/  IMAD.MOV.U32 R51, RZ, RZ, R59 ;  /* 0x000000ffff337224 */ /* 0x000fe200078e003b */
[----:B------:R1:W-:Y:S01]  /*7ac50*/  STL.64 [R1+0x3420], R250 ;  /* 0x003420fa01007387 */ /* 0x0003e20000100a00 */
        /* <DEDUP_REMOVED lines=19> */
[----:B------:R-:W-:Y:S01]  /*7ad90*/  IMAD.MOV.U32 R17, RZ, RZ, R109 ;  /* 0x000000ffff117224 */ /* 0x000fe200078e006d */
[----:B------:R-:W-:Y:S01]  /*7ada0*/  UISETP.GT.AND UP1, UPT, UR14, 0x17, UPT ;  /* 0x000000170e00788c */ /* 0x000fe2000bf24270 */
[----:B------:R-:W-:Y:S02]  /*7adb0*/  IMAD.MOV.U32 R15, RZ, RZ, R235 ;  /* 0x000000ffff0f7224 */ /* 0x000fe400078e00eb */
[----:B------:R-:W-:-:S02]  /*7adc0*/  IMAD.MOV.U32 R16, RZ, RZ, R110 ;  /* 0x000000ffff107224 */ /* 0x000fc400078e006e */
[----:B------:R-:W-:Y:S02]  /*7add0*/  IMAD.MOV.U32 R19, RZ, RZ, R111 ;  /* 0x000000ffff137224 */ /* 0x000fe400078e006f */
[----:B------:R-:W-:Y:S01]  /*7ade0*/  IMAD.MOV.U32 R18, RZ, RZ, R104 ;  /* 0x000000ffff127224 */ /* 0x000fe200078e0068 */
[----:B------:R-:W-:Y:S01]  /*7adf0*/  USEL UR10, URZ, 0x4, !UP1 ;  /* 0x00000004ff0a7887 */ /* 0x000fe2000c800000 */
[----:B------:R-:W-:Y:S02]  /*7ae00*/  IMAD.MOV.U32 R21, RZ, RZ, R105 ;  /* 0x000000ffff157224 */ /* 0x000fe400078e0069 */
[----:B------:R-:W-:Y:S02]  /*7ae10*/  IMAD.MOV.U32 R20, RZ, RZ, R106 ;  /* 0x000000ffff147224 */ /* 0x000fe400078e006a */
[----:B------:R-:W-:Y:S01]  /*7ae20*/  IMAD.MOV.U32 R23, RZ, RZ, R107 ;  /* 0x000000ffff177224 */ /* 0x000fe200078e006b */
[----:B------:R-:W-:Y:S01]  /*7ae30*/  USEL UR10, UR10, URZ, !UP0 ;  /* 0x000000ff0a0a7287 */ /* 0x000fe2000c000000 */
[----:B------:R-:W-:-:S02]  /*7ae40*/  IMAD.MOV.U32 R22, RZ, RZ, R100 ;  /* 0x000000ffff167224 */ /* 0x000fc400078e0064 */
[----:B------:R-:W-:Y:S02]  /*7ae50*/  IMAD.MOV.U32 R25, RZ, RZ, R101 ;  /* 0x000000ffff197224 */ /* 0x000fe400078e0065 */
[----:B------:R-:W-:Y:S02]  /*7ae60*/  IMAD.MOV.U32 R24, RZ, RZ, R102 ;  /* 0x000000ffff187224 */ /* 0x000fe400078e0066 */
[----:B------:R-:W-:Y:S01]  /*7ae70*/  IMAD.MOV.U32 R27, RZ, RZ, R103 ;  /* 0x000000ffff1b7224 */ /* 0x000fe200078e0067 */
[----:B------:R-:W-:Y:S01]  /*7ae80*/  UISETP.GT.AND UP2, UPT, UR14, 0x1b, UPT ;  /* 0x0000001b0e00788c */ /* 0x000fe2000bf44270 */
[----:B------:R-:W-:Y:S02]  /*7ae90*/  IMAD.MOV.U32 R26, RZ, RZ, R96 ;  /* 0x000000ffff1a7224 */ /* 0x000fe400078e0060 */
[----:B------:R-:W-:Y:S02]  /*7aea0*/  IMAD.MOV.U32 R29, RZ, RZ, R97 ;  /* 0x000000ffff1d7224 */ /* 0x000fe400078e0061 */
[----:B------:R-:W-:Y:S01]  /*7aeb0*/  IMAD.MOV.U32 R28, RZ, RZ, R98 ;  /* 0x000000ffff1c7224 */ /* 0x000fe200078e0062 */
[----:B------:R-:W-:Y:S01]  /*7aec0*/  USEL UR11, URZ, 0x4, !UP2 ;  /* 0x00000004ff0b7887 */ /* 0x000fe2000d000000 */
[----:B------:R-:W-:-:S02]  /*7aed0*/  IMAD.MOV.U32 R31, RZ, RZ, R99 ;  /* 0x000000ffff1f7224 */ /* 0x000fc400078e0063 */
[----:B------:R-:W-:Y:S02]  /*7aee0*/  IMAD.MOV.U32 R30, RZ, RZ, R156 ;  /* 0x000000ffff1e7224 */ /* 0x000fe400078e009c */
[----:B------:R-:W-:Y:S01]  /*7aef0*/  IMAD.MOV.U32 R33, RZ, RZ, R157 ;  /* 0x000000ffff217224 */ /* 0x000fe200078e009d */
[----:B------:R-:W-:Y:S01]  /*7af00*/  USEL UR11, UR11, URZ, !UP0 ;  /* 0x000000ff0b0b7287 */ /* 0x000fe2000c000000 */
[----:B------:R-:W-:Y:S02]  /*7af10*/  IMAD.MOV.U32 R32, RZ, RZ, R158 ;  /* 0x000000ffff207224 */ /* 0x000fe400078e009e */
[----:B------:R-:W-:Y:S02]  /*7af20*/  IMAD.MOV.U32 R35, RZ, RZ, R159 ;  /* 0x000000ffff237224 */ /* 0x000fe400078e009f */
[----:B------:R-:W-:Y:S01]  /*7af30*/  IMAD.MOV.U32 R34, RZ, RZ, R152 ;  /* 0x000000ffff227224 */ /* 0x000fe200078e0098 */
[----:B------:R-:W-:Y:S01]  /*7af40*/  ISETP.NE.U32.AND P2, PT, RZ, UR11, PT ;  /* 0x0000000bff007c0c */ /* 0x000fe2000bf45070 */
[----:B------:R-:W-:Y:S01]  /*7af50*/  UISETP.GT.AND UP3, UPT, UR14, 0x1f, UPT ;  /* 0x0000001f0e00788c */ /* 0x000fe2000bf64270 */
[----:B---3--:R-:W-:Y:S01]  /*7af60*/  IADD3 R252, P1, PT, R4, R3, RZ ;  /* 0x0000000304fc7210 */ /* 0x008fe20007f3e0ff */
[----:B------:R-:W-:-:S02]  /*7af70*/  IMAD.MOV.U32 R4, RZ, RZ, R54 ;  /* 0x000000ffff047224 */ /* 0x000fc400078e0036 */
[----:B------:R-:W-:Y:S02]  /*7af80*/  IMAD.MOV.U32 R54, RZ, RZ, R56 ;  /* 0x000000ffff367224 */ /* 0x000fe400078e0038 */
[----:B------:R-:W-:Y:S02]  /*7af90*/  IMAD.X R153, R5, 0x1, R2, P1 ;  /* 0x0000000105997824 */ /* 0x000fe400008e0602 */
[----:B------:R-:W-:Y:S02]  /*7afa0*/  IMAD.MOV.U32 R5, RZ, RZ, R53 ;  /* 0x000000ffff057224 */ /* 0x000fe400078e0035 */
[----:B------:R-:W-:-:S03]  /*7afb0*/  IMAD.MOV.U32 R53, RZ, RZ, R57 ;  /* 0x000000ffff357224 */ /* 0x000fc600078e0039 */
        /* <DEDUP_REMOVED lines=10> */
[----:B------:R-:W-:Y:S04]  /*7b060*/  STL.64 [R1+0x3248], R36 ;  /* 0x0032482401007387 */ /* 0x000fe80000100a00 */
[----:B------:R-:W5:Y:S04]  /*7b070*/  LDL.LU R108, [R1+0x4568] ;  /* 0x00456800016c7983 */ /* 0x000f680000300800 */
[----:B------:R1:W-:Y:S04]  /*7b080*/  STL.64 [R1+0x3240], R10 ;  /* 0x0032400a01007387 */ /* 0x0003e80000100a00 */
[----:B------:R-:W5:Y:S04]  /*7b090*/  LDL.LU R109, [R1+0x4564] ;  /* 0x00456400016d7983 */ /* 0x000f680000300800 */
[----:B------:R-:W5:Y:S04]  /*7b0a0*/  LDL.LU R110, [R1+0x4560] ;  /* 0x00456000016e7983 */ /* 0x000f680000300800 */
[----:B------:R1:W-:Y:S04]  /*7b0b0*/  STL.64 [R1+0x3238], R12 ;  /* 0x0032380c01007387 */ /* 0x0003e80000100a00 */
[----:B------:R-:W5:Y:S04]  /*7b0c0*/  LDL.LU R111, [R1+0x455c] ;  /* 0x00455c00016f7983 */ /* 0x000f680000300800 */
[----:B------:R-:W5:Y:S04]  /*7b0d0*/  LDL.LU R104, [R1+0x4558] ;  /* 0x0045580001687983 */ /* 0x000f680000300800 */
[----:B------:R1:W-:Y:S04]  /*7b0e0*/  STL.64 [R1+0x3230], R14 ;  /* 0x0032300e01007387 */ /* 0x0003e80000100a00 */
[----:B------:R-:W5:Y:S04]  /*7b0f0*/  LDL.LU R105, [R1+0x4554] ;  /* 0x0045540001697983 */ /* 0x000f680000300800 */
[----:B------:R-:W5:Y:S04]  /*7b100*/  LDL.LU R106, [R1+0x4550] ;  /* 0x00455000016a7983 */ /* 0x000f680000300800 */
[----:B------:R-:W5:Y:S04]  /*7b110*/  LDL.LU R107, [R1+0x454c] ;  /* 0x00454c00016b7983 */ /* 0x000f680000300800 */
[----:B------:R-:W5:Y:S04]  /*7b120*/  LDL.LU R100, [R1+0x4548] ;  /* 0x0045480001647983 */ /* 0x000f680000300800 */
[----:B------:R1:W-:Y:S04]  /*7b130*/  STL.64 [R1+0x3228], R16 ;  /* 0x0032281001007387 */ /* 0x0003e80000100a00 */
[----:B------:R1:W-:Y:S04]  /*7b140*/  STL.64 [R1+0x3220], R18 ;  /* 0x0032201201007387 */ /* 0x0003e80000100a00 */
[----:B------:R1:W-:Y:S04]  /*7b150*/  STL.64 [R1+0x3218], R20 ;  /* 0x0032181401007387 */ /* 0x0003e80000100a00 */
[----:B------:R-:W5:Y:S01]  /*7b160*/  LDL.LU R101, [R1+0x4544] ;  /* 0x0045440001657983 */ /* 0x000f620000300800 */
[----:B------:R-:W-:-:S03]  /*7b170*/  ISETP.NE.U32.AND P1, PT, RZ, UR10, PT ;  /* 0x0000000aff007c0c */ /* 0x000fc6000bf25070 */
        /* <DEDUP_REMOVED lines=13> */
[----:B------:R-:W5:Y:S04]  /*7b250*/  LDL.LU R159, [R1+0x451c] ;  /* 0x00451c00019f7983 */ /* 0x000f680000300800 */
[----:B------:R-:W-:Y:S04]  /*7b260*/  LDGSTS.E [R6+0xb800], desc[UR34][R154.64], P1 ;  /* 0x0b8000009a067fae */ /* 0x000fe800089a1022 */
[----:B------:R-:W5:Y:S01]  /*7b270*/  LDL.LU R152, [R1+0x4518] ;  /* 0x0045180001987983 */ /* 0x000f620000300800 */
[----:B------:R-:W-:-:S03]  /*7b280*/  IMAD.MOV.U32 R9, RZ, RZ, R153 ;  /* 0x000000ffff097224 */ /* 0x000fc600078e0099 */
[----:B------:R-:W-:Y:S01]  /*7b290*/  LDGSTS.E [R6+0xb880], desc[UR34][R148.64], P1 ;  /* 0x0b88000094067fae */ /* 0x000fe200089a1022 */
[----:B------:R-:W-:-:S03]  /*7b2a0*/  IMAD.MOV.U32 R8, RZ, RZ, R252 ;  /* 0x000000ffff087224 */ /* 0x000fc600078e00fc */
[----:B------:R-:W5:Y:S04]  /*7b2b0*/  LDL.LU R153, [R1+0x4514] ;  /* 0x0045140001997983 */ /* 0x000f680000300800 */
[----:B------:R-:W-:Y:S04]  /*7b2c0*/  LDGSTS.E [R6+0xb900], desc[UR34][R150.64], P1 ;  /* 0x0b90000096067fae */ /* 0x000fe800089a1022 */
[----:B------:R-:W5:Y:S04]  /*7b2d0*/  LDL.LU R252, [R1+0x4510] ;  /* 0x0045100001fc7983 */ /* 0x000f680000300800 */
[----:B------:R-:W-:Y:S04]  /*7b2e0*/  LDGSTS.E [R6+0xb980], desc[UR34][R144.64], P1 ;  /* 0x0b98000090067fae */ /* 0x000fe800089a1022 */
[----:B------:R1:W-:Y:S04]  /*7b2f0*/  STL.64 [R1+0x31f0], R30 ;  /* 0x0031f01e01007387 */ /* 0x0003e80000100a00 */
[----:B------:R-:W-:Y:S04]  /*7b300*/  LDGSTS.E [R6+0xba00], desc[UR34][R146.64], P1 ;  /* 0x0ba0000092067fae */ /* 0x000fe800089a1022 */
[----:B------:R1:W-:Y:S04]  /*7b310*/  STL.64 [R1+0x31e8], R32 ;  /* 0x0031e82001007387 */ /* 0x0003e80000100a00 */
[----:B------:R-:W-:Y:S04]  /*7b320*/  LDGSTS.E [R6+0xba80], desc[UR34][R92.64], P1 ;  /* 0x0ba800005c067fae */ /* 0x000fe800089a1022 */
[----:B------:R2:W-:Y:S04]  /*7b330*/  STL.64 [R1+0x31e0], R34 ;  /* 0x0031e02201007387 */ /* 0x0005e80000100a00 */
[----:B------:R-:W-:Y:S04]  /*7b340*/  LDGSTS.E [R6+0xbb00], desc[UR34][R94.64], P1 ;  /* 0x0bb000005e067fae */ /* 0x000fe800089a1022 */
[----:B-1----:R-:W5:Y:S04]  /*7b350*/  LDL.LU.64 R154, [R1+0x4508] ;  /* 0x00450800019a7983 */ /* 0x002f680000300a00 */
[----:B------:R-:W-:Y:S04]  /*7b360*/  LDGSTS.E [R6+0xbb80], desc[UR34][R88.64], P1 ;  /* 0x0bb8000058067fae */ /* 0x000fe800089a1022 */
[----:B------:R1:W-:Y:S04]  /*7b370*/  STL.64 [R1+0x31d8], R8 ;  /* 0x0031d80801007387 */ /* 0x0003e80000100a00 */
[----:B------:R-:W-:Y:S04]  /*7b380*/  LDGSTS.E [R6+0xbc00], desc[UR34][R90.64], P1 ;  /* 0x0bc000005a067fae */ /* 0x000fe800089a1022 */
[----:B--2---:R-:W5:Y:S04]  /*7b390*/  LDL.LU.64 R148, [R1+0x4500] ;  /* 0x0045000001947983 */ /* 0x004f680000300a00 */
[----:B------:R-:W-:Y:S04]  /*7b3a0*/  LDGSTS.E [R6+0xbc80], desc[UR34][R84.64], P1 ;  /* 0x0bc8000054067fae */ /* 0x000fe800089a1022 */
[----:B----4-:R-:W5:Y:S04]  /*7b3b0*/  LDL.LU.64 R150, [R1+0x44f8] ;  /* 0x0044f80001967983 */ /* 0x010f680000300a00 */
[----:B------:R-:W-:Y:S04]  /*7b3c0*/  LDGSTS.E [R6+0xbd00], desc[UR34][R86.64], P1 ;  /* 0x0bd0000056067fae */ /* 0x000fe800089a1022 */
[----:B------:R-:W5:Y:S04]  /*7b3d0*/  LDL.LU.64 R144, [R1+0x44f0] ;  /* 0x0044f00001907983 */ /* 0x000f680000300a00 */
[----:B------:R-:W-:Y:S01]  /*7b3e0*/  LDGSTS.E [R6+0xbd80], desc[UR34][R80.64], P1 ;  /* 0x0bd8000050067fae */ /* 0x000fe200089a1022 */
[----:B------:R-:W-:-:S03]  /*7b3f0*/  USEL UR10, URZ, 0x4, !UP3 ;  /* 0x00000004ff0a7887 */ /* 0x000fc6000d800000 */
[----:B------:R-:W5:Y:S04]  /*7b400*/  LDL.LU.64 R146, [R1+0x44e8] ;  /* 0x0044e80001927983 */ /* 0x000f680000300a00 */
[----:B------:R-:W-:Y:S04]  /*7b410*/  LDGSTS.E [R6+0xbe00], desc[UR34][R82.64], P1 ;  /* 0x0be0000052067fae */ /* 0x000fe800089a1022 */
[----:B------:R-:W5:Y:S04]  /*7b420*/  LDL.LU.64 R92, [R1+0x44e0] ;  /* 0x0044e000015c7983 */ /* 0x000f680000300a00 */
[----:B------:R-:W-:Y:S04]  /*7b430*/  LDGSTS.E [R6+0xbe80], desc[UR34][R76.64], P1 ;  /* 0x0be800004c067fae */ /* 0x000fe800089a1022 */
[----:B------:R-:W5:Y:S04]  /*7b440*/  LDL.LU.64 R94, [R1+0x44d8] ;  /* 0x0044d800015e7983 */ /* 0x000f680000300a00 */
[----:B------:R-:W-:Y:S04]  /*7b450*/  LDGSTS.E [R6+0xbf00], desc[UR34][R78.64], P1 ;  /* 0x0bf000004e067fae */ /* 0x000fe800089a1022 */
[----:B------:R-:W5:Y:S04]  /*7b460*/  LDL.LU.64 R88, [R1+0x44d0] ;  /* 0x0044d00001587983 */ /* 0x000f680000300a00 */
[----:B------:R-:W-:Y:S01]  /*7b470*/  LDGSTS.E [R6+0xbf80], desc[UR34][R72.64], P1 ;  /* 0x0bf8000048067fae */ /* 0x000fe200089a1022 */
[----:B------:R-:W-:-:S03]  /*7b480*/  USEL UR10, UR10, URZ, !UP0 ;  /* 0x000000ff0a0a7287 */ /* 0x000fc6000c000000 */
[----:B------:R-:W5:Y:S04]  /*7b490*/  LDL.LU.64 R90, [R1+0x44c8] ;  /* 0x0044c800015a7983 */ /* 0x000f680000300a00 */
[----:B------:R-:W-:Y:S04]  /*7b4a0*/  LDGSTS.E [R6+0xd800], desc[UR34][R74.64], P2 ;  /* 0x0d8000004a067fae */ /* 0x000fe800091a1022 */
        /* <DEDUP_REMOVED lines=10> */
[----:B------:R-:W-:-:S03]  /*7b550*/  ISETP.NE.U32.AND P3, PT, RZ, UR10, PT ;  /* 0x0000000aff007c0c */ /* 0x000fc6000bf65070 */
        /* <DEDUP_REMOVED lines=17> */
[----:B------:R2:W-:Y:S04]  /*7b670*/  LDGSTS.E [R6+0xdf00], desc[UR34][R42.64], P2 ;  /* 0x0df000002a067fae */ /* 0x0005e800091a1022 */
[----:B---3--:R-:W1:Y:S04]  /*7b680*/  LDL.LU.64 R4, [R1+0x4450] ;  /* 0x0044500001047983 */ /* 0x008e680000300a00 */
        /* <DEDUP_REMOVED lines=12> */
[----:B------:R-:W1:Y:S04]  /*7b750*/  LDL.LU.64 R40, [R1+0x31d0] ;  /* 0x0031d00001287983 */ /* 0x000e680000300a00 */
[----:B------:R-:W3:Y:S04]  /*7b760*/  LDL.LU.64 R10, [R1+0x3190] ;  /* 0x00319000010a7983 */ /* 0x000ee80000300a00 */
[----:B------:R-:W-:Y:S04]  /*7b770*/  LDGSTS.E [R6+0xfd80], desc[UR34][R28.64], P3 ;  /* 0x0fd800001c067fae */ /* 0x000fe800099a1022 */
[----:B------:R-:W4:Y:S04]  /*7b780*/  LDL.LU.64 R12, [R1+0x3150] ;  /* 0x00315000010c7983 */ /* 0x000f280000300a00 */
[----:B------:R-:W4:Y:S04]  /*7b790*/  LDL.LU.64 R14, [R1+0x3110] ;  /* 0x00311000010e7983 */ /* 0x000f280000300a00 */
[----:B------:R-:W4:Y:S04]  /*7b7a0*/  LDL.LU.64 R16, [R1+0x30d0] ;  /* 0x0030d00001107983 */ /* 0x000f280000300a00 */
[----:B------:R-:W-:Y:S04]  /*7b7b0*/  LDGSTS.E [R6+0xfe00], desc[UR34][R30.64], P3 ;  /* 0x0fe000001e067fae */ /* 0x000fe800099a1022 */
[----:B------:R-:W4:Y:S04]  /*7b7c0*/  LDL.LU.64 R18, [R1+0x3090] ;  /* 0x0030900001127983 */ /* 0x000f280000300a00 */
[----:B------:R-:W4:Y:S04]  /*7b7d0*/  LDL.LU.64 R20, [R1+0x3050] ;  /* 0x0030500001147983 */ /* 0x000f280000300a00 */
[----:B------:R-:W4:Y:S04]  /*7b7e0*/  LDL.LU.64 R22, [R1+0x3010] ;  /* 0x0030100001167983 */ /* 0x000f280000300a00 */
[----:B------:R-:W4:Y:S04]  /*7b7f0*/  LDL.LU.64 R24, [R1+0x2fd0] ;  /* 0x002fd00001187983 */ /* 0x000f280000300a00 */
[----:B------:R-:W4:Y:S04]  /*7b800*/  LDL.LU.64 R26, [R1+0x2e10] ;  /* 0x002e1000011a7983 */ /* 0x000f280000300a00 */
[----:B------:R-:W4:Y:S04]  /*7b810*/  LDL.LU.64 R28, [R1+0x2f90] ;  /* 0x002f9000011c7983 */ /* 0x000f280000300a00 */
[----:B------:R-:W-:Y:S04]  /*7b820*/  LDGSTS.E [R6+0xfe80], desc[UR34][R32.64], P3 ;  /* 0x0fe8000020067fae */ /* 0x000fe800099a1022 */
[----:B------:R-:W-:Y:S04]  /*7b830*/  LDGSTS.E [R6+0xff00], desc[UR34][R34.64], P3 ;  /* 0x0ff0000022067fae */ /* 0x000fe800099a1022 */
[----:B------:R1:W-:Y:S04]  /*7b840*/  LDGSTS.E [R6+0xff80], desc[UR34][R8.64], P3 ;  /* 0x0ff8000008067fae */ /* 0x0003e800099a1022 */
[----:B------:R-:W4:Y:S04]  /*7b850*/  LDL.LU.64 R30, [R1+0x2f50] ;  /* 0x002f5000011e7983 */ /* 0x000f280000300a00 */
[----:B------:R-:W4:Y:S04]  /*7b860*/  LDL.LU.64 R32, [R1+0x2f10] ;  /* 0x002f100001207983 */ /* 0x000f280000300a00 */
[----:B------:R-:W4:Y:S04]  /*7b870*/  LDL.LU.64 R34, [R1+0x2ed0] ;  /* 0x002ed00001227983 */ /* 0x000f280000300a00 */
[----:B------:R-:W4:Y:S04]  /*7b880*/  LDL.LU.64 R36, [R1+0x2e90] ;  /* 0x002e900001247983 */ /* 0x000f280000300a00 */
[----:B------:R-:W4:Y:S01]  /*7b890*/  LDL.LU.64 R38, [R1+0x2e50] ;  /* 0x002e500001267983 */ /* 0x000f220000300a00 */
[----:B--2---:R-:W2:Y:S01]  /*7b8a0*/  S2R R43, SR_TID.X ;  /* 0x00000000002b7919 */ /* 0x004ea20000002100 */
[----:B------:R-:W-:Y:S01]  /*7b8b0*/  ULEA UR10, UR9, UR4, 0xe ;  /* 0x00000004090a7291 */ /* 0x000fe2000f8e70ff */
[----:B--2---:R-:W-:-:S05]  /*7b8c0*/  LOP3.LUT R42, R43, 0x1f, RZ, 0xc0, !PT ;  /* 0x0000001f2b2a7812 */ /* 0x004fca00078ec0ff */
[----:B------:R-:W-:Y:S01]  /*7b8d0*/  IMAD.SHL.U32 R46, R42, 0x4, RZ ;  /* 0x000000042a2e7824 */ /* 0x000fe200078e00ff */
[----:B-1----:R-:W-:-:S05]  /*7b8e0*/  IADD3 R8, P1, PT, R40, R5, RZ ;  /* 0x0000000528087210 */ /* 0x002fca0007f3e0ff */
[----:B------:R-:W-:Y:S01]  /*7b8f0*/  IMAD.X R7, R41, 0x1, R4, P1 ;  /* 0x0000000129077824 */ /* 0x000fe200008e0604 */
        /* <DEDUP_REMOVED lines=22> */
[----:B------:R-:W-:Y:S02]  /*7ba60*/  IADD3 R31, P1, PT, R32, R5, RZ ;  /* 0x00000005201f7210 */ /* 0x000fe40007f3e0ff */
[----:B------:R-:W-:-:S03]  /*7ba70*/  LOP3.LUT R11, R11, R10, RZ, 0x3c, !PT ;  /* 0x0000000a0b0b7212 */ /* 0x000fc600078e3cff */
[--C-:B------:R-:W-:Y:S01]  /*7ba80*/  IMAD.X R30, R33, 0x1, R4.reuse, P1 ;  /* 0x00000001211e7824 */ /* 0x100fe200008e0604 */
[-C--:B------:R-:W-:Y:S02]  /*7ba90*/  IADD3 R33, P1, PT, R34, R5.reuse, RZ ;  /* 0x0000000522217210 */ /* 0x080fe40007f3e0ff */
[----:B------:R-:W-:Y:S02]  /*7baa0*/  LOP3.LUT R13, R13, R12, RZ, 0x3c, !PT ;  /* 0x0000000c0d0d7212 */ /* 0x000fe400078e3cff */
[----:B------:R-:W-:Y:S02]  /*7bab0*/  LOP3.LUT R15, R15, R14, RZ, 0x3c, !PT ;  /* 0x0000000e0f0f7212 */ /* 0x000fe400078e3cff */
[----:B------:R-:W-:Y:S01]  /*7bac0*/  LOP3.LUT R17, R17, R16, RZ, 0x3c, !PT ;  /* 0x0000001011117212 */ /* 0x000fe200078e3cff */
[----:B------:R-:W-:Y:S01]  /*7bad0*/  IMAD.X R32, R35, 0x1, R4, P1 ;  /* 0x0000000123207824 */ /* 0x000fe200008e0604 */
[----:B------:R-:W-:Y:S02]  /*7bae0*/  IADD3 R35, P1, PT, R36, R5, RZ ;  /* 0x0000000524237210 */ /* 0x000fe40007f3e0ff */
[----:B------:R-:W-:-:S02]  /*7baf0*/  LOP3.LUT R10, R11, R10, RZ, 0x3c, !PT ;  /* 0x0000000a0b0a7212 */ /* 0x000fc400078e3cff */
[----:B------:R-:W-:Y:S02]  /*7bb00*/  LOP3.LUT R19, R19, R18, RZ, 0x3c, !PT ;  /* 0x0000001213137212 */ /* 0x000fe400078e3cff */
[----:B------:R-:W-:Y:S02]  /*7bb10*/  LOP3.LUT R12, R13, R12, RZ, 0x3c, !PT ;  /* 0x0000000c0d0c7212 */ /* 0x000fe400078e3cff */
[----:B------:R-:W-:Y:S01]  /*7bb20*/  LOP3.LUT R21, R21, R20, RZ, 0x3c, !PT ;  /* 0x0000001415157212 */ /* 0x000fe200078e3cff */
[----:B------:R-:W-:Y:S02]  /*7bb30*/  IMAD.MOV.U32 R48, RZ, RZ, R8 ;  /* 0x000000ffff307224 */ /* 0x000fe400078e0008 */
[----:B------:R-:W-:Y:S01]  /*7bb40*/  IMAD.MOV.U32 R49, RZ, RZ, R7 ;  /* 0x000000ffff317224 */ /* 0x000fe200078e0007 */
[----:B------:R-:W-:Y:S02]  /*7bb50*/  LOP3.LUT R14, R15, R14, RZ, 0x3c, !PT ;  /* 0x0000000e0f0e7212 */ /* 0x000fe400078e3cff */
[----:B------:R-:W-:Y:S01]  /*7bb60*/  LOP3.LUT R23, R23, R22, RZ, 0x3c, !PT ;  /* 0x0000001617177212 */ /* 0x000fe200078e3cff */
[----:B------:R-:W-:-:S02]  /*7bb70*/  IMAD.MOV.U32 R40, RZ, RZ, R9 ;  /* 0x000000ffff287224 */ /* 0x000fc400078e0009 */
[----:B------:R-:W-:Y:S01]  /*7bb80*/  IMAD.MOV.U32 R41, RZ, RZ, R6 ;  /* 0x000000ffff297224 */ /* 0x000fe200078e0006 */
[----:B------:R-:W-:Y:S01]  /*7bb90*/  LOP3.LUT R16, R17, R16, RZ, 0x3c, !PT ;  /* 0x0000001011107212 */ /* 0x000fe200078e3cff */
[----:B------:R-:W-:Y:S01]  /*7bba0*/  IMAD.X R34, R37, 0x1, R4, P1 ;  /* 0x0000000125227824 */ /* 0x000fe200008e0604 */
[----:B------:R-:W-:Y:S02]  /*7bbb0*/  LOP3.LUT R11, R11, R10, RZ, 0x3c, !PT ;  /* 0x0000000a0b0b7212 */ /* 0x000fe400078e3cff */
[----:B------:R-:W-:Y:S02]  /*7bbc0*/  LOP3.LUT R18, R19, R18, RZ, 0x3c, !PT ;  /* 0x0000001213127212 */ /* 0x000fe400078e3cff */
[----:B------:R-:W-:Y:S02]  /*7bbd0*/  LOP3.LUT R27, R27, R26, RZ, 0x3c, !PT ;  /* 0x0000001a1b1b7212 */ /* 0x000fe400078e3cff */
[----:B------:R-:W-:Y:S02]  /*7bbe0*/  IADD3 R37, P1, PT, R38, R5, RZ ;  /* 0x0000000526257210 */ /* 0x000fe40007f3e0ff */
[----:B------:R-:W-:-:S02]  /*7bbf0*/  LOP3.LUT R13, R13, R12, RZ, 0x3c, !PT ;  /* 0x0000000c0d0d7212 */ /* 0x000fc400078e3cff */
[----:B------:R-:W-:Y:S02]  /*7bc00*/  LOP3.LUT R20, R21, R20, RZ, 0x3c, !PT ;  /* 0x0000001415147212 */ /* 0x000fe400078e3cff */
[----:B------:R-:W-:Y:S02]  /*7bc10*/  LOP3.LUT R29, R29, R28, RZ, 0x3c, !PT ;  /* 0x0000001c1d1d7212 */ /* 0x000fe400078e3cff */
[----:B------:R-:W-:Y:S02]  /*7bc20*/  LOP3.LUT R15, R15, R14, RZ, 0x3c, !PT ;  /* 0x0000000e0f0f7212 */ /* 0x000fe400078e3cff */
[----:B------:R-:W-:Y:S02]  /*7bc30*/  LOP3.LUT R22, R23, R22, RZ, 0x3c, !PT ;  /* 0x0000001617167212 */ /* 0x000fe400078e3cff */
[----:B------:R-:W-:Y:S01]  /*7bc40*/  LOP3.LUT R31, R31, R30, RZ, 0x3c, !PT ;  /* 0x0000001e1f1f7212 */ /* 0x000fe200078e3cff */
[----:B------:R-:W-:Y:S01]  /*7bc50*/  STL.64 [R1+0x31d0], R48 ;  /* 0x0031d03001007387 */ /* 0x000fe20000100a00 */
[----:B------:R-:W-:-:S02]  /*7bc60*/  LOP3.LUT R17, R17, R16, RZ, 0x3c, !PT ;  /* 0x0000001011117212 */ /* 0x000fc400078e3cff */
[----:B------:R-:W-:Y:S01]  /*7bc70*/  LOP3.LUT R33, R33, R32, RZ, 0x3c, !PT ;  /* 0x0000002021217212 */ /* 0x000fe200078e3cff */
[----:B------:R1:W-:Y:S01]  /*7bc80*/  STL.64 [R1+0x3190], R40 ;  /* 0x0031902801007387 */ /* 0x0003e20000100a00 */
[----:B------:R-:W-:Y:S02]  /*7bc90*/  LOP3.LUT R19, R19, R18, RZ, 0x3c, !PT ;  /* 0x0000001213137212 */ /* 0x000fe400078e3cff */
[----:B------:R-:W-:Y:S01]  /*7bca0*/  LOP3.LUT R26, R27, R26, RZ, 0x3c, !PT ;  /* 0x0000001a1b1a7212 */ /* 0x000fe200078e3cff */
[----:B------:R2:W-:Y:S01]  /*7bcb0*/  STL.64 [R1+0x3150], R10 ;  /* 0x0031500a01007387 */ /* 0x0005e20000100a00 */
[----:B------:R-:W-:Y:S02]  /*7bcc0*/  LOP3.LUT R21, R21, R20, RZ, 0x3c, !PT ;  /* 0x0000001415157212 */ /* 0x000fe400078e3cff */
[----:B------:R-:W-:Y:S02]  /*7bcd0*/  LOP3.LUT R28, R29, R28, RZ, 0x3c, !PT ;  /* 0x0000001c1d1c7212 */ /* 0x000fe400078e3cff */
[----:B------:R-:W-:Y:S01]  /*7bce0*/  LOP3.LUT R35, R35, R34, RZ, 0x3c, !PT ;  /* 0x0000002223237212 */ /* 0x000fe200078e3cff */
[----:B------:R-:W-:Y:S01]  /*7bcf0*/  IMAD.X R36, R39, 0x1, R4, P1 ;  /* 0x0000000127247824 */ /* 0x000fe200008e0604 */
[----:B------:R3:W-:Y:S01]  /*7bd00*/  STL.64 [R1+0x3110], R12 ;  /* 0x0031100c01007387 */ /* 0x0007e20000100a00 */
[----:B------:R-:W-:-:S02]  /*7bd10*/  LOP3.LUT R23, R23, R22, RZ, 0x3c, !PT ;  /* 0x0000001617177212 */ /* 0x000fc400078e3cff */
[----:B------:R-:W-:Y:S01]  /*7bd20*/  LOP3.LUT R30, R31, R30, RZ, 0x3c, !PT ;  /* 0x0000001e1f1e7212 */ /* 0x000fe200078e3cff */
[----:B------:R4:W-:Y:S01]  /*7bd30*/  STL.64 [R1+0x30d0], R14 ;  /* 0x0030d00e01007387 */ /* 0x0009e20000100a00 */
[----:B------:R-:W-:Y:S02]  /*7bd40*/  IMAD.MOV.U32 R38, RZ, RZ, R25 ;  /* 0x000000ffff267224 */ /* 0x000fe400078e0019 */
[----:B------:R-:W-:Y:S01]  /*7bd50*/  IMAD.MOV.U32 R39, RZ, RZ, R24 ;  /* 0x000000ffff277224 */ /* 0x000fe200078e0018 */
[----:B------:R-:W-:Y:S01]  /*7bd60*/  LOP3.LUT R32, R33, R32, RZ, 0x3c, !PT ;  /* 0x0000002021207212 */ /* 0x000fe200078e3cff */
[----:B------:R1:W-:Y:S01]  /*7bd70*/  STL.64 [R1+0x3090], R16 ;  /* 0x0030901001007387 */ /* 0x0003e20000100a00 */
[----:B------:R-:W-:-:S03]  /*7bd80*/  LOP3.LUT R27, R27, R26, RZ, 0x3c, !PT ;  /* 0x0000001a1b1b7212 */ /* 0x000fc600078e3cff */
[----:B------:R1:W-:Y:S01]  /*7bd90*/  STL.64 [R1+0x3050], R18 ;  /* 0x0030501201007387 */ /* 0x0003e20000100a00 */
[----:B------:R-:W-:Y:S02]  /*7bda0*/  LOP3.LUT R29, R29, R28, RZ, 0x3c, !PT ;  /* 0x0000001c1d1d7212 */ /* 0x000fe400078e3cff */
[----:B------:R-:W-:Y:S01]  /*7bdb0*/  LOP3.LUT R34, R35, R34, RZ, 0x3c, !PT ;  /* 0x0000002223227212 */ /* 0x000fe200078e3cff */
[----:B------:R1:W-:Y:S01]  /*7bdc0*/  STL.64 [R1+0x3010], R20 ;  /* 0x0030101401007387 */ /* 0x0003e20000100a00 */
[----:B------:R-:W-:-:S03]  /*7bdd0*/  LOP3.LUT R31, R31, R30, RZ, 0x3c, !PT ;  /* 0x0000001e1f1f7212 */ /* 0x000fc600078e3cff */
[----:B------:R1:W-:Y:S01]  /*7bde0*/  STL.64 [R1+0x2fd0], R22 ;  /* 0x002fd01601007387 */ /* 0x0003e20000100a00 */
[----:B------:R-:W-:-:S03]  /*7bdf0*/  LOP3.LUT R33, R33, R32, RZ, 0x3c, !PT ;  /* 0x0000002021217212 */ /* 0x000fc600078e3cff */
[----:B------:R-:W-:Y:S01]  /*7be00*/  STL.64 [R1+0x2e10], R38 ;  /* 0x002e102601007387 */ /* 0x000fe20000100a00 */
[----:B------:R-:W-:Y:S02]  /*7be10*/  IMAD.MOV.U32 R44, RZ, RZ, R37 ;  /* 0x000000ffff2c7224 */ /* 0x000fe400078e0025 */
[----:B------:R-:W-:Y:S01]  /*7be20*/  IMAD.MOV.U32 R45, RZ, RZ, R36 ;  /* 0x000000ffff2d7224 */ /* 0x000fe200078e0024 */
[----:B------:R1:W-:Y:S01]  /*7be30*/  STL.64 [R1+0x2f90], R26 ;  /* 0x002f901a01007387 */ /* 0x0003e20000100a00 */
[----:B------:R-:W-:-:S03]  /*7be40*/  LOP3.LUT R35, R35, R34, RZ, 0x3c, !PT ;  /* 0x0000002223237212 */ /* 0x000fc600078e3cff */
[----:B------:R1:W-:Y:S04]  /*7be50*/  STL.64 [R1+0x2f50], R28 ;  /* 0x002f501c01007387 */ /* 0x0003e80000100a00 */
[----:B------:R1:W-:Y:S04]  /*7be60*/  STL.64 [R1+0x2f10], R30 ;  /* 0x002f101e01007387 */ /* 0x0003e80000100a00 */
[----:B------:R1:W-:Y:S04]  /*7be70*/  STL.64 [R1+0x2ed0], R32 ;  /* 0x002ed02001007387 */ /* 0x0003e80000100a00 */
[----:B------:R-:W-:Y:S04]  /*7be80*/  STL.64 [R1+0x2e50], R44 ;  /* 0x002e502c01007387 */ /* 0x000fe80000100a00 */
[----:B------:R1:W-:Y:S01]  /*7be90*/  STL.64 [R1+0x2e90], R34 ;  /* 0x002e902201007387 */ /* 0x0003e20000100a00 */
[----:B------:R-:W-:-:S03]  /*7bea0*/  VIADD R6, R46, UR10 ;  /* 0x0000000a2e067c36 */ /* 0x000fc60008000000 */
[----:B------:R-:W0:Y:S04]  /*7beb0*/  LDGDEPBAR ;  /* 0x00000000000079af */ /* 0x000e280000000000 */
[----:B------:R-:W-:Y:S04]  /*7bec0*/  LDGSTS.E [R6+0x20000], desc[UR34][R48.64], P0 ;  /* 0x2000000030067fae */ /* 0x000fe800081a1022 */
[----:B------:R-:W-:Y:S04]  /*7bed0*/  LDGSTS.E [R6+0x20400], desc[UR34][R40.64], P0 ;  /* 0x2040000028067fae */ /* 0x000fe800081a1022 */
[----:B------:R-:W-:Y:S04]  /*7bee0*/  LDGSTS.E [R6+0x20800], desc[UR34][R10.64], P0 ;  /* 0x208000000a067fae */ /* 0x000fe800081a1022 */
[----:B------:R-:W-:Y:S04]  /*7bef0*/  LDGSTS.E [R6+0x20c00], desc[UR34][R12.64], P0 ;  /* 0x20c000000c067fae */ /* 0x000fe800081a1022 */
[----:B-1----:R-:W4:Y:S04]  /*7bf00*/  LDL.LU.64 R40, [R1+0x31c8] ;  /* 0x0031c80001287983 */ /* 0x002f280000300a00 */
[----:B--2---:R-:W2:Y:S04]  /*7bf10*/  LDL.LU.64 R10, [R1+0x3188] ;  /* 0x00318800010a7983 */ /* 0x004ea80000300a00 */
[----:B---3--:R-:W3:Y:S04]  /*7bf20*/  LDL.LU.64 R12, [R1+0x3148] ;  /* 0x00314800010c7983 */ /* 0x008ee80000300a00 */
[----:B------:R-:W-:Y:S04]  /*7bf30*/  LDGSTS.E [R6+0x21000], desc[UR34][R14.64], P0 ;  /* 0x210000000e067fae */ /* 0x000fe800081a1022 */
[----:B------:R-:W-:Y:S04]  /*7bf40*/  LDGSTS.E [R6+0x21400], desc[UR34][R16.64], P0 ;  /* 0x2140000010067fae */ /* 0x000fe800081a1022 */
[----:B------:R-:W-:Y:S04]  /*7bf50*/  LDGSTS.E [R6+0x21800], desc[UR34][R18.64], P0 ;  /* 0x2180000012067fae */ /* 0x000fe800081a1022 */
[----:B----4-:R-:W4:Y:S04]  /*7bf60*/  LDL.LU.64 R14, [R1+0x3108] ;  /* 0x00310800010e7983 */ /* 0x010f280000300a00 */
[----:B------:R-:W4:Y:S04]  /*7bf70*/  LDL.LU.64 R16, [R1+0x30c8] ;  /* 0x0030c80001107983 */ /* 0x000f280000300a00 */
[----:B------:R-:W4:Y:S04]  /*7bf80*/  LDL.LU.64 R18, [R1+0x3088] ;  /* 0x0030880001127983 */ /* 0x000f280000300a00 */
[----:B------:R-:W-:Y:S04]  /*7bf90*/  LDGSTS.E [R6+0x21c00], desc[UR34][R20.64], P0 ;  /* 0x21c0000014067fae */ /* 0x000fe800081a1022 */
[----:B------:R-:W-:Y:S04]  /*7bfa0*/  LDGSTS.E [R6+0x22000], desc[UR34][R22.64], P0 ;  /* 0x2200000016067fae */ /* 0x000fe800081a1022 */
[----:B------:R-:W-:Y:S04]  /*7bfb0*/  LDGSTS.E [R6+0x22400], desc[UR34][R26.64], P0 ;  /* 0x224000001a067fae */ /* 0x000fe800081a1022 */
[----:B------:R-:W4:Y:S04]  /*7bfc0*/  LDL.LU.64 R20, [R1+0x3048] ;  /* 0x0030480001147983 */ /* 0x000f280000300a00 */
[----:B------:R-:W4:Y:S04]  /*7bfd0*/  LDL.LU.64 R22, [R1+0x3008] ;  /* 0x0030080001167983 */ /* 0x000f280000300a00 */
        /* <DEDUP_REMOVED lines=13> */
[----:B------:R-:W4:Y:S01]  /*7c0b0*/  LDL.LU.64 R38, [R1+0x2e48] ;  /* 0x002e480001267983 */ /* 0x000f220000300a00 */
[----:B------:R-:W-:-:S05]  /*7c0c0*/  IADD3 R8, P1, PT, R40, R5, RZ ;  /* 0x0000000528087210 */ /* 0x000fca0007f3e0ff */
[----:B------:R-:W-:Y:S01]  /*7c0d0*/  IMAD.X R7, R41, 0x1, R4, P1 ;  /* 0x0000000129077824 */ /* 0x000fe200008e0604 */
[----:B--2---:R-:W-:-:S05]  /*7c0e0*/  IADD3 R9, P1, PT, R10, R5, RZ ;  /* 0x000000050a097210 */ /* 0x004fca0007f3e0ff */
[----:B-1----:R-:W-:Y:S01]  /*7c0f0*/  IMAD.X R6, R11, 0x1, R4, P1 ;  /* 0x000000010b067824 */ /* 0x002fe200008e0604 */
        /* <DEDUP_REMOVED lines=27> */
[----:B------:R-:W1:Y:S01]  /*7c2b0*/  S2R R38, SR_TID.X ;  /* 0x0000000000267919 */ /* 0x000e620000002100 */
[----:B------:R-:W-:Y:S02]  /*7c2c0*/  LOP3.LUT R11, R11, R10, RZ, 0x3c, !PT ;  /* 0x0000000a0b0b7212 */ /* 0x000fe400078e3cff */
[----:B------:R-:W-:Y:S02]  /*7c2d0*/  LOP3.LUT R13, R13, R12, RZ, 0x3c, !PT ;  /* 0x0000000c0d0d7212 */ /* 0x000fe400078e3cff */
[----:B------:R-:W-:Y:S02]  /*7c2e0*/  LOP3.LUT R15, R15, R14, RZ, 0x3c, !PT ;  /* 0x0000000e0f0f7212 */ /* 0x000fe400078e3cff */
[----:B------:R-:W-:-:S02]  /*7c2f0*/  LOP3.LUT R17, R17, R16, RZ, 0x3c, !PT ;  /* 0x0000001011117212 */ /* 0x000fc400078e3cff */
[----:B------:R-:W-:Y:S02]  /*7c300*/  LOP3.LUT R10, R11, R10, RZ, 0x3c, !PT ;  /* 0x0000000a0b0a7212 */ /* 0x000fe400078e3cff */
[----:B------:R-:W-:Y:S01]  /*7c310*/  LOP3.LUT R19, R19, R18, RZ, 0x3c, !PT ;  /* 0x0000001213137212 */ /* 0x000fe200078e3cff */
[----:B------:R-:W-:Y:S01]  /*7c320*/  IMAD.MOV.U32 R48, RZ, RZ, R8 ;  /* 0x000000ffff307224 */ /* 0x000fe200078e0008 */
[----:B------:R-:W-:Y:S01]  /*7c330*/  LOP3.LUT R12, R13, R12, RZ, 0x3c, !PT ;  /* 0x0000000c0d0c7212 */ /* 0x000fe200078e3cff */
[----:B------:R-:W-:Y:S01]  /*7c340*/  IMAD.MOV.U32 R49, RZ, RZ, R7 ;  /* 0x000000ffff317224 */ /* 0x000fe200078e0007 */
[----:B------:R-:W-:Y:S01]  /*7c350*/  LOP3.LUT R21, R21, R20, RZ, 0x3c, !PT ;  /* 0x0000001415157212 */ /* 0x000fe200078e3cff */
[----:B------:R-:W-:Y:S01]  /*7c360*/  IMAD.MOV.U32 R40, RZ, RZ, R9 ;  /* 0x000000ffff287224 */ /* 0x000fe200078e0009 */
[----:B------:R-:W-:Y:S01]  /*7c370*/  LOP3.LUT R14, R15, R14, RZ, 0x3c, !PT ;  /* 0x0000000e0f0e7212 */ /* 0x000fe200078e3cff */
[----:B------:R-:W-:Y:S01]  /*7c380*/  IMAD.MOV.U32 R41, RZ, RZ, R6 ;  /* 0x000000ffff297224 */ /* 0x000fe200078e0006 */
[----:B------:R-:W-:-:S02]  /*7c390*/  LOP3.LUT R23, R23, R22, RZ, 0x3c, !PT ;  /* 0x0000001617177212 */ /* 0x000fc400078e3cff */
[----:B------:R-:W-:Y:S02]  /*7c3a0*/  LOP3.LUT R16, R17, R16, RZ, 0x3c, !PT ;  /* 0x0000001011107212 */ /* 0x000fe400078e3cff */
[----:B------:R-:W-:Y:S02]  /*7c3b0*/  LOP3.LUT R25, R25, R24, RZ, 0x3c, !PT ;  /* 0x0000001819197212 */ /* 0x000fe400078e3cff */
[----:B------:R-:W-:Y:S02]  /*7c3c0*/  LOP3.LUT R11, R11, R10, RZ, 0x3c, !PT ;  /* 0x0000000a0b0b7212 */ /* 0x000fe400078e3cff */
[----:B------:R-:W-:Y:S02]  /*7c3d0*/  LOP3.LUT R18, R19, R18, RZ, 0x3c, !PT ;  /* 0x0000001213127212 */ /* 0x000fe400078e3cff */
[----:B-1----:R-:W-:Y:S02]  /*7c3e0*/  LOP3.LUT R38, R38, 0x1f, RZ, 0xc0, !PT ;  /* 0x0000001f26267812 */ /* 0x002fe400078ec0ff */
[----:B------:R-:W-:-:S02]  /*7c3f0*/  LOP3.LUT R13, R13, R12, RZ, 0x3c, !PT ;  /* 0x0000000c0d0d7212 */ /* 0x000fc400078e3cff */
[----:B------:R-:W-:Y:S01]  /*7c400*/  LOP3.LUT R20, R21, R20, RZ, 0x3c, !PT ;  /* 0x0000001415147212 */ /* 0x000fe200078e3cff */
[----:B------:R-:W-:Y:S01]  /*7c410*/  IMAD.SHL.U32 R44, R38, 0x4, RZ ;  /* 0x00000004262c7824 */ /* 0x000fe200078e00ff */
[----:B------:R-:W-:Y:S01]  /*7c420*/  LOP3.LUT R29, R29, R28, RZ, 0x3c, !PT ;  /* 0x0000001c1d1d7212 */ /* 0x000fe200078e3cff */
[----:B------:R-:W-:Y:S01]  /*7c430*/  STL.64 [R1+0x31c8], R48 ;  /* 0x0031c83001007387 */ /* 0x000fe20000100a00 */
[----:B------:R-:W-:Y:S02]  /*7c440*/  LOP3.LUT R15, R15, R14, RZ, 0x3c, !PT ;  /* 0x0000000e0f0f7212 */ /* 0x000fe400078e3cff */
[----:B------:R-:W-:Y:S01]  /*7c450*/  LOP3.LUT R22, R23, R22, RZ, 0x3c, !PT ;  /* 0x0000001617167212 */ /* 0x000fe200078e3cff */
[----:B------:R1:W-:Y:S01]  /*7c460*/  STL.64 [R1+0x3188], R40 ;  /* 0x0031882801007387 */ /* 0x0003e20000100a00 */
[----:B------:R-:W-:Y:S02]  /*7c470*/  LOP3.LUT R17, R17, R16, RZ, 0x3c, !PT ;  /* 0x0000001011117212 */ /* 0x000fe400078e3cff */
[----:B------:R-:W-:Y:S01]  /*7c480*/  LOP3.LUT R24, R25, R24, RZ, 0x3c, !PT ;  /* 0x0000001819187212 */ /* 0x000fe200078e3cff */
[----:B------:R2:W-:Y:S01]  /*7c490*/  STL.64 [R1+0x3148], R10 ;  /* 0x0031480a01007387 */ /* 0x0005e20000100a00 */
[----:B------:R-:W-:-:S02]  /*7c4a0*/  LOP3.LUT R19, R19, R18, RZ, 0x3c, !PT ;  /* 0x0000001213137212 */ /* 0x000fc400078e3cff */
[----:B------:R-:W-:Y:S01]  /*7c4b0*/  LOP3.LUT R35, R35, R34, RZ, 0x3c, !PT ;  /* 0x0000002223237212 */ /* 0x000fe200078e3cff */
[----:B------:R3:W-:Y:S01]  /*7c4c0*/  STL.64 [R1+0x3108], R12 ;  /* 0x0031080c01007387 */ /* 0x0007e20000100a00 */
[----:B------:R-:W-:Y:S02]  /*7c4d0*/  LOP3.LUT R21, R21, R20, RZ, 0x3c, !PT ;  /* 0x0000001415157212 */ /* 0x000fe400078e3cff */
[----:B------:R-:W-:Y:S01]  /*7c4e0*/  LOP3.LUT R28, R29, R28, RZ, 0x3c, !PT ;  /* 0x0000001c1d1c7212 */ /* 0x000fe200078e3cff */
[----:B------:R-:W-:Y:S01]  /*7c4f0*/  IMAD.X R36, R39, 0x1, R4, P1 ;  /* 0x0000000127247824 */ /* 0x000fe200008e0604 */
[----:B------:R-:W-:Y:S01]  /*7c500*/  LOP3.LUT R23, R23, R22, RZ, 0x3c, !PT ;  /* 0x0000001617177212 */ /* 0x000fe200078e3cff */
[----:B------:R4:W-:Y:S01]  /*7c510*/  STL.64 [R1+0x30c8], R14 ;  /* 0x0030c80e01007387 */ /* 0x0009e20000100a00 */
[----:B------:R-:W-:Y:S01]  /*7c520*/  LOP3.LUT R47, R44, 0x10, RZ, 0x3c, !PT ;  /* 0x000000102c2f7812 */ /* 0x000fe200078e3cff */
[----:B------:R-:W-:Y:S01]  /*7c530*/  IMAD.MOV.U32 R38, RZ, RZ, R27 ;  /* 0x000000ffff267224 */ /* 0x000fe200078e001b */
[----:B------:R-:W-:Y:S01]  /*7c540*/  LOP3.LUT R25, R25, R24, RZ, 0x3c, !PT ;  /* 0x0000001819197212 */ /* 0x000fe200078e3cff */
[----:B------:R1:W-:Y:S01]  /*7c550*/  STL.64 [R1+0x3088], R16 ;  /* 0x0030881001007387 */ /* 0x0003e20000100a00 */
[----:B------:R-:W-:Y:S01]  /*7c560*/  IMAD.MOV.U32 R39, RZ, RZ, R26 ;  /* 0x000000ffff277224 */ /* 0x000fe200078e001a */
[----:B------:R-:W-:Y:S01]  /*7c570*/  LOP3.LUT R34, R35, R34, RZ, 0x3c, !PT ;  /* 0x0000002223227212 */ /* 0x000fe200078e3cff */
[----:B------:R-:W-:Y:S01]  /*7c580*/  IMAD.MOV.U32 R44, RZ, RZ, R31 ;  /* 0x000000ffff2c7224 */ /* 0x000fe200078e001f */
[----:B------:R1:W-:Y:S01]  /*7c590*/  STL.64 [R1+0x3048], R18 ;  /* 0x0030481201007387 */ /* 0x0003e20000100a00 */
[----:B------:R-:W-:Y:S01]  /*7c5a0*/  LOP3.LUT R29, R29, R28, RZ, 0x3c, !PT ;  /* 0x0000001c1d1d7212 */ /* 0x000fe200078e3cff */
[----:B------:R-:W-:-:S02]  /*7c5b0*/  IMAD.MOV.U32 R45, RZ, RZ, R30 ;  /* 0x000000ffff2d7224 */ /* 0x000fc400078e001e */
[----:B------:R1:W-:Y:S01]  /*7c5c0*/  STL.64 [R1+0x3008], R20 ;  /* 0x0030081401007387 */ /* 0x0003e20000100a00 */
[----:B------:R-:W-:Y:S01]  /*7c5d0*/  VIADD R6, R47, UR10 ;  /* 0x0000000a2f067c36 */ /* 0x000fe20008000000 */
[----:B------:R-:W-:Y:S01]  /*7c5e0*/  LOP3.LUT R35, R35, R34, RZ, 0x3c, !PT ;  /* 0x0000002223237212 */ /* 0x000fe200078e3cff */
[----:B------:R-:W-:Y:S01]  /*7c5f0*/  IMAD.MOV.U32 R30, RZ, RZ, R33 ;  /* 0x000000ffff1e7224 */ /* 0x000fe200078e0021 */
[----:B------:R1:W-:Y:S01]  /*7c600*/  STL.64 [R1+0x2fc8], R22 ;  /* 0x002fc81601007387 */ /* 0x0003e20000100a00 */
[----:B------:R-:W-:-:S03]  /*7c610*/  IMAD.MOV.U32 R31, RZ, RZ, R32 ;  /* 0x000000ffff1f7224 */ /* 0x000fc600078e0020 */
[----:B------:R1:W-:Y:S04]  /*7c620*/  STL.64 [R1+0x2f88], R24 ;  /* 0x002f881801007387 */ /* 0x0003e80000100a00 */
[----:B------:R-:W-:Y:S04]  /*7c630*/  STL.64 [R1+0x2e08], R38 ;  /* 0x002e082601007387 */ /* 0x000fe80000100a00 */
[----:B------:R1:W-:Y:S01]  /*7c640*/  STL.64 [R1+0x2f48], R28 ;  /* 0x002f481c01007387 */ /* 0x0003e20000100a00 */
[----:B------:R-:W-:-:S03]  /*7c650*/  IMAD.MOV.U32 R8, RZ, RZ, R37 ;  /* 0x000000ffff087224 */ /* 0x000fc600078e0025 */
[----:B------:R-:W-:Y:S01]  /*7c660*/  STL.64 [R1+0x2f08], R44 ;  /* 0x002f082c01007387 */ /* 0x000fe20000100a00 */
[----:B------:R-:W-:-:S03]  /*7c670*/  IMAD.MOV.U32 R9, RZ, RZ, R36 ;  /* 0x000000ffff097224 */ /* 0x000fc600078e0024 */
[----:B------:R-:W-:Y:S04]  /*7c680*/  LDGSTS.E [R6+0x20080], desc[UR34][R48.64], P0 ;  /* 0x2008000030067fae */ /* 0x000fe800081a1022 */
[----:B------:R1:W-:Y:S04]  /*7c690*/  STL.64 [R1+0x2ec8], R30 ;  /* 0x002ec81e01007387 */ /* 0x0003e80000100a00 */
[----:B------:R-:W-:Y:S04]  /*7c6a0*/  LDGSTS.E [R6+0x20480], desc[UR34][R40.64], P0 ;  /* 0x2048000028067fae */ /* 0x000fe800081a1022 */
[----:B------:R2:W-:Y:S04]  /*7c6b0*/  STL.64 [R1+0x2e88], R34 ;  /* 0x002e882201007387 */ /* 0x0005e80000100a00 */
[----:B------:R-:W-:Y:S04]  /*7c6c0*/  LDGSTS.E [R6+0x20880], desc[UR34][R10.64], P0 ;  /* 0x208800000a067fae */ /* 0x000fe800081a1022 */
[----:B-1----:R-:W4:Y:S04]  /*7c6d0*/  LDL.LU.64 R40, [R1+0x31c0] ;  /* 0x0031c00001287983 */ /* 0x002f280000300a00 */
[----:B------:R1:W-:Y:S04]  /*7c6e0*/  STL.64 [R1+0x2e48], R8 ;  /* 0x002e480801007387 */ /* 0x0003e80000100a00 */
[----:B--2---:R-:W2:Y:S04]  /*7c6f0*/  LDL.LU.64 R10, [R1+0x3180] ;  /* 0x00318000010a7983 */ /* 0x004ea80000300a00 */
[----:B------:R-:W-:Y:S04]  /*7c700*/  LDGSTS.E [R6+0x20c80], desc[UR34][R12.64], P0 ;  /* 0x20c800000c067fae */ /* 0x000fe800081a1022 */
[----:B------:R-:W-:Y:S04]  /*7c710*/  LDGSTS.E [R6+0x21080], desc[UR34][R14.64], P0 ;  /* 0x210800000e067fae */ /* 0x000fe800081a1022 */
[----:B------:R-:W-:Y:S04]  /*7c720*/  LDGSTS.E [R6+0x21480], desc[UR34][R16.64], P0 ;  /* 0x2148000010067fae */ /* 0x000fe800081a1022 */
[----:B---3--:R-:W3:Y:S04]  /*7c730*/  LDL.LU.64 R12, [R1+0x3140] ;  /* 0x00314000010c7983 */ /* 0x008ee80000300a00 */
[----:B----4-:R-:W4:Y:S04]  /*7c740*/  LDL.LU.64 R14, [R1+0x3100] ;  /* 0x00310000010e7983 */ /* 0x010f280000300a00 */
        /* <DEDUP_REMOVED lines=20> */
[----:B------:R1:W-:Y:S04]  /*7c890*/  LDGSTS.E [R6+0x23c80], desc[UR34][R38.64], P0 ;  /* 0x23c8000026067fae */ /* 0x0003e800081a1022 */
[----:B------:R-:W4:Y:S01]  /*7c8a0*/  LDL.LU.64 R38, [R1+0x2e00] ;  /* 0x002e000001267983 */ /* 0x000f220000300a00 */
[----:B-1----:R-:W1:Y:S02]  /*7c8b0*/  S2R R44, SR_TID.X ;  /* 0x00000000002c7919 */ /* 0x002e640000002100 */
[----:B-1----:R-:W-:-:S05]  /*7c8c0*/  LOP3.LUT R44, R44, 0x1f, RZ, 0xc0, !PT ;  /* 0x0000001f2c2c7812 */ /* 0x002fca00078ec0ff */
[----:B------:R-:W-:-:S05]  /*7c8d0*/  IMAD.SHL.U32 R44, R44, 0x4, RZ ;  /* 0x000000042c2c7824 */ /* 0x000fca00078e00ff */
[----:B------:R-:W-:Y:S02]  /*7c8e0*/  LOP3.LUT R44, R44, 0x20, RZ, 0x3c, !PT ;  /* 0x000000202c2c7812 */ /* 0x000fe400078e3cff */
[----:B------:R-:W-:-:S05]  /*7c8f0*/  IADD3 R8, P1, PT, R40, R5, RZ ;  /* 0x0000000528087210 */ /* 0x000fca0007f3e0ff */
[----:B------:R-:W-:Y:S01]  /*7c900*/  IMAD.X R7, R41, 0x1, R4, P1 ;  /* 0x0000000129077824 */ /* 0x000fe200008e0604 */
[----:B--2---:R-:W-:-:S05]  /*7c910*/  IADD3 R9, P1, PT, R10, R5, RZ ;  /* 0x000000050a097210 */ /* 0x004fca0007f3e0ff */
        /* <DEDUP_REMOVED lines=24> */
[--C-:B------:R-:W-:Y:S01]  /*7caa0*/  IMAD.X R32, R35, 0x1, R4.reuse, P1 ;  /* 0x0000000123207824 */ /* 0x100fe200008e0604 */
[-C--:B------:R-:W-:Y:S02]  /*7cab0*/  IADD3 R35, P1, PT, R36, R5.reuse, RZ ;  /* 0x0000000524237210 */ /* 0x080fe40007f3e0ff */
[----:B------:R-:W-:Y:S02]  /*7cac0*/  LOP3.LUT R11, R11, R10, RZ, 0x3c, !PT ;  /* 0x0000000a0b0b7212 */ /* 0x000fe400078e3cff */
[----:B------:R-:W-:Y:S01]  /*7cad0*/  LOP3.LUT R13, R13, R12, RZ, 0x3c, !PT ;  /* 0x0000000c0d0d7212 */ /* 0x000fe200078e3cff */
[----:B------:R-:W-:Y:S01]  /*7cae0*/  IMAD.X R34, R37, 0x1, R4, P1 ;  /* 0x0000000125227824 */ /* 0x000fe200008e0604 */
[----:B------:R-:W-:Y:S02]  /*7caf0*/  LOP3.LUT R15, R15, R14, RZ, 0x3c, !PT ;  /* 0x0000000e0f0f7212 */ /* 0x000fe400078e3cff */
[----:B------:R-:W-:Y:S02]  /*7cb00*/  LOP3.LUT R17, R17, R16, RZ, 0x3c, !PT ;  /* 0x0000001011117212 */ /* 0x000fe400078e3cff */
[----:B------:R-:W-:-:S02]  /*7cb10*/  IADD3 R37, P1, PT, R38, R5, RZ ;  /* 0x0000000526257210 */ /* 0x000fc40007f3e0ff */
[----:B------:R-:W-:Y:S02]  /*7cb20*/  LOP3.LUT R10, R11, R10, RZ, 0x3c, !PT ;  /* 0x0000000a0b0a7212 */ /* 0x000fe400078e3cff */
[----:B------:R-:W-:Y:S01]  /*7cb30*/  LOP3.LUT R19, R19, R18, RZ, 0x3c, !PT ;  /* 0x0000001213137212 */ /* 0x000fe200078e3cff */
[----:B------:R-:W-:Y:S01]  /*7cb40*/  IMAD.X R36, R39, 0x1, R4, P1 ;  /* 0x0000000127247824 */ /* 0x000fe200008e0604 */
        /* <DEDUP_REMOVED lines=13> */
[----:B------:R-:W-:Y:S02]  /*7cc20*/  LOP3.LUT R13, R13, R12, RZ, 0x3c, !PT ;  /* 0x0000000c0d0d7212 */ /* 0x000fe400078e3cff */
[----:B------:R-:W-:-:S02]  /*7cc30*/  LOP3.LUT R20, R21, R20, RZ, 0x3c, !PT ;  /* 0x0000001415147212 */ /* 0x000fc400078e3cff */
[----:B------:R-:W-:Y:S01]  /*7cc40*/  LOP3.LUT R29, R29, R28, RZ, 0x3c, !PT ;  /* 0x0000001c1d1d7212 */ /* 0x000fe200078e3cff */
[----:B------:R1:W-:Y:S01]  /*7cc50*/  STL.64 [R1+0x31c0], R40 ;  /* 0x0031c02801007387 */ /* 0x0003e20000100a00 */
[----:B------:R-:W-:Y:S02]  /*7cc60*/  LOP3.LUT R15, R15, R14, RZ, 0x3c, !PT ;  /* 0x0000000e0f0f7212 */ /* 0x000fe400078e3cff */
[----:B------:R-:W-:Y:S02]  /*7cc70*/  LOP3.LUT R22, R23, R22, RZ, 0x3c, !PT ;  /* 0x0000001617167212 */ /* 0x000fe400078e3cff */
[----:B------:R-:W-:Y:S01]  /*7cc80*/  LOP3.LUT R31, R31, R30, RZ, 0x3c, !PT ;  /* 0x0000001e1f1f7212 */ /* 0x000fe200078e3cff */
[----:B------:R-:W-:Y:S01]  /*7cc90*/  STL.64 [R1+0x3180], R38 ;  /* 0x0031802601007387 */ /* 0x000fe20000100a00 */
[----:B------:R-:W-:Y:S02]  /*7cca0*/  LOP3.LUT R17, R17, R16, RZ, 0x3c, !PT ;  /* 0x0000001011117212 */ /* 0x000fe400078e3cff */
[----:B------:R-:W-:-:S02]  /*7ccb0*/  LOP3.LUT R24, R25, R24, RZ, 0x3c, !PT ;  /* 0x0000001819187212 */ /* 0x000fc400078e3cff */
[----:B------:R-:W-:Y:S01]  /*7ccc0*/  LOP3.LUT R33, R33, R32, RZ, 0x3c, !PT ;  /* 0x0000002021217212 */ /* 0x000fe200078e3cff */
[----:B------:R2:W-:Y:S01]  /*7ccd0*/  STL.64 [R1+0x3140], R10 ;  /* 0x0031400a01007387 */ /* 0x0005e20000100a00 */
[----:B------:R-:W-:Y:S02]  /*7cce0*/  LOP3.LUT R19, R19, R18, RZ, 0x3c, !PT ;  /* 0x0000001213137212 */ /* 0x000fe400078e3cff */
        /* <DEDUP_REMOVED lines=18> */
[----:B------:R-:W-:Y:S01]  /*7ce10*/  LOP3.LUT R33, R33, R32, RZ, 0x3c, !PT ;  /* 0x0000002021217212 */ /* 0x000fe200078e3cff */
[----:B------:R-:W-:Y:S01]  /*7ce20*/  VIADD R6, R44, UR10 ;  /* 0x0000000a2c067c36 */ /* 0x000fe20008000000 */
[----:B------:R-:W-:Y:S01]  /*7ce30*/  LOP3.LUT R35, R35, R34, RZ, 0x3c, !PT ;  /* 0x0000002223237212 */ /* 0x000fe200078e3cff */
[----:B------:R1:W-:Y:S04]  /*7ce40*/  STL.64 [R1+0x2f80], R24 ;  /* 0x002f801801007387 */ /* 0x0003e80000100a00 */
[----:B------:R1:W-:Y:S04]  /*7ce50*/  STL.64 [R1+0x2f40], R26 ;  /* 0x002f401a01007387 */ /* 0x0003e80000100a00 */
[----:B------:R1:W-:Y:S01]  /*7ce60*/  STL.64 [R1+0x2f00], R28 ;  /* 0x002f001c01007387 */ /* 0x0003e20000100a00 */
[----:B------:R-:W-:-:S03]  /*7ce70*/  IMAD.MOV.U32 R8, RZ, RZ, R37 ;  /* 0x000000ffff087224 */ /* 0x000fc600078e0025 */
[----:B------:R1:W-:Y:S01]  /*7ce80*/  STL.64 [R1+0x2ec0], R30 ;  /* 0x002ec01e01007387 */ /* 0x0003e20000100a00 */
[----:B------:R-:W-:-:S03]  /*7ce90*/  IMAD.MOV.U32 R9, RZ, RZ, R36 ;  /* 0x000000ffff097224 */ /* 0x000fc600078e0024 */
[----:B------:R1:W-:Y:S04]  /*7cea0*/  STL.64 [R1+0x2e80], R32 ;  /* 0x002e802001007387 */ /* 0x0003e80000100a00 */
[----:B------:R-:W-:Y:S04]  /*7ceb0*/  LDGSTS.E [R6+0x20100], desc[UR34][R40.64], P0 ;  /* 0x2010000028067fae */ /* 0x000fe800081a1022 */
[----:B------:R2:W-:Y:S04]  /*7cec0*/  STL.64 [R1+0x2e40], R34 ;  /* 0x002e402201007387 */ /* 0x0005e80000100a00 */
[----:B------:R-:W-:Y:S04]  /*7ced0*/  LDGSTS.E [R6+0x20500], desc[UR34][R38.64], P0 ;  /* 0x2050000026067fae */ /* 0x000fe800081a1022 */
[----:B-1----:R-:W4:Y:S04]  /*7cee0*/  LDL.LU.64 R40, [R1+0x31b8] ;  /* 0x0031b80001287983 */ /* 0x002f280000300a00 */
[----:B------:R1:W-:Y:S04]  /*7cef0*/  STL.64 [R1+0x2e00], R8 ;  /* 0x002e000801007387 */ /* 0x0003e80000100a00 */
[----:B------:R-:W-:Y:S04]  /*7cf00*/  LDGSTS.E [R6+0x20900], desc[UR34][R10.64], P0 ;  /* 0x209000000a067fae */ /* 0x000fe800081a1022 */
[----:B------:R-:W-:Y:S04]  /*7cf10*/  LDGSTS.E [R6+0x20d00], desc[UR34][R12.64], P0 ;  /* 0x20d000000c067fae */ /* 0x000fe800081a1022 */
[----:B------:R-:W-:Y:S04]  /*7cf20*/  LDGSTS.E [R6+0x21100], desc[UR34][R14.64], P0 ;  /* 0x211000000e067fae */ /* 0x000fe800081a1022 */
[----:B--2---:R-:W2:Y:S04]  /*7cf30*/  LDL.LU.64 R10, [R1+0x3178] ;  /* 0x00317800010a7983 */ /* 0x004ea80000300a00 */
[----:B---3--:R-:W3:Y:S04]  /*7cf40*/  LDL.LU.64 R12, [R1+0x3138] ;  /* 0x00313800010c7983 */ /* 0x008ee80000300a00 */
[----:B----4-:R-:W4:Y:S04]  /*7cf50*/  LDL.LU.64 R14, [R1+0x30f8] ;  /* 0x0030f800010e7983 */ /* 0x010f280000300a00 */
        /* <DEDUP_REMOVED lines=19> */
[----:B------:R1:W-:Y:S04]  /*7d090*/  LDGSTS.E [R6+0x23d00], desc[UR34][R8.64], P0 ;  /* 0x23d0000008067fae */ /* 0x0003e800081a1022 */
[----:B------:R-:W4:Y:S04]  /*7d0a0*/  LDL.LU.64 R34, [R1+0x2e78] ;  /* 0x002e780001227983 */ /* 0x000f280000300a00 */
[----:B------:R-:W4:Y:S04]  /*7d0b0*/  LDL.LU.64 R36, [R1+0x2e38] ;  /* 0x002e380001247983 */ /* 0x000f280000300a00 */
[----:B------:R-:W4:Y:S01]  /*7d0c0*/  LDL.LU.64 R38, [R1+0x2df8] ;  /* 0x002df80001267983 */ /* 0x000f220000300a00 */
[----:B------:R-:W1:Y:S02]  /*7d0d0*/  S2R R44, SR_TID.X ;  /* 0x00000000002c7919 */ /* 0x000e640000002100 */
        /* <DEDUP_REMOVED lines=35> */
[----:B------:R-:W-:Y:S02]  /*7d310*/  IADD3 R37, P1, PT, R38, R5, RZ ;  /* 0x0000000526257210 */ /* 0x000fe40007f3e0ff */
[----:B------:R-:W-:Y:S02]  /*7d320*/  LOP3.LUT R15, R15, R14, RZ, 0x3c, !PT ;  /* 0x0000000e0f0f7212 */ /* 0x000fe400078e3cff */
[----:B------:R-:W-:-:S02]  /*7d330*/  LOP3.LUT R17, R17, R16, RZ, 0x3c, !PT ;  /* 0x0000001011117212 */ /* 0x000fc400078e3cff */
        /* <DEDUP_REMOVED lines=221> */
[----:B------:R-:W-:-:S05]  /*7e110*/  LOP3.LUT R43, R43, 0x1f, RZ, 0xc0, !PT ;  /* 0x0000001f2b2b7812 */ /* 0x000fca00078ec0ff */
[----:B------:R-:W-:-:S05]  /*7e120*/  IMAD.SHL.U32 R43, R43, 0x4, RZ ;  /* 0x000000042b2b7824 */ /* 0x000fca00078e00ff */
[----:B------:R-:W-:Y:S02]  /*7e130*/  LOP3.LUT R43, R43, 0x50, RZ, 0x3c, !PT ;  /* 0x000000502b2b7812 */ /* 0x000fe400078e3cff */
[----:B-1----:R-:W-:-:S05]  /*7e140*/  IADD3 R8, P1, PT, R40, R5, RZ ;  /* 0x0000000528087210 */ /* 0x002fca0007f3e0ff */
        /* <DEDUP_REMOVED lines=253> */
[----:B------:R-:W-:Y:S01]  /*7f120*/  LOP3.LUT R46, R46, 0x70, RZ, 0x3c, !PT ;  /* 0x000000702e2e7812 */ /* 0x000fe200078e3cff */
[----:B------:R-:W-:-:S04]  /*7f130*/  UIADD3 UR5, UPT, UPT, UR5, 0x1, URZ ;  /* 0x0000000105057890 */ /* 0x000fc8000fffe0ff */
[----:B------:R-:W-:Y:S01]  /*7f140*/  UISETP.NE.U32.AND UP0, UPT, UR5, UR7, UPT ;  /* 0x000000070500728c */ /* 0x000fe2000bf05070 */
        /* <DEDUP_REMOVED lines=32> */
[----:B------:R-:W-:Y:S01]  /*7f350*/  IADD3 R37, P1, PT, R38, R5, RZ ;  /* 0x0000000526257210 */ /* 0x000fe20007f3e0ff */
[----:B------:R-:W-:Y:S01]  /*7f360*/  IMAD.MOV.U32 R43, RZ, RZ, R6 ;  /* 0x000000ffff2b7224 */ /* 0x000fe200078e0006 */
[----:B------:R-:W-:Y:S01]  /*7f370*/  LOP3.LUT R19, R19, R18, RZ, 0x3c, !PT ;  /* 0x0000001213137212 */ /* 0x000fe200078e3cff */
[----:B------:R-:W-:Y:S01]  /*7f380*/  IMAD.MOV.U32 R44, RZ, RZ, R8 ;  /* 0x000000ffff2c7224 */ /* 0x000fe200078e0008 */
[----:B------:R-:W-:Y:S01]  /*7f390*/  LOP3.LUT R21, R21, R20, RZ, 0x3c, !PT ;  /* 0x0000001415157212 */ /* 0x000fe200078e3cff */
[----:B------:R-:W-:Y:S01]  /*7f3a0*/  IMAD.MOV.U32 R45, RZ, RZ, R7 ;  /* 0x000000ffff2d7224 */ /* 0x000fe200078e0007 */
[----:B------:R-:W-:Y:S01]  /*7f3b0*/  LOP3.LUT R14, R15, R14, RZ, 0x3c, !PT ;  /* 0x0000000e0f0e7212 */ /* 0x000fe200078e3cff */
[----:B------:R-:W-:Y:S01]  /*7f3c0*/  VIADD R6, R46, UR10 ;  /* 0x0000000a2e067c36 */ /* 0x000fe20008000000 */
[----:B------:R-:W-:Y:S01]  /*7f3d0*/  LOP3.LUT R23, R23, R22, RZ, 0x3c, !PT ;  /* 0x0000001617177212 */ /* 0x000fe200078e3cff */
[----:B------:R-:W-:Y:S01]  /*7f3e0*/  IMAD.MOV.U32 R42, RZ, RZ, R9 ;  /* 0x000000ffff2a7224 */ /* 0x000fe200078e0009 */
        /* <DEDUP_REMOVED lines=10> */
[----:B------:R-:W-:Y:S01]  /*7f490*/  LOP3.LUT R29, R29, R28, RZ, 0x3c, !PT ;  /* 0x0000001c1d1d7212 */ /* 0x000fe200078e3cff */
[----:B------:R1:W-:Y:S01]  /*7f4a0*/  LDGSTS.E [R6+0x20380], desc[UR34][R44.64], P0 ;  /* 0x203800002c067fae */ /* 0x0003e200081a1022 */
[----:B------:R-:W-:-:S02]  /*7f4b0*/  LOP3.LUT R15, R15, R14, RZ, 0x3c, !PT ;  /* 0x0000000e0f0f7212 */ /* 0x000fc400078e3cff */
[----:B------:R-:W-:Y:S02]  /*7f4c0*/  LOP3.LUT R22, R23, R22, RZ, 0x3c, !PT ;  /* 0x0000001617167212 */ /* 0x000fe400078e3cff */
[----:B------:R-:W-:Y:S01]  /*7f4d0*/  LOP3.LUT R31, R31, R30, RZ, 0x3c, !PT ;  /* 0x0000001e1f1f7212 */ /* 0x000fe200078e3cff */
[----:B------:R1:W-:Y:S01]  /*7f4e0*/  STL.64 [R1+0x3198], R44 ;  /* 0x0031982c01007387 */ /* 0x0003e20000100a00 */
[----:B------:R-:W-:Y:S02]  /*7f4f0*/  LOP3.LUT R17, R17, R16, RZ, 0x3c, !PT ;  /* 0x0000001011117212 */ /* 0x000fe400078e3cff */
[----:B------:R-:W-:Y:S01]  /*7f500*/  LOP3.LUT R24, R25, R24, RZ, 0x3c, !PT ;  /* 0x0000001819187212 */ /* 0x000fe200078e3cff */
[----:B------:R1:W-:Y:S01]  /*7f510*/  LDGSTS.E [R6+0x20780], desc[UR34][R42.64], P0 ;  /* 0x207800002a067fae */ /* 0x0003e200081a1022 */
[----:B------:R-:W-:Y:S02]  /*7f520*/  LOP3.LUT R19, R19, R18, RZ, 0x3c, !PT ;  /* 0x0000001213137212 */ /* 0x000fe400078e3cff */
[----:B------:R-:W-:Y:S01]  /*7f530*/  LOP3.LUT R26, R27, R26, RZ, 0x3c, !PT ;  /* 0x0000001a1b1a7212 */ /* 0x000fe200078e3cff */
[----:B------:R1:W-:Y:S01]  /*7f540*/  STL.64 [R1+0x3158], R42 ;  /* 0x0031582a01007387 */ /* 0x0003e20000100a00 */
[----:B------:R-:W-:-:S02]  /*7f550*/  LOP3.LUT R21, R21, R20, RZ, 0x3c, !PT ;  /* 0x0000001415157212 */ /* 0x000fc400078e3cff */
[----:B------:R-:W-:Y:S01]  /*7f560*/  LOP3.LUT R28, R29, R28, RZ, 0x3c, !PT ;  /* 0x0000001c1d1c7212 */ /* 0x000fe200078e3cff */
[----:B------:R1:W-:Y:S01]  /*7f570*/  LDGSTS.E [R6+0x20b80], desc[UR34][R40.64], P0 ;  /* 0x20b8000028067fae */ /* 0x0003e200081a1022 */
[----:B------:R-:W-:Y:S02]  /*7f580*/  LOP3.LUT R23, R23, R22, RZ, 0x3c, !PT ;  /* 0x0000001617177212 */ /* 0x000fe400078e3cff */
[----:B------:R-:W-:Y:S01]  /*7f590*/  LOP3.LUT R30, R31, R30, RZ, 0x3c, !PT ;  /* 0x0000001e1f1e7212 */ /* 0x000fe200078e3cff */
[----:B------:R1:W-:Y:S01]  /*7f5a0*/  STL.64 [R1+0x3118], R40 ;  /* 0x0031182801007387 */ /* 0x0003e20000100a00 */
[----:B------:R-:W-:-:S03]  /*7f5b0*/  LOP3.LUT R25, R25, R24, RZ, 0x3c, !PT ;  /* 0x0000001819197212 */ /* 0x000fc600078e3cff */
[----:B------:R1:W-:Y:S01]  /*7f5c0*/  LDGSTS.E [R6+0x20f80], desc[UR34][R38.64], P0 ;  /* 0x20f8000026067fae */ /* 0x0003e200081a1022 */
[----:B------:R-:W-:-:S03]  /*7f5d0*/  LOP3.LUT R27, R27, R26, RZ, 0x3c, !PT ;  /* 0x0000001a1b1b7212 */ /* 0x000fc600078e3cff */
[----:B------:R1:W-:Y:S01]  /*7f5e0*/  STL.64 [R1+0x30d8], R38 ;  /* 0x0030d82601007387 */ /* 0x0003e20000100a00 */
[----:B------:R-:W-:-:S03]  /*7f5f0*/  LOP3.LUT R29, R29, R28, RZ, 0x3c, !PT ;  /* 0x0000001c1d1d7212 */ /* 0x000fc600078e3cff */
[----:B------:R1:W-:Y:S01]  /*7f600*/  LDGSTS.E [R6+0x21380], desc[UR34][R14.64], P0 ;  /* 0x213800000e067fae */ /* 0x0003e200081a1022 */
[----:B------:R-:W-:-:S03]  /*7f610*/  LOP3.LUT R31, R31, R30, RZ, 0x3c, !PT ;  /* 0x0000001e1f1f7212 */ /* 0x000fc600078e3cff */
[----:B------:R1:W-:Y:S01]  /*7f620*/  STL.64 [R1+0x3098], R14 ;  /* 0x0030980e01007387 */ /* 0x0003e20000100a00 */
[----:B------:R-:W-:-:S03]  /*7f630*/  IMAD.MOV.U32 R12, RZ, RZ, R33 ;  /* 0x000000ffff0c7224 */ /* 0x000fc600078e0021 */
[----:B------:R1:W-:Y:S01]  /*7f640*/  LDGSTS.E [R6+0x21780], desc[UR34][R16.64], P0 ;  /* 0x2178000010067fae */ /* 0x0003e200081a1022 */
[----:B------:R-:W-:-:S03]  /*7f650*/  IMAD.MOV.U32 R13, RZ, RZ, R32 ;  /* 0x000000ffff0d7224 */ /* 0x000fc600078e0020 */
        /* <DEDUP_REMOVED lines=8> */
[----:B------:R1:W-:Y:S04]  /*7f6e0*/  STL.64 [R1+0x2fd8], R20 ;  /* 0x002fd81401007387 */ /* 0x0003e80000100a00 */
[----:B------:R1:W-:Y:S04]  /*7f6f0*/  LDGSTS.E [R6+0x22380], desc[UR34][R22.64], P0 ;  /* 0x2238000016067fae */ /* 0x0003e800081a1022 */
        /* <DEDUP_REMOVED lines=15> */
[----:B------:R-:W0:Y:S01]  /*7f7f0*/  LDGDEPBAR ;  /* 0x00000000000079af */ /* 0x000e220000000000 */
[----:B------:R-:W-:Y:S05]  /*7f800*/  BRA.U UP0, `(.L_x_1) ;  /* 0xfffffb31003c7547 */ /* 0x000fea000b83ffff */
.L_x_0:
[----:B------:R-:W2:Y:S01]  /*7f810*/  LDL.LU R231, [R1+0x4250] ;  /* 0x0042500001e77983 */ /* 0x000ea20000300800 */
[----:B------:R-:W3:Y:S01]  /*7f820*/  LDCU UR40, c[0x0][0x3b4] ;  /* 0x00007680ff2877ac */ /* 0x000ee20008000800 */
[----:B------:R-:W4:Y:S01]  /*7f830*/  LDC R5, c[0x0][0x3b4] ;  /* 0x0000ed00ff057b82 */ /* 0x000f220000000800 */
[----:B------:R-:W1:Y:S01]  /*7f840*/  LDCU.64 UR36, c[0x0][0x390] ;  /* 0x00007200ff2477ac */ /* 0x000e620008000a00 */
[----:B-----5:R-:W-:Y:S01]  /*7f850*/  STL [R1+0x4494], R90 ;  /* 0x0044945a01007387 */ /* 0x020fe20000100800 */
[----:B------:R-:W1:Y:S03]  /*7f860*/  LDCU.64 UR44, c[0x0][0x390] ;  /* 0x00007200ff2c77ac */ /* 0x000e660008000a00 */
[----:B------:R-:W-:Y:S02]  /*7f870*/  STL [R1+0x4490], R89 ;  /* 0x0044905901007387 */ /* 0x000fe40000100800 */
[----:B------:R-:W1:Y:S01]  /*7f880*/  LDC R4, c[0x0][0x3b4] ;  /* 0x0000ed00ff047b82 */ /* 0x000e620000000800 */
[----:B------:R-:W1:Y:S01]  /*7f890*/  LDCU.64 UR12, c[0x0][0x390] ;  /* 0x00007200ff0c77ac */ /* 0x000e620008000a00 */
[----:B------:R-:W-:Y:S01]  /*7f8a0*/  STL [R1+0x448c], R88 ;  /* 0x00448c5801007387 */ /* 0x000fe20000100800 */
[----:B------:R-:W1:Y:S03]  /*7f8b0*/  LDCU.64 UR42, c[0x0][0x390] ;  /* 0x00007200ff2a77ac */ /* 0x000e660008000a00 */
[----:B------:R-:W-:Y:S02]  /*7f8c0*/  STL [R1+0x4488], R87 ;  /* 0x0044885701007387 */ /* 0x000fe40000100800 */
[----:B-1----:R-:W1:Y:S01]  /*7f8d0*/  LDC R9, c[0x0][0x3b4] ;  /* 0x0000ed00ff097b82 */ /* 0x002e620000000800 */
[----:B------:R-:W1:Y:S01]  /*7f8e0*/  LDCU.64 UR46, c[0x0][0x390] ;  /* 0x00007200ff2e77ac */ /* 0x000e620008000a00 */
[----:B------:R-:W-:Y:S01]  /*7f8f0*/  STL [R1+0x4484], R86 ;  /* 0x0044845601007387 */ /* 0x000fe20000100800 */
[----:B------:R-:W1:Y:S03]  /*7f900*/  LDCU UR48, c[0x0][0x398] ;  /* 0x00007300ff3077ac */ /* 0x000e660008000800 */
[----:B------:R-:W-:Y:S02]  /*7f910*/  STL [R1+0x4480], R85 ;  /* 0x0044805501007387 */ /* 0x000fe40000100800 */
[----:B------:R-:W1:Y:S01]  /*7f920*/  LDC R8, c[0x0][0x3b4] ;  /* 0x0000ed00ff087b82 */ /* 0x000e620000000800 */
[----:B------:R-:W1:Y:S01]  /*7f930*/  LDCU UR39, c[0x0][0x398] ;  /* 0x00007300ff2777ac */ /* 0x000e620008000800 */
        /* <DEDUP_REMOVED lines=12> */
[----:B------:R3:W-:Y:S02]  /*7fa00*/  STL [R1+0x4468], R79 ;  /* 0x0044684f01007387 */ /* 0x0007e40000100800 */
[----:B------:R-:W1:Y:S01]  /*7fa10*/  LDC R14, c[0x0][0x3b4] ;  /* 0x0000ed00ff0e7b82 */ /* 0x000e620000000800 */
[----:B------:R-:W1:Y:S01]  /*7fa20*/  LDCU UR27, c[0x0][0x398] ;  /* 0x00007300ff1b77ac */ /* 0x000e620008000800 */
[----:B------:R-:W1:Y:S06]  /*7fa30*/  LDCU UR26, c[0x0][0x398] ;  /* 0x00007300ff1a77ac */ /* 0x000e6c0008000800 */
[----:B------:R-:W1:Y:S01]  /*7fa40*/  LDC R19, c[0x0][0x3b4] ;  /* 0x0000ed00ff137b82 */ /* 0x000e620000000800 */
[----:B---3--:R-:W3:Y:S01]  /*7fa50*/  LDL R79, [R1+0x2dd4] ;  /* 0x002dd400014f7983 */ /* 0x008ee20000100800 */
[----:B------:R-:W1:Y:S01]  /*7fa60*/  LDCU UR25, c[0x0][0x398] ;  /* 0x00007300ff1977ac */ /* 0x000e620008000800 */
[----:B------:R-:W1:Y:S02]  /*7fa70*/  LDCU UR24, c[0x0][0x398] ;  /* 0x00007300ff1877ac */ /* 0x000e640008000800 */
[----:B------:R4:W-:Y:S03]  /*7fa80*/  STL [R1+0x4464], R78 ;  /* 0x0044644e01007387 */ /* 0x0009e60000100800 */
[----:B------:R-:W1:Y:S01]  /*7fa90*/  LDC R18, c[0x0][0x3b4] ;  /* 0x0000ed00ff127b82 */ /* 0x000e620000000800 */
[----:B------:R-:W1:Y:S01]  /*7faa0*/  LDCU UR9, c[0x0][0x398] ;  /* 0x00007300ff0977ac */ /* 0x000e620008000800 */
[----:B------:R-:W1:Y:S06]  /*7fab0*/  LDCU UR8, c[0x0][0x398] ;  /* 0x00007300ff0877ac */ /* 0x000e6c0008000800 */
[----:B------:R-:W1:Y:S01]  /*7fac0*/  LDC R23, c[0x0][0x3b4] ;  /* 0x0000ed00ff177b82 */ /* 0x000e620000000800 */
[----:B----4-:R-:W4:Y:S01]  /*7fad0*/  LDL R78, [R1+0x36fc] ;  /* 0x0036fc00014e7983 */ /* 0x010f220000100800 */
[----:B------:R-:W1:Y:S01]  /*7fae0*/  LDCU UR30, c[0x0][0x398] ;  /* 0x00007300ff1e77ac */ /* 0x000e620008000800 */
[----:B------:R-:W1:Y:S02]  /*7faf0*/  LDCU UR31, c[0x0][0x398] ;  /* 0x00007300ff1f77ac */ /* 0x000e640008000800 */
[----:B------:R1:W-:Y:S03]  /*7fb00*/  STL [R1+0x4460], R77 ;  /* 0x0044604d01007387 */ /* 0x0003e60000100800 */
[----:B------:R-:W2:Y:S01]  /*7fb10*/  LDC R25, c[0x0][0x3b4] ;  /* 0x0000ed00ff197b82 */ /* 0x000ea20000000800 */
[----:B------:R-:W1:Y:S01]  /*7fb20*/  LDCU UR22, c[0x0][0x398] ;  /* 0x00007300ff1677ac */ /* 0x000e620008000800 */
[----:B------:R-:W1:Y:S06]  /*7fb30*/  LDCU UR23, c[0x0][0x398] ;  /* 0x00007300ff1777ac */ /* 0x000e6c0008000800 */
[----:B------:R-:W2:Y:S01]  /*7fb40*/  LDC R24, c[0x0][0x3b4] ;  /* 0x0000ed00ff187b82 */ /* 0x000ea20000000800 */
[----:B-1----:R-:W2:Y:S01]  /*7fb50*/  LDL R77, [R1+0x3700] ;  /* 0x00370000014d7983 */ /* 0x002ea20000100800 */
[----:B------:R-:W1:Y:S01]  /*7fb60*/  LDCU UR5, c[0x0][0x398] ;  /* 0x00007300ff0577ac */ /* 0x000e620008000800 */
[----:B------:R-:W1:Y:S02]  /*7fb70*/  LDCU UR21, c[0x0][0x398] ;  /* 0x00007300ff1577ac */ /* 0x000e640008000800 */
[----:B------:R-:W-:Y:S03]  /*7fb80*/  STL [R1+0x445c], R76 ;  /* 0x00445c4c01007387 */ /* 0x000fe60000100800 */
[----:B------:R-:W1:Y:S01]  /*7fb90*/  LDC R29, c[0x0][0x3b4] ;  /* 0x0000ed00ff1d7b82 */ /* 0x000e620000000800 */
[----:B------:R-:W1:Y:S01]  /*7fba0*/  LDCU UR10, c[0x0][0x398] ;  /* 0x00007300ff0a77ac */ /* 0x000e620008000800 */
[----:B------:R1:W-:Y:S01]  /*7fbb0*/  STL [R1+0x4458], R75 ;  /* 0x0044584b01007387 */ /* 0x0003e20000100800 */
[----:B------:R-:W1:Y:S05]  /*7fbc0*/  LDCU UR20, c[0x0][0x398] ;  /* 0x00007300ff1477ac */ /* 0x000e6a0008000800 */
[----:B------:R-:W2:Y:S01]  /*7fbd0*/  LDC R30, c[0x0][0x3b4] ;  /* 0x0000ed00ff1e7b82 */ /* 0x000ea20000000800 */
[----:B------:R-:W1:Y:S01]  /*7fbe0*/  LDCU UR6, c[0x0][0x398] ;  /* 0x00007300ff0677ac */ /* 0x000e620008000800 */
[----:B------:R-:W1:Y:S02]  /*7fbf0*/  LDCU UR7, c[0x0][0x398] ;  /* 0x00007300ff0777ac */ /* 0x000e640008000800 */
[----:B-1----:R-:W2:Y:S04]  /*7fc00*/  LDL R75, [R1+0x36f4] ;  /* 0x0036f400014b7983 */ /* 0x002ea80000100800 */
[----:B------:R-:W1:Y:S01]  /*7fc10*/  LDC R33, c[0x0][0x3b4] ;  /* 0x0000ed00ff217b82 */ /* 0x000e620000000800 */
[----:B------:R-:W-:Y:S01]  /*7fc20*/  LOP3.LUT R230, R230, 0xfffffffe, RZ, 0xc0, !PT ;  /* 0xfffffffee6e67812 */ /* 0x000fe200078ec0ff */
[----:B------:R-:W1:Y:S01]  /*7fc30*/  LDCU UR11, c[0x0][0x398] ;  /* 0x00007300ff0b77ac */ /* 0x000e620008000800 */
[----:B------:R1:W-:Y:S01]  /*7fc40*/  STL [R1+0x4454], R74 ;  /* 0x0044544a01007387 */ /* 0x0003e20000100800 */
[----:B------:R-:W-:Y:S01]  /*7fc50*/  LOP3.LUT R229, R229, 0x7fffffff, RZ, 0xc0, !PT ;  /* 0x7fffffffe5e57812 */ /* 0x000fe200078ec0ff */
[----:B------:R-:W-:-:S04]  /*7fc60*/  DEPBAR.LE SB0, 0x0 ;  /* 0x000080000000791a */ /* 0x000fc80000000000 */
[----:B------:R1:W-:Y:S01]  /*7fc70*/  STL [R1+0x4450], R73 ;  /* 0x0044504901007387 */ /* 0x0003e20000100800 */
[----:B------:R-:W1:Y:S03]  /*7fc80*/  LDCU UR14, c[0x0][0x398] ;  /* 0x00007300ff0e77ac */ /* 0x000e660008000800 */
[----:B------:R1:W-:Y:S01]  /*7fc90*/  STL [R1+0x444c], R72 ;  /* 0x00444c4801007387 */ /* 0x0003e20000100800 */
[----:B------:R-:W1:Y:S03]  /*7fca0*/  LDCU UR15, c[0x0][0x398] ;  /* 0x00007300ff0f77ac */ /* 0x000e660008000800 */
[----:B------:R-:W4:Y:S01]  /*7fcb0*/  LDL.LU R87, [R1+0x4254] ;  /* 0x0042540001577983 */ /* 0x000f220000300800 */
[----:B------:R-:W1:Y:S03]  /*7fcc0*/  LDCU UR16, c[0x0][0x398] ;  /* 0x00007300ff1077ac */ /* 0x000e660008000800 */
[----:B------:R-:W4:Y:S01]  /*7fcd0*/  LDL R76, [R1+0x3704] ;  /* 0x00370400014c7983 */ /* 0x000f220000100800 */
[----:B------:R-:W1:Y:S03]  /*7fce0*/  LDCU UR17, c[0x0][0x398] ;  /* 0x00007300ff1177ac */ /* 0x000e660008000800 */
[----:B-1----:R-:W4:Y:S01]  /*7fcf0*/  LDL R74, [R1+0x36f8] ;  /* 0x0036f800014a7983 */ /* 0x002f220000100800 */
[----:B------:R-:W1:Y:S03]  /*7fd00*/  LDCU UR18, c[0x0][0x398] ;  /* 0x00007300ff1277ac */ /* 0x000e660008000800 */
[----:B------:R-:W4:Y:S01]  /*7fd10*/  LDL R73, [R1+0x36f0] ;  /* 0x0036f00001497983 */ /* 0x000f220000100800 */
        /* <DEDUP_REMOVED lines=16> */
[----:B------:R-:W1:Y:S01]  /*7fe20*/  LDCU UR65, c[0x0][0x398] ;  /* 0x00007300ff4177ac */ /* 0x000e620008000800 */
        /* <DEDUP_REMOVED lines=21> */
[----:B---3--:R-:W-:Y:S01]  /*7ff80*/  IMAD R0, R79, UR40, RZ ;  /* 0x000000284f007c24 */ /* 0x008fe2000f8e02ff */
[----:B------:R-:W3:Y:S03]  /*7ff90*/  LDCU.64 UR40, c[0x0][0x390] ;  /* 0x00007200ff2877ac */ /* 0x000ee60008000a00 */
[----:B------:R-:W-:Y:S01]  /*7ffa0*/  IMAD R5, R5, 0x20, R0 ;  /* 0x0000002005057824 */ /* 0x000fe200078e0200 */
[----:B------:R-:W-:-:S04]  /*7ffb0*/  LEA R2, P0, R0, UR36, 0x2 ;  /* 0x0000002400027c11 */ /* 0x000fc8000f8010ff */
[----:B------:R-:W-:Y:S01]  /*7ffc0*/  LEA.HI.X.SX32 R3, R0, UR37, 0x2, P0 ;  /* 0x0000002500037c11 */ /* 0x000fe200080f16ff */
[----:B------:R-:W-:Y:S01]  /*7ffd0*/  IMAD R0, R4, 0x20, R5 ;  /* 0x0000002004007824 */ /* 0x000fe200078e0205 */
[----:B------:R-:W-:Y:S01]  /*7ffe0*/  LEA R4, P0, R5, UR44, 0x2 ;  /* 0x0000002c05047c11 */ /* 0x000fe2000f8010ff */
[----:B------:R-:W1:Y:S02]  /*7fff0*/  LDCU.64 UR36, c[0x0][0x390] ;  /* 0x00007200ff2477ac */ /* 0x000e640008000a00 */
[----:B------:R-:W-:Y:S01]  /*80000*/  IMAD R9, R9, 0x20, R0 ;  /* 0x0000002009097824 */ /* 0x000fe200078e0200 */
[C---:B------:R-:W-:Y:S02]  /*80010*/  LEA R6, P1, R0.reuse, UR12, 0x2 ;  /* 0x0000000c00067c11 */ /* 0x040fe4000f8210ff */
[----:B------:R-:W-:Y:S01]  /*80020*/  LEA.HI.X.SX32 R5, R5, UR45, 0x2, P0 ;  /* 0x0000002d05057c11 */ /* 0x000fe200080f16ff */
[----:B------:R-:W1:Y:S01]  /*80030*/  LDCU.64 UR44, c[0x0][0x390] ;  /* 0x00007200ff2c77ac */ /* 0x000e620008000a00 */
[----:B------:R-:W-:Y:S01]  /*80040*/  LEA.HI.X.SX32 R7, R0, UR13, 0x2, P1 ;  /* 0x0000000d00077c11 */ /* 0x000fe200088f16ff */
[----:B------:R-:W-:Y:S01]  /*80050*/  IMAD R0, R8, 0x20, R9 ;  /* 0x0000002008007824 */ /* 0x000fe200078e0209 */
[----:B---3--:R-:W-:Y:S01]  /*80060*/  LEA R8, P0, R9, UR40, 0x2 ;  /* 0x0000002809087c11 */ /* 0x008fe2000f8010ff */
[----:B------:R-:W3:Y:S02]  /*80070*/  LDCU.64 UR12, c[0x0][0x390] ;  /* 0x00007200ff0c77ac */ /* 0x000ee40008000a00 */
[----:B------:R-:W-:Y:S01]  /*80080*/  IMAD R13, R13, 0x20, R0 ;  /* 0x000000200d0d7824 */ /* 0x000fe200078e0200 */
[----:B------:R-:W-:-:S02]  /*80090*/  LEA R10, P1, R0, UR42, 0x2 ;  /* 0x0000002a000a7c11 */ /* 0x000fc4000f8210ff */
[----:B------:R-:W-:Y:S01]  /*800a0*/  LEA.HI.X.SX32 R9, R9, UR41, 0x2, P0 ;  /* 0x0000002909097c11 */ /* 0x000fe200080f16ff */
[----:B------:R-:W-:Y:S01]  /*800b0*/  IMAD R15, R15, 0x20, R13 ;  /* 0x000000200f0f7824 */ /* 0x000fe200078e020d */
[----:B------:R-:W-:Y:S01]  /*800c0*/  LEA.HI.X.SX32 R11, R0, UR43, 0x2, P1 ;  /* 0x0000002b000b7c11 */ /* 0x000fe200088f16ff */
[----:B------:R-:W2:Y:S01]  /*800d0*/  LDCU.64 UR42, c[0x0][0x390] ;  /* 0x00007200ff2a77ac */ /* 0x000ea20008000a00 */
[C---:B-1----:R-:W-:Y:S01]  /*800e0*/  LEA R12, P0, R13.reuse, UR36, 0x2 ;  /* 0x000000240d0c7c11 */ /* 0x042fe2000f8010ff */
[----:B------:R-:W-:Y:S01]  /*800f0*/  IMAD R0, R14, 0x20, R15 ;  /* 0x000000200e007824 */ /* 0x000fe200078e020f */
[----:B------:R-:W1:Y:S02]  /*80100*/  LDCU.64 UR40, c[0x0][0x390] ;  /* 0x00007200ff2877ac */ /* 0x000e640008000a00 */
[----:B------:R-:W-:Y:S01]  /*80110*/  LEA.HI.X.SX32 R13, R13, UR37, 0x2, P0 ;  /* 0x000000250d0d7c11 */ /* 0x000fe200080f16ff */
[----:B------:R-:W-:Y:S01]  /*80120*/  IMAD R19, R19, 0x20, R0 ;  /* 0x0000002013137824 */ /* 0x000fe200078e0200 */
[----:B------:R-:W-:Y:S01]  /*80130*/  LEA R14, P0, R15, UR44, 0x2 ;  /* 0x0000002c0f0e7c11 */ /* 0x000fe2000f8010ff */
[----:B------:R-:W1:Y:S01]  /*80140*/  LDCU.64 UR36, c[0x0][0x390] ;  /* 0x00007200ff2477ac */ /* 0x000e620008000a00 */
[----:B---3--:R-:W-:-:S02]  /*80150*/  LEA R16, P1, R0, UR12, 0x2 ;  /* 0x0000000c00107c11 */ /* 0x008fc4000f8210ff */
[----:B------:R-:W-:Y:S01]  /*80160*/  LEA.HI.X.SX32 R15, R15, UR45, 0x2, P0 ;  /* 0x0000002d0f0f7c11 */ /* 0x000fe200080f16ff */
[----:B------:R-:W3:Y:S01]  /*80170*/  LDCU.64 UR44, c[0x0][0x390] ;  /* 0x00007200ff2c77ac */ /* 0x000ee20008000a00 */
[----:B------:R-:W-:Y:S01]  /*80180*/  LEA.HI.X.SX32 R17, R0, UR13, 0x2, P1 ;  /* 0x0000000d00117c11 */ /* 0x000fe200088f16ff */
[----:B------:R-:W-:Y:S01]  /*80190*/  IMAD R0, R18, 0x20, R19 ;  /* 0x0000002012007824 */ /* 0x000fe200078e0213 */
[----:B------:R-:W-:Y:S01]  /*801a0*/  LEA R18, P0, R19, UR46, 0x2 ;  /* 0x0000002e13127c11 */ /* 0x000fe2000f8010ff */
[----:B------:R-:W3:Y:S02]  /*801b0*/  LDCU.64 UR12, c[0x0][0x390] ;  /* 0x00007200ff0c77ac */ /* 0x000ee40008000a00 */
[----:B------:R-:W-:Y:S01]  /*801c0*/  IMAD R23, R23, 0x20, R0 ;  /* 0x0000002017177824 */ /* 0x000fe200078e0200 */
[C---:B--2---:R-:W-:Y:S01]  /*801d0*/  LEA R20, P1, R0.reuse, UR42, 0x2 ;  /* 0x0000002a00147c11 */ /* 0x044fe2000f8210ff */
[----:B------:R-:W2:Y:S01]  /*801e0*/  LDCU UR46, c[0x0][0x398] ;  /* 0x00007300ff2e77ac */ /* 0x000ea20008000800 */
[----:B------:R-:W-:Y:S01]  /*801f0*/  LEA.HI.X.SX32 R19, R19, UR47, 0x2, P0 ;  /* 0x0000002f13137c11 */ /* 0x000fe200080f16ff */
[----:B------:R-:W-:Y:S01]  /*80200*/  IMAD R25, R25, 0x20, R23 ;  /* 0x0000002019197824 */ /* 0x000fe200078e0217 */
[----:B------:R-:W-:Y:S01]  /*80210*/  LEA.HI.X.SX32 R21, R0, UR43, 0x2, P1 ;  /* 0x0000002b00157c11 */ /* 0x000fe200088f16ff */
[----:B------:R-:W2:Y:S01]  /*80220*/  LDCU.64 UR42, c[0x0][0x390] ;  /* 0x00007200ff2a77ac */ /* 0x000ea20008000a00 */
[C---:B-1----:R-:W-:Y:S01]  /*80230*/  LEA R22, P0, R23.reuse, UR40, 0x2 ;  /* 0x0000002817167c11 */ /* 0x042fe2000f8010ff */
[----:B------:R-:W-:Y:S01]  /*80240*/  IMAD R0, R24, 0x20, R25 ;  /* 0x0000002018007824 */ /* 0x000fe200078e0219 */
[----:B------:R-:W-:Y:S01]  /*80250*/  LOP3.LUT R228, R228, 0x7fffffff, RZ, 0xc0, !PT ;  /* 0x7fffffffe4e47812 */ /* 0x000fe200078ec0ff */
[----:B------:R-:W1:Y:S01]  /*80260*/  LDCU UR47, c[0x0][0x398] ;  /* 0x00007300ff2f77ac */ /* 0x000e620008000800 */
        /* <DEDUP_REMOVED lines=10> */
[----:B------:R-:W3:Y:S02]  /*80310*/  LDCU UR44, c[0x0][0x398] ;  /* 0x00007300ff2c77ac */ /* 0x000ee40008000800 */
[----:B------:R-:W-:Y:S01]  /*80320*/  IMAD R33, R33, 0x20, R0 ;  /* 0x0000002021217824 */ /* 0x000fe200078e0200 */
[----:B------:R-:W-:Y:S01]  /*80330*/  LEA.HI.X.SX32 R29, R29, UR13, 0x2, P0 ;  /* 0x0000000d1d1d7c11 */ /* 0x000fe200080f16ff */
[----:B------:R-:W4:Y:S01]  /*80340*/  LDCU.64 UR12, c[0x0][0x398] ;  /* 0x00007300ff0c77ac */ /* 0x000f220008000a00 */
[----:B--2---:R-:W-:-:S02]  /*80350*/  LEA R30, P0, R0, UR42, 0x2 ;  /* 0x0000002a001e7c11 */ /* 0x004fc4000f8010ff */
[----:B------:R-:W-:Y:S01]  /*80360*/  LOP3.LUT R71, R71, 0x7fffffff, RZ, 0xc0, !PT ;  /* 0x7fffffff47477812 */ /* 0x000fe200078ec0ff */
[----:B------:R-:W2:Y:S01]  /*80370*/  LDCU UR42, c[0x0][0x398] ;  /* 0x00007300ff2a77ac */ /* 0x000ea20008000800 */
[----:B------:R-:W-:Y:S02]  /*80380*/  LEA.HI.X.SX32 R31, R0, UR43, 0x2, P0 ;  /* 0x0000002b001f7c11 */ /* 0x000fe400080f16ff */
[----:B------:R-:W2:Y:S01]  /*80390*/  LDL R0, [R1+0x36d0] ;  /* 0x0036d00001007983 */ /* 0x000ea20000100800 */
[C---:B-1----:R-:W-:Y:S01]  /*803a0*/  LEA R32, P0, R33.reuse, UR40, 0x2 ;  /* 0x0000002821207c11 */ /* 0x042fe2000f8010ff */
[----:B------:R-:W1:Y:S03]  /*803b0*/  LDCU UR40, c[0x0][0x398] ;  /* 0x00007300ff2877ac */ /* 0x000e660008000800 */
[----:B------:R-:W-:Y:S01]  /*803c0*/  LEA.HI.X.SX32 R33, R33, UR41, 0x2, P0 ;  /* 0x0000002921217c11 */ /* 0x000fe200080f16ff */
[----:B------:R-:W1:Y:S01]  /*803d0*/  LDCU UR41, c[0x0][0x398] ;  /* 0x00007300ff2977ac */ /* 0x000e620008000800 */
[----:B---3--:R-:W-:Y:S01]  /*803e0*/  ISETP.GE.AND P0, PT, R231, UR37, PT ;  /* 0x00000025e7007c0c */ /* 0x008fe2000bf06270 */
[----:B------:R-:W3:Y:S03]  /*803f0*/  LDCU UR37, c[0x0][0x398] ;  /* 0x00007300ff2577ac */ /* 0x000ee60008000800 */
[----:B----4-:R-:W-:-:S02]  /*80400*/  ISETP.LT.AND P2, PT, R75, UR12, !P0 ;  /* 0x0000000c4b007c0c */ /* 0x010fc4000c741270 */
[----:B------:R-:W-:Y:S01]  /*80410*/  ISETP.LT.AND P1, PT, R78, UR48, !P0 ;  /* 0x000000304e007c0c */ /* 0x000fe2000c721270 */
[----:B------:R-:W4:Y:S01]  /*80420*/  LDCU UR48, c[0x0][0x398] ;  /* 0x00007300ff3077ac */ /* 0x000f220008000800 */
[----:B------:R-:W-:Y:S02]  /*80430*/  ISETP.LT.AND P3, PT, R72, UR29, !P0 ;  /* 0x0000001d48007c0c */ /* 0x000fe4000c761270 */
[----:B------:R-:W-:Y:S01]  /*80440*/  LOP3.LUT R70, R70, 0x7fffffff, RZ, 0xc0, !PT ;  /* 0x7fffffff46467812 */ /* 0x000fe200078ec0ff */
[----:B------:R-:W1:Y:S01]  /*80450*/  LDCU UR43, c[0x0][0x398] ;  /* 0x00007300ff2b77ac */ /* 0x000e620008000800 */
[----:B------:R-:W1:Y:S05]  /*80460*/  LDCU UR45, c[0x0][0x398] ;  /* 0x00007300ff2d77ac */ /* 0x000e6a0008000800 */
[----:B------:R-:W-:-:S02]  /*80470*/  @P2 LOP3.LUT R230, R230, 0x1, RZ, 0xfc, !PT ;  /* 0x00000001e6e62812 */ /* 0x000fc400078efcff */
[----:B------:R-:W-:Y:S01]  /*80480*/  ISETP.LT.AND P2, PT, R77, UR39, !P0 ;  /* 0x000000274d007c0c */ /* 0x000fe2000c741270 */
[----:B------:R-:W1:Y:S01]  /*80490*/  LDCU UR39, c[0x0][0x398] ;  /* 0x00007300ff2777ac */ /* 0x000e620008000800 */
[----:B------:R-:W-:Y:S01]  /*804a0*/  LOP3.LUT R230, R230, 0xfffffff7, RZ, 0xc0, !PT ;  /* 0xfffffff7e6e67812 */ /* 0x000fe200078ec0ff */
[----:B------:R-:W1:Y:S03]  /*804b0*/  LDCU UR12, c[0x0][0x398] ;  /* 0x00007300ff0c77ac */ /* 0x000e660008000800 */
[----:B------:R-:W-:Y:S02]  /*804c0*/  @P1 LOP3.LUT R230, R230, 0x8, RZ, 0xfc, !PT ;  /* 0x00000008e6e61812 */ /* 0x000fe400078efcff */
[----:B------:R-:W-:Y:S01]  /*804d0*/  ISETP.LT.AND P1, PT, R76, UR38, !P0 ;  /* 0x000000264c007c0c */ /* 0x000fe2000c721270 */
[----:B------:R-:W1:Y:S01]  /*804e0*/  LDCU UR38, c[0x0][0x398] ;  /* 0x00007300ff2677ac */ /* 0x000e620008000800 */
[----:B------:R-:W-:Y:S01]  /*804f0*/  LOP3.LUT R230, R230, 0xfffffffb, RZ, 0xc0, !PT ;  /* 0xfffffffbe6e67812 */ /* 0x000fe200078ec0ff */
[----:B------:R-:W1:Y:S03]  /*80500*/  LDCU UR29, c[0x0][0x398] ;  /* 0x00007300ff1d77ac */ /* 0x000e660008000800 */
[----:B------:R-:W-:-:S02]  /*80510*/  @P2 LOP3.LUT R230, R230, 0x4, RZ, 0xfc, !PT ;  /* 0x00000004e6e62812 */ /* 0x000fc400078efcff */
[----:B------:R-:W-:Y:S01]  /*80520*/  ISETP.LT.AND P2, PT, R74, UR33, !P0 ;  /* 0x000000214a007c0c */ /* 0x000fe2000c741270 */
[----:B------:R-:W1:Y:S01]  /*80530*/  LDCU UR33, c[0x0][0x398] ;  /* 0x00007300ff2177ac */ /* 0x000e620008000800 */
[----:B------:R-:W-:-:S04]  /*80540*/  LOP3.LUT R230, R230, 0xfffffffd, RZ, 0xc0, !PT ;  /* 0xfffffffde6e67812 */ /* 0x000fc800078ec0ff */
[----:B------:R-:W-:Y:S02]  /*80550*/  @P1 LOP3.LUT R230, R230, 0x2, RZ, 0xfc, !PT ;  /* 0x00000002e6e61812 */ /* 0x000fe400078efcff */
[----:B------:R-:W-:Y:S01]  /*80560*/  ISETP.LT.AND P1, PT, R73, UR32, !P0 ;  /* 0x0000002049007c0c */ /* 0x000fe2000c721270 */
[----:B------:R-:W1:Y:S04]  /*80570*/  LDCU UR32, c[0x0][0x398] ;  /* 0x00007300ff2077ac */ /* 0x000e680008000800 */
[----:B------:R-:W-:-:S04]  /*80580*/  @P2 LOP3.LUT R229, R229, 0x80000000, RZ, 0xfc, !PT ;  /* 0x80000000e5e52812 */ /* 0x000fc800078efcff */
[----:B------:R-:W-:-:S04]  /*80590*/  LOP3.LUT R229, R229, 0xbfffffff, RZ, 0xc0, !PT ;  /* 0xbfffffffe5e57812 */ /* 0x000fc800078ec0ff */
[----:B------:R-:W-:-:S04]  /*805a0*/  @P1 LOP3.LUT R229, R229, 0x40000000, RZ, 0xfc, !PT ;  /* 0x40000000e5e51812 */ /* 0x000fc800078efcff */
[----:B------:R-:W-:-:S04]  /*805b0*/  LOP3.LUT R229, R229, 0xdfffffff, RZ, 0xc0, !PT ;  /* 0xdfffffffe5e57812 */ /* 0x000fc800078ec0ff */
[----:B------:R-:W-:Y:S02]  /*805c0*/  @P3 LOP3.LUT R229, R229, 0x20000000, RZ, 0xfc, !PT ;  /* 0x20000000e5e53812 */ /* 0x000fe400078efcff */
[----:B------:R-:W-:Y:S01]  /*805d0*/  ISETP.LT.AND P1, PT, R86, UR27, !P0 ;  /* 0x0000001b56007c0c */ /* 0x000fe2000c721270 */
[----:B------:R-:W1:Y:S01]  /*805e0*/  LDCU UR27, c[0x0][0x398] ;  /* 0x00007300ff1b77ac */ /* 0x000e620008000800 */
[----:B------:R-:W-:Y:S02]  /*805f0*/  LOP3.LUT R229, R229, 0xefffffff, RZ, 0xc0, !PT ;  /* 0xefffffffe5e57812 */ /* 0x000fe400078ec0ff */
[----:B------:R-:W-:Y:S01]  /*80600*/  ISETP.LT.AND P3, PT, R85, UR26, !P0 ;  /* 0x0000001a55007c0c */ /* 0x000fe2000c761270 */
[----:B------:R-:W1:Y:S01]  /*80610*/  LDCU UR26, c[0x0][0x398] ;  /* 0x00007300ff1a77ac */ /* 0x000e620008000800 */
[----:B------:R-:W-:Y:S02]  /*80620*/  LOP3.LUT R69, R69, 0x7fffffff, RZ, 0xc0, !PT ;  /* 0x7fffffff45457812 */ /* 0x000fe400078ec0ff */
[----:B------:R-:W-:-:S02]  /*80630*/  LOP3.LUT R68, R68, 0x7fffffff, RZ, 0xc0, !PT ;  /* 0x7fffffff44447812 */ /* 0x000fc400078ec0ff */
[----:B------:R-:W-:Y:S02]  /*80640*/  LOP3.LUT R67, R67, 0x7fffffff, RZ, 0xc0, !PT ;  /* 0x7fffffff43437812 */ /* 0x000fe400078ec0ff */
[----:B------:R-:W-:Y:S02]  /*80650*/  LOP3.LUT R66, R66, 0x7fffffff, RZ, 0xc0, !PT ;  /* 0x7fffffff42427812 */ /* 0x000fe400078ec0ff */
[----:B------:R-:W-:Y:S02]  /*80660*/  LOP3.LUT R65, R65, 0x7fffffff, RZ, 0xc0, !PT ;  /* 0x7fffffff41417812 */ /* 0x000fe400078ec0ff */
[----:B------:R-:W-:Y:S02]  /*80670*/  LOP3.LUT R64, R64, 0x7fffffff, RZ, 0xc0, !PT ;  /* 0x7fffffff40407812 */ /* 0x000fe400078ec0ff */
[----:B------:R-:W-:Y:S02]  /*80680*/  LOP3.LUT R63, R63, 0x7fffffff, RZ, 0xc0, !PT ;  /* 0x7fffffff3f3f7812 */ /* 0x000fe400078ec0ff */
[----:B------:R-:W-:-:S02]  /*80690*/  LOP3.LUT R62, R62, 0x7fffffff, RZ, 0xc0, !PT ;  /* 0x7fffffff3e3e7812 */ /* 0x000fc400078ec0ff */
[----:B------:R-:W-:Y:S02]  /*806a0*/  LOP3.LUT R61, R61, 0x7fffffff, RZ, 0xc0, !PT ;  /* 0x7fffffff3d3d7812 */ /* 0x000fe400078ec0ff */
[----:B------:R-:W-:Y:S02]  /*806b0*/  LOP3.LUT R60, R60, 0x7fffffff, RZ, 0xc0, !PT ;  /* 0x7fffffff3c3c7812 */ /* 0x000fe400078ec0ff */
[----:B------:R-:W-:Y:S02]  /*806c0*/  LOP3.LUT R59, R59, 0x7fffffff, RZ, 0xc0, !PT ;  /* 0x7fffffff3b3b7812 */ /* 0x000fe400078ec0ff */
[----:B--2---:R-:W-:Y:S01]  /*806d0*/  ISETP.LT.AND P2, PT, R0, UR28, !P0 ;  /* 0x0000001c00007c0c */ /* 0x004fe2000c741270 */
[----:B------:R-:W2:-:S12]  /*806e0*/  LDCU UR28, c[0x0][0x398] ;  /* 0x00007300ff1c77ac */ /* 0x000e980008000800 */
[----:B------:R-:W-:-:S04]  /*806f0*/  @P2 LOP3.LUT R229, R229, 0x10000000, RZ, 0xfc, !PT ;  /* 0x10000000e5e52812 */ /* 0x000fc800078efcff */
[----:B------:R-:W-:-:S04]  /*80700*/  LOP3.LUT R229, R229, 0xf7ffffff, RZ, 0xc0, !PT ;  /* 0xf7ffffffe5e57812 */ /* 0x000fc800078ec0ff */
[----:B------:R-:W-:Y:S02]  /*80710*/  @P1 LOP3.LUT R229, R229, 0x8000000, RZ, 0xfc, !PT ;  /* 0x08000000e5e51812 */ /* 0x000fe400078efcff */
[----:B------:R-:W-:Y:S01]  /*80720*/  ISETP.LT.AND P2, PT, R84, UR25, !P0 ;  /* 0x0000001954007c0c */ /* 0x000fe2000c741270 */
[----:B------:R-:W1:Y:S01]  /*80730*/  LDCU UR25, c[0x0][0x398] ;  /* 0x00007300ff1977ac */ /* 0x000e620008000800 */
[----:B------:R-:W-:-:S04]  /*80740*/  LOP3.LUT R229, R229, 0xfbffffff, RZ, 0xc0, !PT ;  /* 0xfbffffffe5e57812 */ /* 0x000fc800078ec0ff */
[----:B------:R-:W-:Y:S02]  /*80750*/  @P3 LOP3.LUT R229, R229, 0x4000000, RZ, 0xfc, !PT ;  /* 0x04000000e5e53812 */ /* 0x000fe400078efcff */
[----:B------:R-:W-:Y:S01]  /*80760*/  ISETP.LT.AND P1, PT, R83, UR24, !P0 ;  /* 0x0000001853007c0c */ /* 0x000fe2000c721270 */
[----:B------:R-:W1:Y:S01]  /*80770*/  LDCU UR24, c[0x0][0x398] ;  /* 0x00007300ff1877ac */ /* 0x000e620008000800 */
[----:B------:R-:W-:-:S04]  /*80780*/  LOP3.LUT R229, R229, 0xfdffffff, RZ, 0xc0, !PT ;  /* 0xfdffffffe5e57812 */ /* 0x000fc800078ec0ff */
[----:B------:R-:W-:Y:S02]  /*80790*/  @P2 LOP3.LUT R229, R229, 0x2000000, RZ, 0xfc, !PT ;  /* 0x02000000e5e52812 */ /* 0x000fe400078efcff */
[----:B------:R-:W-:Y:S02]  /*807a0*/  ISETP.LT.AND P3, PT, R82, UR9, !P0 ;  /* 0x0000000952007c0c */ /* 0x000fe4000c761270 */
[----:B------:R-:W-:-:S04]  /*807b0*/  LOP3.LUT R229, R229, 0xfeffffff, RZ, 0xc0, !PT ;  /* 0xfeffffffe5e57812 */ /* 0x000fc800078ec0ff */
[----:B------:R-:W-:Y:S02]  /*807c0*/  @P1 LOP3.LUT R229, R229, 0x1000000, RZ, 0xfc, !PT ;  /* 0x01000000e5e51812 */ /* 0x000fe400078efcff */
[----:B------:R-:W-:Y:S01]  /*807d0*/  ISETP.LT.AND P2, PT, R81, UR8, !P0 ;  /* 0x0000000851007c0c */ /* 0x000fe2000c741270 */
[----:B------:R-:W1:Y:S01]  /*807e0*/  LDCU.64 UR8, c[0x0][0x398] ;  /* 0x00007300ff0877ac */ /* 0x000e620008000a00 */
        /* <DEDUP_REMOVED lines=9> */
[----:B------:R-:W-:-:S04]  /*80880*/  @P1 LOP3.LUT R229, R229, 0x200000, RZ, 0xfc, !PT ;  /* 0x00200000e5e51812 */ /* 0x000fc800078efcff */
[----:B------:R-:W-:-:S04]  /*80890*/  LOP3.LUT R229, R229, 0xffefffff, RZ, 0xc0, !PT ;  /* 0xffefffffe5e57812 */ /* 0x000fc800078ec0ff */
[----:B------:R-:W-:Y:S02]  /*808a0*/  @P0 LOP3.LUT R229, R229, 0x100000, RZ, 0xfc, !PT ;  /* 0x00100000e5e50812 */ /* 0x000fe400078efcff */
[----:B------:R-:W-:Y:S01]  /*808b0*/  ISETP.GE.AND P0, PT, R87, UR13, PT ;  /* 0x0000000d57007c0c */ /* 0x000fe2000bf06270 */
[----:B------:R-:W2:Y:S01]  /*808c0*/  LDCU UR13, c[0x0][0x398] ;  /* 0x00007300ff0d77ac */ /* 0x000ea20008000800 */
[----:B------:R-:W2:Y:S02]  /*808d0*/  LDL.LU R87, [R1+0x4258] ;  /* 0x0042580001577983 */ /* 0x000ea40000300800 */
[----:B-1----:R-:W-:Y:S01]  /*808e0*/  ISETP.LT.AND P3, PT, R75, UR8, !P0 ;  /* 0x000000084b007c0c */ /* 0x002fe2000c761270 */
[----:B------:R-:W1:Y:S01]  /*808f0*/  LDCU UR8, c[0x0][0x398] ;  /* 0x00007300ff0877ac */ /* 0x000e620008000800 */
[----:B------:R-:W-:Y:S02]  /*80900*/  ISETP.LT.AND P2, PT, R78, UR22, !P0 ;  /* 0x000000164e007c0c */ /* 0x000fe4000c741270 */
[----:B------:R-:W-:Y:S01]  /*80910*/  LOP3.LUT R229, R229, 0xfffeffff, RZ, 0xc0, !PT ;  /* 0xfffeffffe5e57812 */ /* 0x000fe200078ec0ff */
[----:B------:R-:W1:Y:S01]  /*80920*/  LDCU UR22, c[0x0][0x398] ;  /* 0x00007300ff1677ac */ /* 0x000e620008000800 */
[----:B------:R-:W-:Y:S01]  /*80930*/  ISETP.LT.AND P1, PT, R77, UR23, !P0 ;  /* 0x000000174d007c0c */ /* 0x000fe2000c721270 */
[----:B------:R-:W1:Y:S06]  /*80940*/  LDCU UR23, c[0x0][0x398] ;  /* 0x00007300ff1777ac */ /* 0x000e6c0008000800 */
        /* <DEDUP_REMOVED lines=55> */
[----:B--2---:R-:W-:Y:S01]  /*80cc0*/  ISETP.GE.AND P0, PT, R87, UR9, PT ;  /* 0x0000000957007c0c */ /* 0x004fe2000bf06270 */
[----:B------:R-:W2:Y:S01]  /*80cd0*/  LDCU UR9, c[0x0][0x398] ;  /* 0x00007300ff0977ac */ /* 0x000ea20008000800 */
[----:B------:R-:W2:Y:S02]  /*80ce0*/  LDL.LU R87, [R1+0x425c] ;  /* 0x00425c0001577983 */ /* 0x000ea40000300800 */
[----:B-1----:R-:W-:Y:S02]  /*80cf0*/  ISETP.LT.AND P1, PT, R75, UR14, !P0 ;  /* 0x0000000e4b007c0c */ /* 0x002fe4000c721270 */
[----:B------:R-:W-:Y:S01]  /*80d00*/  ISETP.LT.AND P3, PT, R78, UR38, !P0 ;  /* 0x000000264e007c0c */ /* 0x000fe2000c761270 */
[----:B------:R-:W1:Y:S01]  /*80d10*/  LDCU UR38, c[0x0][0x398] ;  /* 0x00007300ff2677ac */ /* 0x000e620008000800 */
[----:B------:R-:W-:-:S02]  /*80d20*/  LOP3.LUT R229, R229, 0xfffffffe, RZ, 0xc0, !PT ;  /* 0xfffffffee5e57812 */ /* 0x000fc400078ec0ff */
[----:B------:R-:W-:Y:S01]  /*80d30*/  ISETP.LT.AND P2, PT, R77, UR39, !P0 ;  /* 0x000000274d007c0c */ /* 0x000fe2000c741270 */
[----:B------:R-:W1:Y:S06]  /*80d40*/  LDCU UR39, c[0x0][0x398] ;  /* 0x00007300ff2777ac */ /* 0x000e6c0008000800 */
[----:B------:R-:W-:-:S04]  /*80d50*/  @P1 LOP3.LUT R229, R229, 0x1, RZ, 0xfc, !PT ;  /* 0x00000001e5e51812 */ /* 0x000fc800078efcff */
[----:B------:R-:W-:-:S04]  /*80d60*/  LOP3.LUT R229, R229, 0xfffffff7, RZ, 0xc0, !PT ;  /* 0xfffffff7e5e57812 */ /* 0x000fc800078ec0ff */
[----:B------:R-:W-:Y:S02]  /*80d70*/  @P3 LOP3.LUT R229, R229, 0x8, RZ, 0xfc, !PT ;  /* 0x00000008e5e53812 */ /* 0x000fe400078efcff */
[----:B---3--:R-:W-:Y:S01]  /*80d80*/  ISETP.LT.AND P1, PT, R76, UR37, !P0 ;  /* 0x000000254c007c0c */ /* 0x008fe2000c721270 */
[----:B------:R-:W3:Y:S01]  /*80d90*/  LDCU UR37, c[0x0][0x398] ;  /* 0x00007300ff2577ac */ /* 0x000ee20008000800 */
[----:B------:R-:W-:-:S04]  /*80da0*/  LOP3.LUT R229, R229, 0xfffffffb, RZ, 0xc0, !PT ;  /* 0xfffffffbe5e57812 */ /* 0x000fc800078ec0ff */
[----:B------:R-:W-:-:S04]  /*80db0*/  @P2 LOP3.LUT R229, R229, 0x4, RZ, 0xfc, !PT ;  /* 0x00000004e5e52812 */ /* 0x000fc800078efcff */
[----:B------:R-:W-:-:S04]  /*80dc0*/  LOP3.LUT R229, R229, 0xfffffffd, RZ, 0xc0, !PT ;  /* 0xfffffffde5e57812 */ /* 0x000fc800078ec0ff */
[----:B------:R-:W-:Y:S02]  /*80dd0*/  @P1 LOP3.LUT R229, R229, 0x2, RZ, 0xfc, !PT ;  /* 0x00000002e5e51812 */ /* 0x000fe400078efcff */
[----:B------:R-:W-:Y:S01]  /*80de0*/  ISETP.LT.AND P1, PT, R74, UR33, !P0 ;  /* 0x000000214a007c0c */ /* 0x000fe2000c721270 */
[----:B------:R-:W3:Y:S01]  /*80df0*/  LDCU UR33, c[0x0][0x398] ;  /* 0x00007300ff2177ac */ /* 0x000ee20008000800 */
[----:B-1----:R-:W-:Y:S02]  /*80e00*/  ISETP.LT.AND P3, PT, R73, UR38, !P0 ;  /* 0x0000002649007c0c */ /* 0x002fe4000c761270 */
[----:B------:R-:W-:Y:S01]  /*80e10*/  ISETP.LT.AND P2, PT, R72, UR39, !P0 ;  /* 0x0000002748007c0c */ /* 0x000fe2000c741270 */
[----:B------:R-:W1:Y:S01]  /*80e20*/  LDCU UR38, c[0x0][0x398] ;  /* 0x00007300ff2677ac */ /* 0x000e620008000800 */
[----:B------:R-:W1:Y:S07]  /*80e30*/  LDCU UR39, c[0x0][0x398] ;  /* 0x00007300ff2777ac */ /* 0x000e6e0008000800 */
        /* <DEDUP_REMOVED lines=10> */
[----:B------:R-:W2:Y:S01]  /*80ee0*/  LDCU UR33, c[0x0][0x398] ;  /* 0x00007300ff2177ac */ /* 0x000ea20008000800 */
[----:B-1----:R-:W-:Y:S02]  /*80ef0*/  ISETP.LT.AND P3, PT, R85, UR38, !P0 ;  /* 0x0000002655007c0c */ /* 0x002fe4000c761270 */
[----:B------:R-:W-:Y:S01]  /*80f00*/  LOP3.LUT R228, R228, 0xf7ffffff, RZ, 0xc0, !PT ;  /* 0xf7ffffffe4e47812 */ /* 0x000fe200078ec0ff */
[----:B------:R-:W1:Y:S01]  /*80f10*/  LDCU UR38, c[0x0][0x398] ;  /* 0x00007300ff2677ac */ /* 0x000e620008000800 */
        /* <DEDUP_REMOVED lines=28> */
[----:B------:R-:W2:Y:S01]  /*810e0*/  LDCU.64 UR14, c[0x0][0x398] ;  /* 0x00007300ff0e77ac */ /* 0x000ea20008000a00 */
[----:B------:R-:W2:Y:S02]  /*810f0*/  LDL.LU R87, [R1+0x4260] ;  /* 0x0042600001577983 */ /* 0x000ea40000300800 */
[----:B------:R-:W-:Y:S01]  /*81100*/  ISETP.LT.AND P1, PT, R75, UR16, !P0 ;  /* 0x000000104b007c0c */ /* 0x000fe2000c721270 */
[----:B------:R-:W1:Y:S01]  /*81110*/  LDCU UR16, c[0x0][0x398] ;  /* 0x00007300ff1077ac */ /* 0x000e620008000800 */
[----:B------:R-:W-:Y:S02]  /*81120*/  ISETP.LT.AND P3, PT, R78, UR26, !P0 ;  /* 0x0000001a4e007c0c */ /* 0x000fe4000c761270 */
[----:B------:R-:W-:Y:S01]  /*81130*/  LOP3.LUT R228, R228, 0xfffeffff, RZ, 0xc0, !PT ;  /* 0xfffeffffe4e47812 */ /* 0x000fe200078ec0ff */
[----:B------:R-:W1:Y:S01]  /*81140*/  LDCU UR26, c[0x0][0x398] ;  /* 0x00007300ff1a77ac */ /* 0x000e620008000800 */
[----:B------:R-:W-:Y:S01]  /*81150*/  ISETP.LT.AND P2, PT, R77, UR27, !P0 ;  /* 0x0000001b4d007c0c */ /* 0x000fe2000c741270 */
[----:B------:R-:W3:Y:S06]  /*81160*/  LDCU UR27, c[0x0][0x398] ;  /* 0x00007300ff1b77ac */ /* 0x000eec0008000800 */
[----:B------:R-:W-:-:S04]  /*81170*/  @P1 LOP3.LUT R228, R228, 0x10000, RZ, 0xfc, !PT ;  /* 0x00010000e4e41812 */ /* 0x000fc800078efcff */
[----:B------:R-:W-:-:S04]  /*81180*/  LOP3.LUT R228, R228, 0xfff7ffff, RZ, 0xc0, !PT ;  /* 0xfff7ffffe4e47812 */ /* 0x000fc800078ec0ff */
[----:B------:R-:W-:Y:S02]  /*81190*/  @P3 LOP3.LUT R228, R228, 0x80000, RZ, 0xfc, !PT ;  /* 0x00080000e4e43812 */ /* 0x000fe400078efcff */
[----:B-1----:R-:W-:Y:S01]  /*811a0*/  ISETP.LT.AND P1, PT, R76, UR38, !P0 ;  /* 0x000000264c007c0c */ /* 0x002fe2000c721270 */
[----:B------:R-:W1:Y:S01]  /*811b0*/  LDCU UR38, c[0x0][0x398] ;  /* 0x00007300ff2677ac */ /* 0x000e620008000800 */
[----:B------:R-:W-:-:S04]  /*811c0*/  LOP3.LUT R228, R228, 0xfffbffff, RZ, 0xc0, !PT ;  /* 0xfffbffffe4e47812 */ /* 0x000fc800078ec0ff */
[----:B------:R-:W-:-:S04]  /*811d0*/  @P2 LOP3.LUT R228, R228, 0x40000, RZ, 0xfc, !PT ;  /* 0x00040000e4e42812 */ /* 0x000fc800078efcff */
[----:B------:R-:W-:-:S04]  /*811e0*/  LOP3.LUT R228, R228, 0xfffdffff, RZ, 0xc0, !PT ;  /* 0xfffdffffe4e47812 */ /* 0x000fc800078ec0ff */
[----:B------:R-:W-:Y:S02]  /*811f0*/  @P1 LOP3.LUT R228, R228, 0x20000, RZ, 0xfc, !PT ;  /* 0x00020000e4e41812 */ /* 0x000fe400078efcff */
[----:B------:R-:W-:Y:S01]  /*81200*/  ISETP.LT.AND P1, PT, R74, UR25, !P0 ;  /* 0x000000194a007c0c */ /* 0x000fe2000c721270 */
[----:B------:R-:W1:Y:S01]  /*81210*/  LDCU UR25, c[0x0][0x398] ;  /* 0x00007300ff1977ac */ /* 0x000e620008000800 */
[----:B------:R-:W-:Y:S02]  /*81220*/  ISETP.LT.AND P3, PT, R73, UR26, !P0 ;  /* 0x0000001a49007c0c */ /* 0x000fe4000c761270 */
[----:B------:R-:W-:Y:S01]  /*81230*/  LOP3.LUT R228, R228, 0xffff7fff, RZ, 0xc0, !PT ;  /* 0xffff7fffe4e47812 */ /* 0x000fe200078ec0ff */
[----:B------:R-:W1:Y:S01]  /*81240*/  LDCU UR26, c[0x0][0x398] ;  /* 0x00007300ff1a77ac */ /* 0x000e620008000800 */
[----:B---3--:R-:W-:Y:S01]  /*81250*/  ISETP.LT.AND P2, PT, R72, UR27, !P0 ;  /* 0x0000001b48007c0c */ /* 0x008fe2000c741270 */
        /* <DEDUP_REMOVED lines=29> */
[----:B------:R-:W2:Y:S01]  /*81430*/  LDCU UR26, c[0x0][0x398] ;  /* 0x00007300ff1a77ac */ /* 0x000ea20008000800 */
[----:B------:R-:W-:-:S04]  /*81440*/  LOP3.LUT R228, R228, 0xffffff7f, RZ, 0xc0, !PT ;  /* 0xffffff7fe4e47812 */ /* 0x000fc800078ec0ff */
[----:B------:R-:W-:Y:S02]  /*81450*/  @P3 LOP3.LUT R228, R228, 0x80, RZ, 0xfc, !PT ;  /* 0x00000080e4e43812 */ /* 0x000fe400078efcff */
[----:B---3--:R-:W-:Y:S01]  /*81460*/  ISETP.LT.AND P1, PT, R80, UR27, !P0 ;  /* 0x0000001b50007c0c */ /* 0x008fe2000c721270 */
[----:B------:R-:W3:Y:S01]  /*81470*/  LDCU UR27, c[0x0][0x398] ;  /* 0x00007300ff1b77ac */ /* 0x000ee20008000800 */
        /* <DEDUP_REMOVED lines=8> */
[----:B--2---:R-:W-:Y:S02]  /*81500*/  ISETP.GE.AND P0, PT, R87, UR17, PT ;  /* 0x0000001157007c0c */ /* 0x004fe4000bf06270 */
[----:B------:R-:W2:Y:S02]  /*81510*/  LDL.LU R87, [R1+0x4264] ;  /* 0x0042640001577983 */ /* 0x000ea40000300800 */
[----:B------:R-:W-:Y:S02]  /*81520*/  ISETP.LT.AND P3, PT, R75, UR14, !P0 ;  /* 0x0000000e4b007c0c */ /* 0x000fe4000c761270 */
[----:B------:R-:W-:Y:S01]  /*81530*/  ISETP.LT.AND P2, PT, R78, UR16, !P0 ;  /* 0x000000104e007c0c */ /* 0x000fe2000c741270 */
[----:B------:R-:W1:Y:S01]  /*81540*/  LDCU.64 UR16, c[0x0][0x398] ;  /* 0x00007300ff1077ac */ /* 0x000e620008000a00 */
[----:B------:R-:W-:-:S02]  /*81550*/  LOP3.LUT R228, R228, 0xfffffffe, RZ, 0xc0, !PT ;  /* 0xfffffffee4e47812 */ /* 0x000fc400078ec0ff */
[----:B------:R-:W-:Y:S01]  /*81560*/  ISETP.LT.AND P1, PT, R77, UR76, !P0 ;  /* 0x0000004c4d007c0c */ /* 0x000fe2000c721270 */
[----:B------:R-:W1:Y:S06]  /*81570*/  LDCU UR76, c[0x0][0x398] ;  /* 0x00007300ff4c77ac */ /* 0x000e6c0008000800 */
[----:B------:R-:W-:-:S04]  /*81580*/  @P3 LOP3.LUT R228, R228, 0x1, RZ, 0xfc, !PT ;  /* 0x00000001e4e43812 */ /* 0x000fc800078efcff */
[----:B------:R-:W-:-:S04]  /*81590*/  LOP3.LUT R228, R228, 0xfffffff7, RZ, 0xc0, !PT ;  /* 0xfffffff7e4e47812 */ /* 0x000fc800078ec0ff */
[----:B------:R-:W-:Y:S02]  /*815a0*/  @P2 LOP3.LUT R228, R228, 0x8, RZ, 0xfc, !PT ;  /* 0x00000008e4e42812 */ /* 0x000fe400078efcff */
[----:B------:R-:W-:Y:S01]  /*815b0*/  ISETP.LT.AND P2, PT, R74, UR62, !P0 ;  /* 0x0000003e4a007c0c */ /* 0x000fe2000c741270 */
[----:B------:R-:W1:Y:S01]  /*815c0*/  LDCU UR62, c[0x0][0x398] ;  /* 0x00007300ff3e77ac */ /* 0x000e620008000800 */
[----:B------:R-:W-:Y:S02]  /*815d0*/  ISETP.LT.AND P3, PT, R76, UR77, !P0 ;  /* 0x0000004d4c007c0c */ /* 0x000fe4000c761270 */
[----:B------:R-:W-:Y:S01]  /*815e0*/  LOP3.LUT R228, R228, 0xfffffffb, RZ, 0xc0, !PT ;  /* 0xfffffffbe4e47812 */ /* 0x000fe200078ec0ff */
[----:B------:R-:W1:Y:S03]  /*815f0*/  LDCU UR77, c[0x0][0x398] ;  /* 0x00007300ff4d77ac */ /* 0x000e660008000800 */
[----:B------:R-:W-:-:S02]  /*81600*/  @P1 LOP3.LUT R228, R228, 0x4, RZ, 0xfc, !PT ;  /* 0x00000004e4e41812 */ /* 0x000fc400078efcff */
[----:B------:R-:W-:Y:S01]  /*81610*/  ISETP.LT.AND P1, PT, R73, UR63, !P0 ;  /* 0x0000003f49007c0c */ /* 0x000fe2000c721270 */
[----:B------:R-:W1:Y:S01]  /*81620*/  LDCU UR63, c[0x0][0x398] ;  /* 0x00007300ff3f77ac */ /* 0x000e620008000800 */
[----:B------:R-:W-:Y:S02]  /*81630*/  LOP3.LUT R228, R228, 0xfffffffd, RZ, 0xc0, !PT ;  /* 0xfffffffde4e47812 */ /* 0x000fe400078ec0ff */
[----:B------:R-:W-:Y:S02]  /*81640*/  @P2 LOP3.LUT R71, R71, 0x80000000, RZ, 0xfc, !PT ;  /* 0x8000000047472812 */ /* 0x000fe400078efcff */
        /* <DEDUP_REMOVED lines=46> */
[----:B-1----:R-:W-:Y:S01]  /*81930*/  ISETP.LT.AND P3, PT, R75, UR16, !P0 ;  /* 0x000000104b007c0c */ /* 0x002fe2000c761270 */
[----:B------:R-:W1:Y:S01]  /*81940*/  LDCU UR16, c[0x0][0x398] ;  /* 0x00007300ff1077ac */ /* 0x000e620008000800 */
[----:B------:R-:W-:Y:S02]  /*81950*/  ISETP.LT.AND P2, PT, R78, UR47, !P0 ;  /* 0x0000002f4e007c0c */ /* 0x000fe4000c741270 */
[----:B------:R-:W-:Y:S01]  /*81960*/  LOP3.LUT R71, R71, 0xfffeffff, RZ, 0xc0, !PT ;  /* 0xfffeffff47477812 */ /* 0x000fe200078ec0ff */
[----:B------:R-:W1:Y:S01]  /*81970*/  LDCU UR47, c[0x0][0x398] ;  /* 0x00007300ff2f77ac */ /* 0x000e620008000800 */
[----:B----4-:R-:W-:Y:S01]  /*81980*/  ISETP.LT.AND P1, PT, R77, UR48, !P0 ;  /* 0x000000304d007c0c */ /* 0x010fe2000c721270 */
[----:B------:R-:W4:Y:S06]  /*81990*/  LDCU UR48, c[0x0][0x398] ;  /* 0x00007300ff3077ac */ /* 0x000f2c0008000800 */
        /* <DEDUP_REMOVED lines=57> */
[----:B--2---:R-:W-:Y:S02]  /*81d30*/  ISETP.GE.AND P0, PT, R87, UR17, PT ;  /* 0x0000001157007c0c */ /* 0x004fe4000bf06270 */
[----:B------:R-:W2:Y:S02]  /*81d40*/  LDL.LU R87, [R1+0x426c] ;  /* 0x00426c0001577983 */ /* 0x000ea40000300800 */
[----:B------:R-:W-:Y:S01]  /*81d50*/  ISETP.LT.AND P1, PT, R75, UR14, !P0 ;  /* 0x0000000e4b007c0c */ /* 0x000fe2000c721270 */
[----:B------:R-:W1:Y:S01]  /*81d60*/  LDCU UR14, c[0x0][0x398] ;  /* 0x00007300ff0e77ac */ /* 0x000e620008000800 */
[----:B------:R-:W-:-:S11]  /*81d70*/  LOP3.LUT R71, R71, 0xfffffffe, RZ, 0xc0, !PT ;  /* 0xfffffffe47477812 */ /* 0x000fd600078ec0ff */
[----:B------:R-:W-:Y:S02]  /*81d80*/  @P1 LOP3.LUT R71, R71, 0x1, RZ, 0xfc, !PT ;  /* 0x0000000147471812 */ /* 0x000fe400078efcff */
[----:B----4-:R-:W-:Y:S01]  /*81d90*/  ISETP.LT.AND P1, PT, R78, UR48, !P0 ;  /* 0x000000304e007c0c */ /* 0x010fe2000c721270 */
[----:B------:R-:W4:Y:S01]  /*81da0*/  LDCU UR48, c[0x0][0x398] ;  /* 0x00007300ff3077ac */ /* 0x000f220008000800 */
[----:B------:R-:W-:Y:S02]  /*81db0*/  LOP3.LUT R71, R71, 0xfffffff7, RZ, 0xc0, !PT ;  /* 0xfffffff747477812 */ /* 0x000fe400078ec0ff */
[----:B-1----:R-:W-:Y:S01]  /*81dc0*/  ISETP.LT.AND P3, PT, R77, UR47, !P0 ;  /* 0x0000002f4d007c0c */ /* 0x002fe2000c761270 */
[----:B------:R-:W1:Y:S08]  /*81dd0*/  LDCU UR47, c[0x0][0x398] ;  /* 0x00007300ff2f77ac */ /* 0x000e700008000800 */
[----:B------:R-:W-:-:S02]  /*81de0*/  @P1 LOP3.LUT R71, R71, 0x8, RZ, 0xfc, !PT ;  /* 0x0000000847471812 */ /* 0x000fc400078efcff */
[----:B------:R-:W-:Y:S01]  /*81df0*/  ISETP.LT.AND P1, PT, R74, UR62, !P0 ;  /* 0x0000003e4a007c0c */ /* 0x000fe2000c721270 */
[----:B------:R-:W1:Y:S01]  /*81e00*/  LDCU UR62, c[0x0][0x398] ;  /* 0x00007300ff3e77ac */ /* 0x000e620008000800 */
[----:B------:R-:W-:Y:S01]  /*81e10*/  ISETP.LT.AND P2, PT, R76, UR16, !P0 ;  /* 0x000000104c007c0c */ /* 0x000fe2000c741270 */
[----:B------:R-:W3:Y:S01]  /*81e20*/  LDCU UR16, c[0x0][0x398] ;  /* 0x00007300ff1077ac */ /* 0x000ee20008000800 */
[----:B------:R-:W-:-:S09]  /*81e30*/  LOP3.LUT R71, R71, 0xfffffffb, RZ, 0xc0, !PT ;  /* 0xfffffffb47477812 */ /* 0x000fd200078ec0ff */
[----:B------:R-:W-:Y:S02]  /*81e40*/  @P1 LOP3.LUT R70, R70, 0x80000000, RZ, 0xfc, !PT ;  /* 0x8000000046461812 */ /* 0x000fe400078efcff */
[----:B----4-:R-:W-:Y:S01]  /*81e50*/  ISETP.LT.AND P1, PT, R73, UR48, !P0 ;  /* 0x0000003049007c0c */ /* 0x010fe2000c721270 */
[----:B------:R-:W4:Y:S01]  /*81e60*/  LDCU UR48, c[0x0][0x398] ;  /* 0x00007300ff3077ac */ /* 0x000f220008000800 */
[----:B------:R-:W-:Y:S02]  /*81e70*/  @P3 LOP3.LUT R71, R71, 0x4, RZ, 0xfc, !PT ;  /* 0x0000000447473812 */ /* 0x000fe400078efcff */
[----:B-1----:R-:W-:Y:S01]  /*81e80*/  ISETP.LT.AND P3, PT, R72, UR47, !P0 ;  /* 0x0000002f48007c0c */ /* 0x002fe2000c761270 */
[----:B------:R-:W1:Y:S01]  /*81e90*/  LDCU UR47, c[0x0][0x398] ;  /* 0x00007300ff2f77ac */ /* 0x000e620008000800 */
[----:B------:R-:W-:Y:S02]  /*81ea0*/  LOP3.LUT R70, R70, 0xbfffffff, RZ, 0xc0, !PT ;  /* 0xbfffffff46467812 */ /* 0x000fe400078ec0ff */
[----:B------:R-:W-:-:S05]  /*81eb0*/  LOP3.LUT R71, R71, 0xfffffffd, RZ, 0xc0, !PT ;  /* 0xfffffffd47477812 */ /* 0x000fca00078ec0ff */
[----:B------:R-:W-:Y:S02]  /*81ec0*/  @P1 LOP3.LUT R70, R70, 0x40000000, RZ, 0xfc, !PT ;  /* 0x4000000046461812 */ /* 0x000fe400078efcff */
[----:B------:R-:W-:Y:S02]  /*81ed0*/  @P2 LOP3.LUT R71, R71, 0x2, RZ, 0xfc, !PT ;  /* 0x0000000247472812 */ /* 0x000fe400078efcff */
[----:B---3--:R-:W-:Y:S01]  /*81ee0*/  ISETP.LT.AND P2, PT, R0, UR16, !P0 ;  /* 0x0000001000007c0c */ /* 0x008fe2000c741270 */
[----:B------:R-:W3:Y:S01]  /*81ef0*/  LDCU.64 UR16, c[0x0][0x398] ;  /* 0x00007300ff1077ac */ /* 0x000ee20008000a00 */
        /* <DEDUP_REMOVED lines=39> */
[----:B---3--:R-:W-:Y:S01]  /*82170*/  ISETP.LT.AND P3, PT, R75, UR16, !P0 ;  /* 0x000000104b007c0c */ /* 0x008fe2000c761270 */
[----:B------:R-:W3:Y:S01]  /*82180*/  LDCU UR16, c[0x0][0x398] ;  /* 0x00007300ff1077ac */ /* 0x000ee20008000800 */
[----:B------:R-:W-:Y:S02]  /*82190*/  ISETP.LT.AND P2, PT, R78, UR5, !P0 ;  /* 0x000000054e007c0c */ /* 0x000fe4000c741270 */
[----:B------:R-:W-:Y:S01]  /*821a0*/  LOP3.LUT R70, R70, 0xfffeffff, RZ, 0xc0, !PT ;  /* 0xfffeffff46467812 */ /* 0x000fe200078ec0ff */
[----:B------:R-:W1:Y:S01]  /*821b0*/  LDCU UR5, c[0x0][0x398] ;  /* 0x00007300ff0577ac */ /* 0x000e620008000800 */
[----:B------:R-:W-:-:S07]  /*821c0*/  ISETP.LT.AND P1, PT, R77, UR6, !P0 ;  /* 0x000000064d007c0c */ /* 0x000fce000c721270 */
[----:B------:R-:W-:-:S04]  /*821d0*/  @P3 LOP3.LUT R70, R70, 0x10000, RZ, 0xfc, !PT ;  /* 0x0001000046463812 */ /* 0x000fc800078efcff */
        /* <DEDUP_REMOVED lines=120> */
[----:B------:R-:W-:-:S04]  /*82960*/  @P0 LOP3.LUT R69, R69, 0x100000, RZ, 0xfc, !PT ;  /* 0x0010000045450812 */ /* 0x000fc800078efcff */
[----:B------:R-:W-:Y:S02]  /*82970*/  LOP3.LUT R69, R69, 0xfffeffff, RZ, 0xc0, !PT ;  /* 0xfffeffff45457812 */ /* 0x000fe400078ec0ff */
[----:B--2---:R-:W-:Y:S02]  /*82980*/  ISETP.GE.AND P0, PT, R87, UR7, PT ;  /* 0x0000000757007c0c */ /* 0x004fe4000bf06270 */
[----:B------:R-:W2:Y:S02]  /*82990*/  LDL.LU R87, [R1+0x4278] ;  /* 0x0042780001577983 */ /* 0x000ea40000300800 */
[----:B-1----:R-:W-:Y:S01]  /*829a0*/  ISETP.LT.AND P1, PT, R75, UR8, !P0 ;  /* 0x000000084b007c0c */ /* 0x002fe2000c721270 */
[----:B------:R-:W1:Y:S01]  /*829b0*/  LDCU UR8, c[0x0][0x398] ;  /* 0x00007300ff0877ac */ /* 0x000e620008000800 */
[----:B------:R-:W-:Y:S02]  /*829c0*/  ISETP.LT.AND P3, PT, R77, UR43, !P0 ;  /* 0x0000002b4d007c0c */ /* 0x000fe4000c761270 */
[----:B------:R-:W-:Y:S01]  /*829d0*/  ISETP.LT.AND P2, PT, R76, UR42, !P0 ;  /* 0x0000002a4c007c0c */ /* 0x000fe2000c741270 */
[----:B------:R-:W1:Y:S01]  /*829e0*/  LDCU UR43, c[0x0][0x398] ;  /* 0x00007300ff2b77ac */ /* 0x000e620008000800 */
[----:B------:R-:W1:Y:S07]  /*829f0*/  LDCU UR42, c[0x0][0x398] ;  /* 0x00007300ff2a77ac */ /* 0x000e6e0008000800 */
[----:B------:R-:W-:-:S02]  /*82a00*/  @P1 LOP3.LUT R69, R69, 0x10000, RZ, 0xfc, !PT ;  /* 0x0001000045451812 */ /* 0x000fc400078efcff */
[----:B------:R-:W-:Y:S01]  /*82a10*/  ISETP.LT.AND P1, PT, R78, UR6, !P0 ;  /* 0x000000064e007c0c */ /* 0x000fe2000c721270 */
[----:B------:R-:W1:Y:S01]  /*82a20*/  LDCU UR6, c[0x0][0x398] ;  /* 0x00007300ff0677ac */ /* 0x000e620008000800 */
[----:B------:R-:W-:-:S11]  /*82a30*/  LOP3.LUT R69, R69, 0xfff7ffff, RZ, 0xc0, !PT ;  /* 0xfff7ffff45457812 */ /* 0x000fd600078ec0ff */
[----:B------:R-:W-:-:S04]  /*82a40*/  @P1 LOP3.LUT R69, R69, 0x80000, RZ, 0xfc, !PT ;  /* 0x0008000045451812 */ /* 0x000fc800078efcff */
[----:B------:R-:W-:-:S04]  /*82a50*/  LOP3.LUT R69, R69, 0xfffbffff, RZ, 0xc0, !PT ;  /* 0xfffbffff45457812 */ /* 0x000fc800078ec0ff */
[----:B------:R-:W-:Y:S02]  /*82a60*/  @P3 LOP3.LUT R69, R69, 0x40000, RZ, 0xfc, !PT ;  /* 0x0004000045453812 */ /* 0x000fe400078efcff */
[----:B------:R-:W-:Y:S01]  /*82a70*/  ISETP.LT.AND P1, PT, R74, UR53, !P0 ;  /* 0x000000354a007c0c */ /* 0x000fe2000c721270 */
[----:B------:R-:W3:Y:S01]  /*82a80*/  LDCU UR53, c[0x0][0x398] ;  /* 0x00007300ff3577ac */ /* 0x000ee20008000800 */
[----:B------:R-:W-:-:S04]  /*82a90*/  LOP3.LUT R69, R69, 0xfffdffff, RZ, 0xc0, !PT ;  /* 0xfffdffff45457812 */ /* 0x000fc800078ec0ff */
[----:B------:R-:W-:-:S04]  /*82aa0*/  @P2 LOP3.LUT R69, R69, 0x20000, RZ, 0xfc, !PT ;  /* 0x0002000045452812 */ /* 0x000fc800078efcff */
[----:B------:R-:W-:-:S04]  /*82ab0*/  LOP3.LUT R69, R69, 0xffff7fff, RZ, 0xc0, !PT ;  /* 0xffff7fff45457812 */ /* 0x000fc800078ec0ff */
[----:B------:R-:W-:Y:S02]  /*82ac0*/  @P1 LOP3.LUT R69, R69, 0x8000, RZ, 0xfc, !PT ;  /* 0x0000800045451812 */ /* 0x000fe400078efcff */
[----:B-1----:R-:W-:Y:S01]  /*82ad0*/  ISETP.LT.AND P1, PT, R73, UR6, !P0 ;  /* 0x0000000649007c0c */ /* 0x002fe2000c721270 */
[----:B------:R-:W1:Y:S01]  /*82ae0*/  LDCU.64 UR6, c[0x0][0x398] ;  /* 0x00007300ff0677ac */ /* 0x000e620008000a00 */
        /* <DEDUP_REMOVED lines=44> */
[----:B-1----:R-:W-:Y:S02]  /*82db0*/  ISETP.LT.AND P1, PT, R75, UR6, !P0 ;  /* 0x000000064b007c0c */ /* 0x002fe4000c721270 */
[----:B------:R-:W-:-:S11]  /*82dc0*/  LOP3.LUT R69, R69, 0xfffffffe, RZ, 0xc0, !PT ;  /* 0xfffffffe45457812 */ /* 0x000fd600078ec0ff */
[----:B------:R-:W-:Y:S02]  /*82dd0*/  @P1 LOP3.LUT R69, R69, 0x1, RZ, 0xfc, !PT ;  /* 0x0000000145451812 */ /* 0x000fe400078efcff */
[----:B------:R-:W-:Y:S01]  /*82de0*/  ISETP.LT.AND P1, PT, R78, UR69, !P0 ;  /* 0x000000454e007c0c */ /* 0x000fe2000c721270 */
[----:B------:R-:W1:Y:S01]  /*82df0*/  LDCU UR69, c[0x0][0x398] ;  /* 0x00007300ff4577ac */ /* 0x000e620008000800 */
[----:B------:R-:W-:Y:S02]  /*82e00*/  LOP3.LUT R69, R69, 0xfffffff7, RZ, 0xc0, !PT ;  /* 0xfffffff745457812 */ /* 0x000fe400078ec0ff */
[----:B------:R-:W-:Y:S01]  /*82e10*/  ISETP.LT.AND P3, PT, R77, UR8, !P0 ;  /* 0x000000084d007c0c */ /* 0x000fe2000c761270 */
[----:B------:R-:W1:Y:S08]  /*82e20*/  LDCU UR8, c[0x0][0x398] ;  /* 0x00007300ff0877ac */ /* 0x000e700008000800 */
[----:B------:R-:W-:-:S02]  /*82e30*/  @P1 LOP3.LUT R69, R69, 0x8, RZ, 0xfc, !PT ;  /* 0x0000000845451812 */ /* 0x000fc400078efcff */
[----:B------:R-:W-:Y:S01]  /*82e40*/  ISETP.LT.AND P1, PT, R74, UR75, !P0 ;  /* 0x0000004b4a007c0c */ /* 0x000fe2000c721270 */
[----:B------:R-:W3:Y:S01]  /*82e50*/  LDCU UR75, c[0x0][0x398] ;  /* 0x00007300ff4b77ac */ /* 0x000ee20008000800 */
[----:B------:R-:W-:Y:S01]  /*82e60*/  ISETP.LT.AND P2, PT, R76, UR74, !P0 ;  /* 0x0000004a4c007c0c */ /* 0x000fe2000c741270 */
[----:B------:R-:W3:Y:S01]  /*82e70*/  LDCU UR74, c[0x0][0x398] ;  /* 0x00007300ff4a77ac */ /* 0x000ee20008000800 */
[----:B------:R-:W-:-:S09]  /*82e80*/  LOP3.LUT R69, R69, 0xfffffffb, RZ, 0xc0, !PT ;  /* 0xfffffffb45457812 */ /* 0x000fd200078ec0ff */
[----:B------:R-:W-:Y:S02]  /*82e90*/  @P1 LOP3.LUT R68, R68, 0x80000000, RZ, 0xfc, !PT ;  /* 0x8000000044441812 */ /* 0x000fe400078efcff */
[----:B-1----:R-:W-:Y:S01]  /*82ea0*/  ISETP.LT.AND P1, PT, R73, UR69, !P0 ;  /* 0x0000004549007c0c */ /* 0x002fe2000c721270 */
[----:B------:R-:W1:Y:S01]  /*82eb0*/  LDCU UR69, c[0x0][0x398] ;  /* 0x00007300ff4577ac */ /* 0x000e620008000800 */
[----:B------:R-:W-:Y:S02]  /*82ec0*/  @P3 LOP3.LUT R69, R69, 0x4, RZ, 0xfc, !PT ;  /* 0x0000000445453812 */ /* 0x000fe400078efcff */
[----:B------:R-:W-:Y:S01]  /*82ed0*/  ISETP.LT.AND P3, PT, R72, UR8, !P0 ;  /* 0x0000000848007c0c */ /* 0x000fe2000c761270 */
[----:B------:R-:W1:Y:S01]  /*82ee0*/  LDCU.64 UR8, c[0x0][0x398] ;  /* 0x00007300ff0877ac */ /* 0x000e620008000a00 */
[----:B------:R-:W-:Y:S02]  /*82ef0*/  LOP3.LUT R68, R68, 0xbfffffff, RZ, 0xc0, !PT ;  /* 0xbfffffff44447812 */ /* 0x000fe400078ec0ff */
[----:B------:R-:W-:-:S05]  /*82f00*/  LOP3.LUT R69, R69, 0xfffffffd, RZ, 0xc0, !PT ;  /* 0xfffffffd45457812 */ /* 0x000fca00078ec0ff */
[----:B------:R-:W-:Y:S02]  /*82f10*/  @P1 LOP3.LUT R68, R68, 0x40000000, RZ, 0xfc, !PT ;  /* 0x4000000044441812 */ /* 0x000fe400078efcff */
        /* <DEDUP_REMOVED lines=84> */
[----:B----4-:R-:W-:Y:S01]  /*83460*/  ISETP.LT.AND P1, PT, R83, UR48, !P0 ;  /* 0x0000003053007c0c */ /* 0x010fe2000c721270 */
[----:B------:R-:W4:Y:S01]  /*83470*/  LDCU UR48, c[0x0][0x398] ;  /* 0x00007300ff3077ac */ /* 0x000f220008000800 */
        /* <DEDUP_REMOVED lines=23> */
[----:B------:R-:W-:-:S11]  /*835f0*/  LOP3.LUT R68, R68, 0xfffffffe, RZ, 0xc0, !PT ;  /* 0xfffffffe44447812 */ /* 0x000fd600078ec0ff */
[----:B------:R-:W-:Y:S02]  /*83600*/  @P1 LOP3.LUT R68, R68, 0x1, RZ, 0xfc, !PT ;  /* 0x0000000144441812 */ /* 0x000fe400078efcff */
[----:B-1----:R-:W-:Y:S01]  /*83610*/  ISETP.LT.AND P1, PT, R78, UR73, !P0 ;  /* 0x000000494e007c0c */ /* 0x002fe2000c721270 */
        /* <DEDUP_REMOVED lines=15> */
[----:B------:R-:W1:Y:S01]  /*83710*/  LDCU UR76, c[0x0][0x398] ;  /* 0x00007300ff4c77ac */ /* 0x000e620008000800 */
        /* <DEDUP_REMOVED lines=111> */
[----:B------:R-:W-:Y:S02]  /*83e10*/  ISETP.LT.AND P3, PT, R75, UR6, !P0 ;  /* 0x000000064b007c0c */ /* 0x000fe4000c761270 */
        /* <DEDUP_REMOVED lines=62> */
[----:B--2---:R-:W-:Y:S01]  /*84200*/  ISETP.GE.AND P0, PT, R87, UR7, PT ;  /* 0x0000000757007c0c */ /* 0x004fe2000bf06270 */
[----:B------:R-:W2:Y:S01]  /*84210*/  LDCU.64 UR6, c[0x0][0x398] ;  /* 0x00007300ff0677ac */ /* 0x000ea20008000a00 */
[----:B------:R-:W2:Y:S02]  /*84220*/  LDL.LU R87, [R1+0x4290] ;  /* 0x0042900001577983 */ /* 0x000ea40000300800 */
[----:B------:R-:W-:Y:S02]  /*84230*/  ISETP.LT.AND P1, PT, R75, UR8, !P0 ;  /* 0x000000084b007c0c */ /* 0x000fe4000c721270 */
[----:B------:R-:W-:Y:S01]  /*84240*/  ISETP.LT.AND P3, PT, R77, UR73, !P0 ;  /* 0x000000494d007c0c */ /* 0x000fe2000c761270 */
[----:B------:R-:W1:Y:S10]  /*84250*/  LDCU UR73, c[0x0][0x398] ;  /* 0x00007300ff4977ac */ /* 0x000e740008000800 */
[----:B------:R-:W-:-:S02]  /*84260*/  @P1 LOP3.LUT R66, R66, 0x10000, RZ, 0xfc, !PT ;  /* 0x0001000042421812 */ /* 0x000fc400078efcff */
[----:B------:R-:W-:Y:S01]  /*84270*/  ISETP.LT.AND P1, PT, R78, UR72, !P0 ;  /* 0x000000484e007c0c */ /* 0x000fe2000c721270 */
[----:B------:R-:W1:Y:S01]  /*84280*/  LDCU UR72, c[0x0][0x398] ;  /* 0x00007300ff4877ac */ /* 0x000e620008000800 */
[----:B------:R-:W-:Y:S02]  /*84290*/  LOP3.LUT R66, R66, 0xfff7ffff, RZ, 0xc0, !PT ;  /* 0xfff7ffff42427812 */ /* 0x000fe400078ec0ff */
[----:B------:R-:W-:Y:S01]  /*842a0*/  ISETP.LT.AND P2, PT, R76, UR76, !P0 ;  /* 0x0000004c4c007c0c */ /* 0x000fe2000c741270 */
[----:B------:R-:W1:Y:S08]  /*842b0*/  LDCU UR76, c[0x0][0x398] ;  /* 0x00007300ff4c77ac */ /* 0x000e700008000800 */
        /* <DEDUP_REMOVED lines=57> */
[----:B-1----:R-:W-:Y:S01]  /*84650*/  ISETP.LT.AND P2, PT, R78, UR76, !P0 ;  /* 0x0000004c4e007c0c */ /* 0x002fe2000c741270 */
[----:B------:R-:W1:Y:S01]  /*84660*/  LDCU UR76, c[0x0][0x398] ;  /* 0x00007300ff4c77ac */ /* 0x000e620008000800 */
[----:B------:R-:W-:-:S02]  /*84670*/  LOP3.LUT R66, R66, 0xfffffffe, RZ, 0xc0, !PT ;  /* 0xfffffffe42427812 */ /* 0x000fc400078ec0ff */
[----:B---3--:R-:W-:Y:S01]  /*84680*/  ISETP.LT.AND P1, PT, R77, UR77, !P0 ;  /* 0x0000004d4d007c0c */ /* 0x008fe2000c721270 */
[----:B------:R-:W3:Y:S06]  /*84690*/  LDCU UR77, c[0x0][0x398] ;  /* 0x00007300ff4d77ac */ /* 0x000eec0008000800 */
[----:B------:R-:W-:-:S04]  /*846a0*/  @P3 LOP3.LUT R66, R66, 0x1, RZ, 0xfc, !PT ;  /* 0x0000000142423812 */ /* 0x000fc800078efcff */
[----:B------:R-:W-:-:S04]  /*846b0*/  LOP3.LUT R66, R66, 0xfffffff7, RZ, 0xc0, !PT ;  /* 0xfffffff742427812 */ /* 0x000fc800078ec0ff */
[----:B------:R-:W-:Y:S02]  /*846c0*/  @P2 LOP3.LUT R66, R66, 0x8, RZ, 0xfc, !PT ;  /* 0x0000000842422812 */ /* 0x000fe400078efcff */
[----:B------:R-:W-:Y:S01]  /*846d0*/  ISETP.LT.AND P2, PT, R74, UR73, !P0 ;  /* 0x000000494a007c0c */ /* 0x000fe2000c741270 */
[----:B------:R-:W2:Y:S01]  /*846e0*/  LDCU UR73, c[0x0][0x398] ;  /* 0x00007300ff4977ac */ /* 0x000ea20008000800 */
[----:B------:R-:W-:Y:S02]  /*846f0*/  ISETP.LT.AND P3, PT, R76, UR72, !P0 ;  /* 0x000000484c007c0c */ /* 0x000fe4000c761270 */
[----:B------:R-:W-:Y:S01]  /*84700*/  LOP3.LUT R66, R66, 0xfffffffb, RZ, 0xc0, !PT ;  /* 0xfffffffb42427812 */ /* 0x000fe200078ec0ff */
[----:B------:R-:W2:Y:S03]  /*84710*/  LDCU UR72, c[0x0][0x398] ;  /* 0x00007300ff4877ac */ /* 0x000ea60008000800 */
[----:B------:R-:W-:-:S02]  /*84720*/  @P1 LOP3.LUT R66, R66, 0x4, RZ, 0xfc, !PT ;  /* 0x0000000442421812 */ /* 0x000fc400078efcff */
[----:B-1----:R-:W-:Y:S01]  /*84730*/  ISETP.LT.AND P1, PT, R73, UR76, !P0 ;  /* 0x0000004c49007c0c */ /* 0x002fe2000c721270 */
[----:B------:R-:W1:Y:S01]  /*84740*/  LDCU UR76, c[0x0][0x398] ;  /* 0x00007300ff4c77ac */ /* 0x000e620008000800 */
[----:B------:R-:W-:Y:S02]  /*84750*/  LOP3.LUT R66, R66, 0xfffffffd, RZ, 0xc0, !PT ;  /* 0xfffffffd42427812 */ /* 0x000fe400078ec0ff */
        /* <DEDUP_REMOVED lines=113> */
[----:B------:R-:W3:Y:S02]  /*84e70*/  LDL.LU R87, [R1+0x429c] ;  /* 0x00429c0001577983 */ /* 0x000ee40000300800 */
[----:B------:R-:W-:Y:S01]  /*84e80*/  ISETP.LT.AND P1, PT, R75, UR6, !P0 ;  /* 0x000000064b007c0c */ /* 0x000fe2000c721270 */
[----:B------:R-:W1:Y:S01]  /*84e90*/  LDCU UR6, c[0x0][0x398] ;  /* 0x00007300ff0677ac */ /* 0x000e620008000800 */
[----:B------:R-:W-:-:S11]  /*84ea0*/  LOP3.LUT R65, R65, 0xfffffffe, RZ, 0xc0, !PT ;  /* 0xfffffffe41417812 */ /* 0x000fd600078ec0ff */
[----:B------:R-:W-:Y:S02]  /*84eb0*/  @P1 LOP3.LUT R65, R65, 0x1, RZ, 0xfc, !PT ;  /* 0x0000000141411812 */ /* 0x000fe400078efcff */
[----:B-1----:R-:W-:Y:S01]  /*84ec0*/  ISETP.LT.AND P1, PT, R78, UR6, !P0 ;  /* 0x000000064e007c0c */ /* 0x002fe2000c721270 */
[----:B------:R-:W1:Y:S01]  /*84ed0*/  LDCU UR6, c[0x0][0x398] ;  /* 0x00007300ff0677ac */ /* 0x000e620008000800 */
[----:B------:R-:W-:Y:S02]  /*84ee0*/  LOP3.LUT R65, R65, 0xfffffff7, RZ, 0xc0, !PT ;  /* 0xfffffff741417812 */ /* 0x000fe400078ec0ff */
[----:B--2---:R-:W-:Y:S01]  /*84ef0*/  ISETP.LT.AND P3, PT, R77, UR9, !P0 ;  /* 0x000000094d007c0c */ /* 0x004fe2000c761270 */
[----:B------:R-:W2:Y:S08]  /*84f00*/  LDCU UR9, c[0x0][0x398] ;  /* 0x00007300ff0977ac */ /* 0x000eb00008000800 */
[----:B------:R-:W-:-:S02]  /*84f10*/  @P1 LOP3.LUT R65, R65, 0x8, RZ, 0xfc, !PT ;  /* 0x0000000841411812 */ /* 0x000fc400078efcff */
[----:B------:R-:W-:Y:S01]  /*84f20*/  ISETP.LT.AND P1, PT, R74, UR46, !P0 ;  /* 0x0000002e4a007c0c */ /* 0x000fe2000c721270 */
[----:B------:R-:W2:Y:S01]  /*84f30*/  LDCU UR46, c[0x0][0x398] ;  /* 0x00007300ff2e77ac */ /* 0x000ea20008000800 */
[----:B------:R-:W-:Y:S01]  /*84f40*/  ISETP.LT.AND P2, PT, R76, UR8, !P0 ;  /* 0x000000084c007c0c */ /* 0x000fe2000c741270 */
[----:B------:R-:W4:Y:S01]  /*84f50*/  LDCU UR8, c[0x0][0x398] ;  /* 0x00007300ff0877ac */ /* 0x000f220008000800 */
[----:B------:R-:W-:-:S09]  /*84f60*/  LOP3.LUT R65, R65, 0xfffffffb, RZ, 0xc0, !PT ;  /* 0xfffffffb41417812 */ /* 0x000fd200078ec0ff */
[----:B------:R-:W-:Y:S02]  /*84f70*/  @P1 LOP3.LUT R64, R64, 0x80000000, RZ, 0xfc, !PT ;  /* 0x8000000040401812 */ /* 0x000fe400078efcff */
[----:B-1----:R-:W-:Y:S02]  /*84f80*/  ISETP.LT.AND P1, PT, R73, UR6, !P0 ;  /* 0x0000000649007c0c */ /* 0x002fe4000c721270 */
[----:B------:R-:W-:Y:S02]  /*84f90*/  @P3 LOP3.LUT R65, R65, 0x4, RZ, 0xfc, !PT ;  /* 0x0000000441413812 */ /* 0x000fe400078efcff */
[----:B--2---:R-:W-:Y:S02]  /*84fa0*/  ISETP.LT.AND P3, PT, R72, UR9, !P0 ;  /* 0x0000000948007c0c */ /* 0x004fe4000c761270 */
[----:B------:R-:W-:Y:S02]  /*84fb0*/  LOP3.LUT R64, R64, 0xbfffffff, RZ, 0xc0, !PT ;  /* 0xbfffffff40407812 */ /* 0x000fe400078ec0ff */
[----:B------:R-:W-:-:S05]  /*84fc0*/  LOP3.LUT R65, R65, 0xfffffffd, RZ, 0xc0, !PT ;  /* 0xfffffffd41417812 */ /* 0x000fca00078ec0ff */
[----:B------:R-:W-:Y:S02]  /*84fd0*/  @P1 LOP3.LUT R64, R64, 0x40000000, RZ, 0xfc, !PT ;  /* 0x4000000040401812 */ /* 0x000fe400078efcff */
[----:B------:R-:W-:Y:S02]  /*84fe0*/  @P2 LOP3.LUT R65, R65, 0x2, RZ, 0xfc, !PT ;  /* 0x0000000241412812 */ /* 0x000fe400078efcff */
[----:B----4-:R-:W-:Y:S01]  /*84ff0*/  ISETP.LT.AND P2, PT, R0, UR8, !P0 ;  /* 0x0000000800007c0c */ /* 0x010fe2000c741270 */
[----:B------:R-:W1:Y:S01]  /*85000*/  LDCU.64 UR8, c[0x0][0x398] ;  /* 0x00007300ff0877ac */ /* 0x000e620008000a00 */
[----:B------:R-:W-:-:S04]  /*85010*/  LOP3.LUT R64, R64, 0xdfffffff, RZ, 0xc0, !PT ;  /* 0xdfffffff40407812 */ /* 0x000fc800078ec0ff */
[----:B------:R-:W-:Y:S02]  /*85020*/  @P3 LOP3.LUT R64, R64, 0x20000000, RZ, 0xfc, !PT ;  /* 0x2000000040403812 */ /* 0x000fe400078efcff */
[----:B------:R-:W-:Y:S01]  /*85030*/  ISETP.LT.AND P1, PT, R86, UR46, !P0 ;  /* 0x0000002e56007c0c */ /* 0x000fe2000c721270 */
[----:B------:R-:W2:Y:S01]  /*85040*/  LDCU UR46, c[0x0][0x398] ;  /* 0x00007300ff2e77ac */ /* 0x000ea20008000800 */
[----:B------:R-:W-:-:S04]  /*85050*/  LOP3.LUT R64, R64, 0xefffffff, RZ, 0xc0, !PT ;  /* 0xefffffff40407812 */ /* 0x000fc800078ec0ff */
[----:B------:R-:W-:Y:S02]  /*85060*/  @P2 LOP3.LUT R64, R64, 0x10000000, RZ, 0xfc, !PT ;  /* 0x1000000040402812 */ /* 0x000fe400078efcff */
[----:B------:R-:W-:Y:S01]  /*85070*/  ISETP.LT.AND P3, PT, R85, UR28, !P0 ;  /* 0x0000001c55007c0c */ /* 0x000fe2000c761270 */
        /* <DEDUP_REMOVED lines=29> */
[----:B---3--:R-:W-:Y:S01]  /*85250*/  ISETP.GE.AND P0, PT, R87, UR7, PT ;  /* 0x0000000757007c0c */ /* 0x008fe2000bf06270 */
[----:B------:R-:W3:Y:S01]  /*85260*/  LDCU.64 UR6, c[0x0][0x398] ;  /* 0x00007300ff0677ac */ /* 0x000ee20008000a00 */
        /* <DEDUP_REMOVED lines=67> */
[----:B---3--:R-:W-:Y:S01]  /*856a0*/  ISETP.LT.AND P3, PT, R75, UR6, !P0 ;  /* 0x000000064b007c0c */ /* 0x008fe2000c761270 */
[----:B------:R-:W3:Y:S01]  /*856b0*/  LDCU UR6, c[0x0][0x398] ;  /* 0x00007300ff0677ac */ /* 0x000ee20008000800 */
        /* <DEDUP_REMOVED lines=63> */
[----:B------:R-:W2:Y:S01]  /*85ab0*/  LDCU UR7, c[0x0][0x398] ;  /* 0x00007300ff0777ac */ /* 0x000ea20008000800 */
[----:B------:R-:W4:Y:S02]  /*85ac0*/  LDL.LU R87, [R1+0x42a8] ;  /* 0x0042a80001577983 */ /* 0x000f240000300800 */
[----:B------:R-:W-:Y:S01]  /*85ad0*/  ISETP.LT.AND P1, PT, R75, UR8, !P0 ;  /* 0x000000084b007c0c */ /* 0x000fe2000c721270 */
[----:B------:R-:W1:-:S12]  /*85ae0*/  LDCU UR8, c[0x0][0x398] ;  /* 0x00007300ff0877ac */ /* 0x000e580008000800 */
[----:B------:R-:W-:Y:S02]  /*85af0*/  @P1 LOP3.LUT R63, R63, 0x10000, RZ, 0xfc, !PT ;  /* 0x000100003f3f1812 */ /* 0x000fe400078efcff */
[----:B-1----:R-:W-:Y:S01]  /*85b00*/  ISETP.LT.AND P1, PT, R78, UR8, !P0 ;  /* 0x000000084e007c0c */ /* 0x002fe2000c721270 */
[----:B------:R-:W1:Y:S01]  /*85b10*/  LDCU UR8, c[0x0][0x398] ;  /* 0x00007300ff0877ac */ /* 0x000e620008000800 */
[----:B--2---:R-:W-:Y:S02]  /*85b20*/  ISETP.LT.AND P3, PT, R77, UR7, !P0 ;  /* 0x000000074d007c0c */ /* 0x004fe4000c761270 */
[----:B------:R-:W-:Y:S01]  /*85b30*/  LOP3.LUT R63, R63, 0xfff7ffff, RZ, 0xc0, !PT ;  /* 0xfff7ffff3f3f7812 */ /* 0x000fe200078ec0ff */
[----:B------:R-:W2:Y:S01]  /*85b40*/  LDCU UR7, c[0x0][0x398] ;  /* 0x00007300ff0777ac */ /* 0x000ea20008000800 */
[----:B---3--:R-:W-:Y:S01]  /*85b50*/  ISETP.LT.AND P2, PT, R76, UR6, !P0 ;  /* 0x000000064c007c0c */ /* 0x008fe2000c741270 */
[----:B------:R-:W3:Y:S06]  /*85b60*/  LDCU UR6, c[0x0][0x398] ;  /* 0x00007300ff0677ac */ /* 0x000eec0008000800 */
[----:B------:R-:W-:-:S02]  /*85b70*/  @P1 LOP3.LUT R63, R63, 0x80000, RZ, 0xfc, !PT ;  /* 0x000800003f3f1812 */ /* 0x000fc400078efcff */
[----:B------:R-:W-:Y:S01]  /*85b80*/  ISETP.LT.AND P1, PT, R74, UR46, !P0 ;  /* 0x0000002e4a007c0c */ /* 0x000fe2000c721270 */
[----:B------:R-:W1:Y:S01]  /*85b90*/  LDCU UR46, c[0x0][0x398] ;  /* 0x00007300ff2e77ac */ /* 0x000e620008000800 */
[----:B------:R-:W-:-:S04]  /*85ba0*/  LOP3.LUT R63, R63, 0xfffbffff, RZ, 0xc0, !PT ;  /* 0xfffbffff3f3f7812 */ /* 0x000fc800078ec0ff */
[----:B------:R-:W-:-:S04]  /*85bb0*/  @P3 LOP3.LUT R63, R63, 0x40000, RZ, 0xfc, !PT ;  /* 0x000400003f3f3812 */ /* 0x000fc800078efcff */
        /* <DEDUP_REMOVED lines=9> */
[----:B--2---:R-:W-:-:S07]  /*85c50*/  ISETP.LT.AND P2, PT, R0, UR7, !P0 ;  /* 0x0000000700007c0c */ /* 0x004fce000c741270 */
[----:B------:R-:W-:-:S04]  /*85c60*/  @P1 LOP3.LUT R63, R63, 0x4000, RZ, 0xfc, !PT ;  /* 0x000040003f3f1812 */ /* 0x000fc800078efcff */
[----:B------:R-:W-:-:S04]  /*85c70*/  LOP3.LUT R63, R63, 0xffffdfff, RZ, 0xc0, !PT ;  /* 0xffffdfff3f3f7812 */ /* 0x000fc800078ec0ff */
[----:B------:R-:W-:Y:S02]  /*85c80*/  @P3 LOP3.LUT R63, R63, 0x2000, RZ, 0xfc, !PT ;  /* 0x000020003f3f3812 */ /* 0x000fe400078efcff */
[----:B---3--:R-:W-:Y:S01]  /*85c90*/  ISETP.LT.AND P1, PT, R86, UR6, !P0 ;  /* 0x0000000656007c0c */ /* 0x008fe2000c721270 */
[----:B------:R-:W2:Y:S01]  /*85ca0*/  LDCU.64 UR6, c[0x0][0x398] ;  /* 0x00007300ff0677ac */ /* 0x000ea20008000a00 */
[----:B------:R-:W-:-:S04]  /*85cb0*/  LOP3.LUT R63, R63, 0xffffefff, RZ, 0xc0, !PT ;  /* 0xffffefff3f3f7812 */ /* 0x000fc800078ec0ff */
[----:B------:R-:W-:Y:S02]  /*85cc0*/  @P2 LOP3.LUT R63, R63, 0x1000, RZ, 0xfc, !PT ;  /* 0x000010003f3f2812 */ /* 0x000fe400078efcff */
[----:B-1----:R-:W-:Y:S01]  /*85cd0*/  ISETP.LT.AND P3, PT, R85, UR46, !P0 ;  /* 0x0000002e55007c0c */ /* 0x002fe2000c761270 */
[----:B------:R-:W1:Y:S01]  /*85ce0*/  LDCU UR46, c[0x0][0x398] ;  /* 0x00007300ff2e77ac */ /* 0x000e620008000800 */
[----:B------:R-:W-:-:S04]  /*85cf0*/  LOP3.LUT R63, R63, 0xfffff7ff, RZ, 0xc0, !PT ;  /* 0xfffff7ff3f3f7812 */ /* 0x000fc800078ec0ff */
[----:B------:R-:W-:Y:S02]  /*85d00*/  @P1 LOP3.LUT R63, R63, 0x800, RZ, 0xfc, !PT ;  /* 0x000008003f3f1812 */ /* 0x000fe400078efcff */
[----:B------:R-:W-:Y:S01]  /*85d10*/  ISETP.LT.AND P2, PT, R84, UR47, !P0 ;  /* 0x0000002f54007c0c */ /* 0x000fe2000c741270 */
        /* <DEDUP_REMOVED lines=25> */
[----:B----4-:R-:W-:Y:S02]  /*85eb0*/  ISETP.GE.AND P0, PT, R87, UR9, PT ;  /* 0x0000000957007c0c */ /* 0x010fe4000bf06270 */
[----:B------:R-:W4:Y:S02]  /*85ec0*/  LDL.LU R87, [R1+0x42ac] ;  /* 0x0042ac0001577983 */ /* 0x000f240000300800 */
[----:B--2---:R-:W-:Y:S02]  /*85ed0*/  ISETP.LT.AND P3, PT, R75, UR6, !P0 ;  /* 0x000000064b007c0c */ /* 0x004fe4000c761270 */
[----:B------:R-:W-:Y:S01]  /*85ee0*/  ISETP.LT.AND P2, PT, R78, UR8, !P0 ;  /* 0x000000084e007c0c */ /* 0x000fe2000c741270 */
[----:B------:R-:W2:Y:S01]  /*85ef0*/  LDCU.64 UR8, c[0x0][0x398] ;  /* 0x00007300ff0877ac */ /* 0x000ea20008000a00 */
        /* <DEDUP_REMOVED lines=59> */
[----:B----4-:R-:W-:Y:S01]  /*862b0*/  ISETP.GE.AND P0, PT, R87, UR7, PT ;  /* 0x0000000757007c0c */ /* 0x010fe2000bf06270 */
[----:B------:R-:W4:Y:S01]  /*862c0*/  LDCU.64 UR6, c[0x0][0x398] ;  /* 0x00007300ff0677ac */ /* 0x000f220008000a00 */
[----:B------:R-:W3:Y:S02]  /*862d0*/  LDL.LU R87, [R1+0x42b0] ;  /* 0x0042b00001577983 */ /* 0x000ee40000300800 */
[----:B--2---:R-:W-:Y:S01]  /*862e0*/  ISETP.LT.AND P3, PT, R75, UR8, !P0 ;  /* 0x000000084b007c0c */ /* 0x004fe2000c761270 */
[----:B------:R-:W2:Y:S01]  /*862f0*/  LDCU UR8, c[0x0][0x398] ;  /* 0x00007300ff0877ac */ /* 0x000ea20008000800 */
        /* <DEDUP_REMOVED lines=63> */
[----:B------:R-:W3:Y:S01]  /*866f0*/  LDCU UR9, c[0x0][0x398] ;  /* 0x00007300ff0977ac */ /* 0x000ee20008000800 */
[----:B------:R-:W2:Y:S02]  /*86700*/  LDL.LU R87, [R1+0x42b4] ;  /* 0x0042b40001577983 */ /* 0x000ea40000300800 */
[----:B----4-:R-:W-:Y:S01]  /*86710*/  ISETP.LT.AND P1, PT, R75, UR6, !P0 ;  /* 0x000000064b007c0c */ /* 0x010fe2000c721270 */
[----:B------:R-:W4:Y:S01]  /*86720*/  LDCU UR6, c[0x0][0x398] ;  /* 0x00007300ff0677ac */ /* 0x000f220008000800 */
[----:B------:R-:W-:-:S11]  /*86730*/  LOP3.LUT R62, R62, 0xfffffffe, RZ, 0xc0, !PT ;  /* 0xfffffffe3e3e7812 */ /* 0x000fd600078ec0ff */
[----:B------:R-:W-:Y:S02]  /*86740*/  @P1 LOP3.LUT R62, R62, 0x1, RZ, 0xfc, !PT ;  /* 0x000000013e3e1812 */ /* 0x000fe400078efcff */
[----:B----4-:R-:W-:Y:S01]  /*86750*/  ISETP.LT.AND P1, PT, R78, UR6, !P0 ;  /* 0x000000064e007c0c */ /* 0x010fe2000c721270 */
[----:B------:R-:W4:Y:S01]  /*86760*/  LDCU UR6, c[0x0][0x398] ;  /* 0x00007300ff0677ac */ /* 0x000f220008000800 */
[----:B------:R-:W-:Y:S02]  /*86770*/  LOP3.LUT R62, R62, 0xfffffff7, RZ, 0xc0, !PT ;  /* 0xfffffff73e3e7812 */ /* 0x000fe400078ec0ff */
[----:B---3--:R-:W-:Y:S01]  /*86780*/  ISETP.LT.AND P3, PT, R77, UR9, !P0 ;  /* 0x000000094d007c0c */ /* 0x008fe2000c761270 */
[----:B------:R-:W3:Y:S08]  /*86790*/  LDCU UR9, c[0x0][0x398] ;  /* 0x00007300ff0977ac */ /* 0x000ef00008000800 */
[----:B------:R-:W-:-:S02]  /*867a0*/  @P1 LOP3.LUT R62, R62, 0x8, RZ, 0xfc, !PT ;  /* 0x000000083e3e1812 */ /* 0x000fc400078efcff */
[----:B-1----:R-:W-:Y:S01]  /*867b0*/  ISETP.LT.AND P1, PT, R74, UR23, !P0 ;  /* 0x000000174a007c0c */ /* 0x002fe2000c721270 */
[----:B------:R-:W1:Y:S01]  /*867c0*/  LDCU UR23, c[0x0][0x398] ;  /* 0x00007300ff1777ac */ /* 0x000e620008000800 */
[----:B--2---:R-:W-:Y:S01]  /*867d0*/  ISETP.LT.AND P2, PT, R76, UR8, !P0 ;  /* 0x000000084c007c0c */ /* 0x004fe2000c741270 */
[----:B------:R-:W2:Y:S01]  /*867e0*/  LDCU UR8, c[0x0][0x398] ;  /* 0x00007300ff0877ac */ /* 0x000ea20008000800 */
[----:B------:R-:W-:-:S09]  /*867f0*/  LOP3.LUT R62, R62, 0xfffffffb, RZ, 0xc0, !PT ;  /* 0xfffffffb3e3e7812 */ /* 0x000fd200078ec0ff */
[----:B------:R-:W-:Y:S02]  /*86800*/  @P1 LOP3.LUT R61, R61, 0x80000000, RZ, 0xfc, !PT ;  /* 0x800000003d3d1812 */ /* 0x000fe400078efcff */
[----:B----4-:R-:W-:Y:S02]  /*86810*/  ISETP.LT.AND P1, PT, R73, UR6, !P0 ;  /* 0x0000000649007c0c */ /* 0x010fe4000c721270 */
[----:B------:R-:W-:Y:S02]  /*86820*/  @P3 LOP3.LUT R62, R62, 0x4, RZ, 0xfc, !PT ;  /* 0x000000043e3e3812 */ /* 0x000fe400078efcff */
[----:B---3--:R-:W-:Y:S02]  /*86830*/  ISETP.LT.AND P3, PT, R72, UR9, !P0 ;  /* 0x0000000948007c0c */ /* 0x008fe4000c761270 */
[----:B------:R-:W-:Y:S02]  /*86840*/  LOP3.LUT R61, R61, 0xbfffffff, RZ, 0xc0, !PT ;  /* 0xbfffffff3d3d7812 */ /* 0x000fe400078ec0ff */
[----:B------:R-:W-:-:S05]  /*86850*/  LOP3.LUT R62, R62, 0xfffffffd, RZ, 0xc0, !PT ;  /* 0xfffffffd3e3e7812 */ /* 0x000fca00078ec0ff */
[----:B------:R-:W-:Y:S02]  /*86860*/  @P1 LOP3.LUT R61, R61, 0x40000000, RZ, 0xfc, !PT ;  /* 0x400000003d3d1812 */ /* 0x000fe400078efcff */
[----:B------:R-:W-:Y:S02]  /*86870*/  @P2 LOP3.LUT R62, R62, 0x2, RZ, 0xfc, !PT ;  /* 0x000000023e3e2812 */ /* 0x000fe400078efcff */
[----:B--2---:R-:W-:Y:S01]  /*86880*/  ISETP.LT.AND P2, PT, R0, UR8, !P0 ;  /* 0x0000000800007c0c */ /* 0x004fe2000c741270 */
        /* <DEDUP_REMOVED lines=38> */
[----:B------:R-:W1:Y:S01]  /*86af0*/  LDCU.64 UR6, c[0x0][0x398] ;  /* 0x00007300ff0677ac */ /* 0x000e620008000a00 */
[----:B------:R-:W3:Y:S02]  /*86b00*/  LDL.LU R87, [R1+0x42b8] ;  /* 0x0042b80001577983 */ /* 0x000ee40000300800 */
[----:B--2---:R-:W-:Y:S02]  /*86b10*/  ISETP.LT.AND P3, PT, R75, UR8, !P0 ;  /* 0x000000084b007c0c */ /* 0x004fe4000c761270 */
[----:B------:R-:W-:Y:S01]  /*86b20*/  ISETP.LT.AND P2, PT, R78, UR62, !P0 ;  /* 0x0000003e4e007c0c */ /* 0x000fe2000c741270 */
[----:B------:R-:W2:Y:S01]  /*86b30*/  LDCU UR62, c[0x0][0x398] ;  /* 0x00007300ff3e77ac */ /* 0x000ea20008000800 */
        /* <DEDUP_REMOVED lines=63> */
[----:B-1----:R-:W-:Y:S01]  /*86f30*/  ISETP.LT.AND P3, PT, R75, UR6, !P0 ;  /* 0x000000064b007c0c */ /* 0x002fe2000c761270 */
[----:B------:R-:W1:Y:S01]  /*86f40*/  LDCU UR6, c[0x0][0x398] ;  /* 0x00007300ff0677ac */ /* 0x000e620008000800 */
[----:B------:R-:W-:Y:S02]  /*86f50*/  ISETP.LT.AND P2, PT, R78, UR10, !P0 ;  /* 0x0000000a4e007c0c */ /* 0x000fe4000c741270 */
[----:B------:R-:W-:Y:S01]  /*86f60*/  LOP3.LUT R61, R61, 0xfffffffe, RZ, 0xc0, !PT ;  /* 0xfffffffe3d3d7812 */ /* 0x000fe200078ec0ff */
[----:B------:R-:W1:Y:S01]  /*86f70*/  LDCU UR10, c[0x0][0x398] ;  /* 0x00007300ff0a77ac */ /* 0x000e620008000800 */
[----:B------:R-:W-:-:S02]  /*86f80*/  ISETP.LT.AND P1, PT, R77, UR11, !P0 ;  /* 0x0000000b4d007c0c */ /* 0x000fc4000c721270 */
[----:B------:R-:W-:Y:S01]  /*86f90*/  LOP3.LUT R58, R58, 0x7fffffff, RZ, 0xc0, !PT ;  /* 0x7fffffff3a3a7812 */ /* 0x000fe200078ec0ff */
[----:B------:R-:W1:Y:S04]  /*86fa0*/  LDCU UR11, c[0x0][0x398] ;  /* 0x00007300ff0b77ac */ /* 0x000e680008000800 */
        /* <DEDUP_REMOVED lines=60> */
[----:B---3--:R-:W-:Y:S01]  /*87370*/  ISETP.LT.AND P1, PT, R75, UR8, !P0 ;  /* 0x000000084b007c0c */ /* 0x008fe2000c721270 */
[----:B------:R-:W3:-:S12]  /*87380*/  LDCU UR8, c[0x0][0x398] ;  /* 0x00007300ff0877ac */ /* 0x000ed80008000800 */
[----:B------:R-:W-:Y:S02]  /*87390*/  @P1 LOP3.LUT R60, R60, 0x10000, RZ, 0xfc, !PT ;  /* 0x000100003c3c1812 */ /* 0x000fe400078efcff */
[----:B---3--:R-:W-:Y:S01]  /*873a0*/  ISETP.LT.AND P1, PT, R78, UR8, !P0 ;  /* 0x000000084e007c0c */ /* 0x008fe2000c721270 */
[----:B------:R-:W3:Y:S01]  /*873b0*/  LDCU UR8, c[0x0][0x398] ;  /* 0x00007300ff0877ac */ /* 0x000ee20008000800 */
[----:B--2---:R-:W-:Y:S02]  /*873c0*/  ISETP.LT.AND P3, PT, R77, UR7, !P0 ;  /* 0x000000074d007c0c */ /* 0x004fe4000c761270 */
[----:B------:R-:W-:Y:S01]  /*873d0*/  LOP3.LUT R60, R60, 0xfff7ffff, RZ, 0xc0, !PT ;  /* 0xfff7ffff3c3c7812 */ /* 0x000fe200078ec0ff */
[----:B------:R-:W2:Y:S01]  /*873e0*/  LDCU UR7, c[0x0][0x398] ;  /* 0x00007300ff0777ac */ /* 0x000ea20008000800 */
[----:B-1----:R-:W-:Y:S01]  /*873f0*/  ISETP.LT.AND P2, PT, R76, UR6, !P0 ;  /* 0x000000064c007c0c */ /* 0x002fe2000c741270 */
[----:B------:R-:W1:Y:S06]  /*87400*/  LDCU UR6, c[0x0][0x398] ;  /* 0x00007300ff0677ac */ /* 0x000e6c0008000800 */
        /* <DEDUP_REMOVED lines=11> */
[----:B---3--:R-:W-:Y:S02]  /*874c0*/  ISETP.LT.AND P3, PT, R72, UR8, !P0 ;  /* 0x0000000848007c0c */ /* 0x008fe4000c761270 */
[----:B------:R-:W-:Y:S01]  /*874d0*/  LOP3.LUT R60, R60, 0xffffbfff, RZ, 0xc0, !PT ;  /* 0xffffbfff3c3c7812 */ /* 0x000fe200078ec0ff */
[----:B------:R-:W3:Y:S01]  /*874e0*/  LDCU UR8, c[0x0][0x398] ;  /* 0x00007300ff0877ac */ /* 0x000ee20008000800 */
[----:B--2---:R-:W-:-:S07]  /*874f0*/  ISETP.LT.AND P2, PT, R0, UR7, !P0 ;  /* 0x0000000700007c0c */ /* 0x004fce000c741270 */
[----:B------:R-:W-:-:S04]  /*87500*/  @P1 LOP3.LUT R60, R60, 0x4000, RZ, 0xfc, !PT ;  /* 0x000040003c3c1812 */ /* 0x000fc800078efcff */
[----:B------:R-:W-:-:S04]  /*87510*/  LOP3.LUT R60, R60, 0xffffdfff, RZ, 0xc0, !PT ;  /* 0xffffdfff3c3c7812 */ /* 0x000fc800078ec0ff */
[----:B------:R-:W-:Y:S02]  /*87520*/  @P3 LOP3.LUT R60, R60, 0x2000, RZ, 0xfc, !PT ;  /* 0x000020003c3c3812 */ /* 0x000fe400078efcff */
[----:B------:R-:W-:Y:S01]  /*87530*/  ISETP.LT.AND P1, PT, R86, UR6, !P0 ;  /* 0x0000000656007c0c */ /* 0x000fe2000c721270 */
        /* <DEDUP_REMOVED lines=36> */
[----:B---3--:R-:W-:Y:S01]  /*87780*/  ISETP.LT.AND P2, PT, R78, UR8, !P0 ;  /* 0x000000084e007c0c */ /* 0x008fe2000c741270 */
[----:B------:R-:W2:Y:S01]  /*87790*/  LDCU.64 UR8, c[0x0][0x398] ;  /* 0x00007300ff0877ac */ /* 0x000ea20008000a00 */
[----:B------:R-:W-:-:S02]  /*877a0*/  LOP3.LUT R60, R60, 0xfffffffe, RZ, 0xc0, !PT ;  /* 0xfffffffe3c3c7812 */ /* 0x000fc400078ec0ff */
[----:B------:R-:W-:Y:S01]  /*877b0*/  ISETP.LT.AND P1, PT, R77, UR77, !P0 ;  /* 0x0000004d4d007c0c */ /* 0x000fe2000c721270 */
[----:B------:R-:W3:Y:S06]  /*877c0*/  LDCU UR77, c[0x0][0x398] ;  /* 0x00007300ff4d77ac */ /* 0x000eec0008000800 */
        /* <DEDUP_REMOVED lines=133> */
[----:B---3--:R-:W-:Y:S02]  /*88020*/  ISETP.LT.AND P3, PT, R77, UR9, !P0 ;  /* 0x000000094d007c0c */ /* 0x008fe4000c761270 */
[----:B--2---:R-:W-:Y:S01]  /*88030*/  ISETP.LT.AND P2, PT, R76, UR8, !P0 ;  /* 0x000000084c007c0c */ /* 0x004fe2000c741270 */
[----:B------:R-:W2:Y:S01]  /*88040*/  LDCU UR9, c[0x0][0x398] ;  /* 0x00007300ff0977ac */ /* 0x000ea20008000800 */
[----:B------:R-:W3:Y:S07]  /*88050*/  LDCU UR8, c[0x0][0x398] ;  /* 0x00007300ff0877ac */ /* 0x000eee0008000800 */
        /* <DEDUP_REMOVED lines=9> */
[----:B----4-:R-:W-:Y:S02]  /*880f0*/  ISETP.LT.AND P1, PT, R73, UR6, !P0 ;  /* 0x0000000649007c0c */ /* 0x010fe4000c721270 */
[----:B--2---:R-:W-:Y:S02]  /*88100*/  ISETP.LT.AND P3, PT, R72, UR9, !P0 ;  /* 0x0000000948007c0c */ /* 0x004fe4000c761270 */
[----:B------:R-:W-:Y:S02]  /*88110*/  LOP3.LUT R58, R58, 0xbfffffff, RZ, 0xc0, !PT ;  /* 0xbfffffff3a3a7812 */ /* 0x000fe400078ec0ff */
[----:B---3--:R-:W-:Y:S01]  /*88120*/  ISETP.LT.AND P2, PT, R0, UR8, !P0 ;  /* 0x0000000800007c0c */ /* 0x008fe2000c741270 */
[----:B------:R-:W2:Y:S06]  /*88130*/  LDCU.64 UR8, c[0x0][0x398] ;  /* 0x00007300ff0877ac */ /* 0x000eac0008000a00 */
        /* <DEDUP_REMOVED lines=647> */
[----:B------:R-:W-:Y:S02]  /*8a9b0*/  LOP3.LUT R53, R53, 0x7fffffff, RZ, 0xc0, !PT ;  /* 0x7fffffff35357812 */ /* 0x000fe400078ec0ff */
        /* <DEDUP_REMOVED lines=647> */
[----:B-1----:R-:W-:Y:S01]  /*8d230*/  ISETP.LT.AND P3, PT, R75, UR6, !P0 ;  /* 0x000000064b007c0c */ /* 0x002fe2000c761270 */
[----:B------:R-:W1:Y:S01]  /*8d240*/  LDCU UR6, c[0x0][0x398] ;  /* 0x00007300ff0677ac */ /* 0x000e620008000800 */
[----:B------:R-:W-:Y:S02]  /*8d250*/  ISETP.LT.AND P2, PT, R78, UR10, !P0 ;  /* 0x0000000a4e007c0c */ /* 0x000fe4000c741270 */
[----:B------:R-:W-:-:S02]  /*8d260*/  LOP3.LUT R49, R49, 0xfffffffe, RZ, 0xc0, !PT ;  /* 0xfffffffe31317812 */ /* 0x000fc400078ec0ff */
[----:B------:R-:W-:Y:S01]  /*8d270*/  ISETP.LT.AND P1, PT, R77, UR11, !P0 ;  /* 0x0000000b4d007c0c */ /* 0x000fe2000c721270 */
[----:B------:R-:W1:Y:S06]  /*8d280*/  LDCU.64 UR10, c[0x0][0x398] ;  /* 0x00007300ff0a77ac */ /* 0x000e6c0008000a00 */
        /* <DEDUP_REMOVED lines=59> */
[----:B------:R-:W3:Y:S02]  /*8d640*/  LDL.LU R87, [R1+0x4320] ;  /* 0x0043200001577983 */ /* 0x000ee40000300800 */
[----:B-1----:R-:W-:Y:S01]  /*8d650*/  ISETP.LT.AND P1, PT, R75, UR10, !P0 ;  /* 0x0000000a4b007c0c */ /* 0x002fe2000c721270 */
[----:B------:R-:W1:-:S12]  /*8d660*/  LDCU UR10, c[0x0][0x398] ;  /* 0x00007300ff0a77ac */ /* 0x000e580008000800 */
[----:B------:R-:W-:Y:S02]  /*8d670*/  @P1 LOP3.LUT R48, R48, 0x10000, RZ, 0xfc, !PT ;  /* 0x0001000030301812 */ /* 0x000fe400078efcff */
[----:B-1----:R-:W-:Y:S01]  /*8d680*/  ISETP.LT.AND P1, PT, R78, UR10, !P0 ;  /* 0x0000000a4e007c0c */ /* 0x002fe2000c721270 */
[----:B------:R-:W1:Y:S01]  /*8d690*/  LDCU UR10, c[0x0][0x398] ;  /* 0x00007300ff0a77ac */ /* 0x000e620008000800 */
[----:B--2---:R-:W-:Y:S02]  /*8d6a0*/  ISETP.LT.AND P3, PT, R77, UR7, !P0 ;  /* 0x000000074d007c0c */ /* 0x004fe4000c761270 */
[----:B------:R-:W-:Y:S01]  /*8d6b0*/  LOP3.LUT R48, R48, 0xfff7ffff, RZ, 0xc0, !PT ;  /* 0xfff7ffff30307812 */ /* 0x000fe200078ec0ff */
[----:B------:R-:W2:Y:S01]  /*8d6c0*/  LDCU UR7, c[0x0][0x398] ;  /* 0x00007300ff0777ac */ /* 0x000ea20008000800 */
[----:B------:R-:W-:Y:S01]  /*8d6d0*/  ISETP.LT.AND P2, PT, R76, UR6, !P0 ;  /* 0x000000064c007c0c */ /* 0x000fe2000c741270 */
        /* <DEDUP_REMOVED lines=189> */
[----:B---3--:R-:W-:Y:S02]  /*8e2b0*/  ISETP.LT.AND P1, PT, R75, UR6, !P0 ;  /* 0x000000064b007c0c */ /* 0x008fe4000c721270 */
[----:B------:R-:W-:-:S11]  /*8e2c0*/  LOP3.LUT R47, R47, 0xfffffffe, RZ, 0xc0, !PT ;  /* 0xfffffffe2f2f7812 */ /* 0x000fd600078ec0ff */
[----:B------:R-:W-:Y:S02]  /*8e2d0*/  @P1 LOP3.LUT R47, R47, 0x1, RZ, 0xfc, !PT ;  /* 0x000000012f2f1812 */ /* 0x000fe400078efcff */
[----:B-1----:R-:W-:Y:S01]  /*8e2e0*/  ISETP.LT.AND P1, PT, R78, UR70, !P0 ;  /* 0x000000464e007c0c */ /* 0x002fe2000c721270 */
[----:B------:R-:W1:Y:S01]  /*8e2f0*/  LDCU UR70, c[0x0][0x398] ;  /* 0x00007300ff4677ac */ /* 0x000e620008000800 */
[----:B------:R-:W-:Y:S02]  /*8e300*/  LOP3.LUT R47, R47, 0xfffffff7, RZ, 0xc0, !PT ;  /* 0xfffffff72f2f7812 */ /* 0x000fe400078ec0ff */
[----:B------:R-:W-:Y:S01]  /*8e310*/  ISETP.LT.AND P3, PT, R77, UR12, !P0 ;  /* 0x0000000c4d007c0c */ /* 0x000fe2000c761270 */
[----:B------:R-:W3:Y:S08]  /*8e320*/  LDCU UR12, c[0x0][0x398] ;  /* 0x00007300ff0c77ac */ /* 0x000ef00008000800 */
[----:B------:R-:W-:-:S02]  /*8e330*/  @P1 LOP3.LUT R47, R47, 0x8, RZ, 0xfc, !PT ;  /* 0x000000082f2f1812 */ /* 0x000fc400078efcff */
[----:B------:R-:W-:Y:S01]  /*8e340*/  ISETP.LT.AND P1, PT, R74, UR72, !P0 ;  /* 0x000000484a007c0c */ /* 0x000fe2000c721270 */
[----:B------:R-:W3:Y:S01]  /*8e350*/  LDCU UR72, c[0x0][0x398] ;  /* 0x00007300ff4877ac */ /* 0x000ee20008000800 */
[----:B------:R-:W-:Y:S01]  /*8e360*/  ISETP.LT.AND P2, PT, R76, UR71, !P0 ;  /* 0x000000474c007c0c */ /* 0x000fe2000c741270 */
[----:B------:R-:W4:Y:S01]  /*8e370*/  LDCU UR71, c[0x0][0x398] ;  /* 0x00007300ff4777ac */ /* 0x000f220008000800 */
[----:B------:R-:W-:-:S09]  /*8e380*/  LOP3.LUT R47, R47, 0xfffffffb, RZ, 0xc0, !PT ;  /* 0xfffffffb2f2f7812 */ /* 0x000fd200078ec0ff */
[----:B------:R-:W-:Y:S02]  /*8e390*/  @P1 LOP3.LUT R46, R46, 0x80000000, RZ, 0xfc, !PT ;  /* 0x800000002e2e1812 */ /* 0x000fe400078efcff */
[----:B-1----:R-:W-:Y:S01]  /*8e3a0*/  ISETP.LT.AND P1, PT, R73, UR70, !P0 ;  /* 0x0000004649007c0c */ /* 0x002fe2000c721270 */
[----:B------:R-:W1:Y:S01]  /*8e3b0*/  LDCU UR70, c[0x0][0x398] ;  /* 0x00007300ff4677ac */ /* 0x000e620008000800 */
[----:B------:R-:W-:Y:S02]  /*8e3c0*/  @P3 LOP3.LUT R47, R47, 0x4, RZ, 0xfc, !PT ;  /* 0x000000042f2f3812 */ /* 0x000fe400078efcff */
[----:B---3--:R-:W-:Y:S01]  /*8e3d0*/  ISETP.LT.AND P3, PT, R72, UR12, !P0 ;  /* 0x0000000c48007c0c */ /* 0x008fe2000c761270 */
[----:B------:R-:W3:Y:S01]  /*8e3e0*/  LDCU UR12, c[0x0][0x398] ;  /* 0x00007300ff0c77ac */ /* 0x000ee20008000800 */
[----:B------:R-:W-:Y:S02]  /*8e3f0*/  LOP3.LUT R46, R46, 0xbfffffff, RZ, 0xc0, !PT ;  /* 0xbfffffff2e2e7812 */ /* 0x000fe400078ec0ff */
[----:B------:R-:W-:-:S05]  /*8e400*/  LOP3.LUT R47, R47, 0xfffffffd, RZ, 0xc0, !PT ;  /* 0xfffffffd2f2f7812 */ /* 0x000fca00078ec0ff */
[----:B------:R-:W-:Y:S02]  /*8e410*/  @P1 LOP3.LUT R46, R46, 0x40000000, RZ, 0xfc, !PT ;  /* 0x400000002e2e1812 */ /* 0x000fe400078efcff */
        /* <DEDUP_REMOVED lines=109> */
[----:B------:R-:W-:Y:S01]  /*8eaf0*/  ISETP.LT.AND P3, PT, R75, UR6, !P0 ;  /* 0x000000064b007c0c */ /* 0x000fe2000c761270 */
        /* <DEDUP_REMOVED lines=89> */
[----:B------:R-:W-:Y:S02]  /*8f090*/  ISETP.LT.AND P2, PT, R0, UR54, !P0 ;  /* 0x0000003600007c0c */ /* 0x000fe4000c741270 */
[----:B------:R-:W-:Y:S01]  /*8f0a0*/  LOP3.LUT R44, R44, 0x7fffffff, RZ, 0xc0, !PT ;  /* 0x7fffffff2c2c7812 */ /* 0x000fe200078ec0ff */
[----:B------:R-:W1:Y:S04]  /*8f0b0*/  LDCU UR54, c[0x0][0x398] ;  /* 0x00007300ff3677ac */ /* 0x000e680008000800 */
[----:B------:R-:W-:-:S04]  /*8f0c0*/  @P1 LOP3.LUT R45, R45, 0x4000, RZ, 0xfc, !PT ;  /* 0x000040002d2d1812 */ /* 0x000fc800078efcff */
[----:B------:R-:W-:-:S04]  /*8f0d0*/  LOP3.LUT R45, R45, 0xffffdfff, RZ, 0xc0, !PT ;  /* 0xffffdfff2d2d7812 */ /* 0x000fc800078ec0ff */
[----:B------:R-:W-:Y:S02]  /*8f0e0*/  @P3 LOP3.LUT R45, R45, 0x2000, RZ, 0xfc, !PT ;  /* 0x000020002d2d3812 */ /* 0x000fe400078efcff */
[----:B---3--:R-:W-:Y:S01]  /*8f0f0*/  ISETP.LT.AND P1, PT, R86, UR53, !P0 ;  /* 0x0000003556007c0c */ /* 0x008fe2000c721270 */
[----:B------:R-:W3:Y:S01]  /*8f100*/  LDCU UR53, c[0x0][0x398] ;  /* 0x00007300ff3577ac */ /* 0x000ee20008000800 */
        /* <DEDUP_REMOVED lines=34> */
[----:B-1----:R-:W-:Y:S01]  /*8f330*/  ISETP.LT.AND P1, PT, R75, UR10, !P0 ;  /* 0x0000000a4b007c0c */ /* 0x002fe2000c721270 */
[----:B------:R-:W1:Y:S01]  /*8f340*/  LDCU UR10, c[0x0][0x398] ;  /* 0x00007300ff0a77ac */ /* 0x000e620008000800 */
[----:B------:R-:W-:-:S11]  /*8f350*/  LOP3.LUT R45, R45, 0xfffffffe, RZ, 0xc0, !PT ;  /* 0xfffffffe2d2d7812 */ /* 0x000fd600078ec0ff */
[----:B------:R-:W-:Y:S02]  /*8f360*/  @P1 LOP3.LUT R45, R45, 0x1, RZ, 0xfc, !PT ;  /* 0x000000012d2d1812 */ /* 0x000fe400078efcff */
[----:B--2---:R-:W-:Y:S01]  /*8f370*/  ISETP.LT.AND P1, PT, R78, UR9, !P0 ;  /* 0x000000094e007c0c */ /* 0x004fe2000c721270 */
[----:B------:R-:W2:Y:S01]  /*8f380*/  LDCU UR9, c[0x0][0x398] ;  /* 0x00007300ff0977ac */ /* 0x000ea20008000800 */
[----:B------:R-:W-:Y:S02]  /*8f390*/  LOP3.LUT R45, R45, 0xfffffff7, RZ, 0xc0, !PT ;  /* 0xfffffff72d2d7812 */ /* 0x000fe400078ec0ff */
[----:B------:R-:W-:Y:S01]  /*8f3a0*/  ISETP.LT.AND P3, PT, R77, UR8, !P0 ;  /* 0x000000084d007c0c */ /* 0x000fe2000c761270 */
[----:B------:R-:W1:Y:S08]  /*8f3b0*/  LDCU UR8, c[0x0][0x398] ;  /* 0x00007300ff0877ac */ /* 0x000e700008000800 */
[----:B------:R-:W-:-:S02]  /*8f3c0*/  @P1 LOP3.LUT R45, R45, 0x8, RZ, 0xfc, !PT ;  /* 0x000000082d2d1812 */ /* 0x000fc400078efcff */
[----:B------:R-:W-:Y:S01]  /*8f3d0*/  ISETP.LT.AND P1, PT, R74, UR46, !P0 ;  /* 0x0000002e4a007c0c */ /* 0x000fe2000c721270 */
[----:B------:R-:W1:Y:S01]  /*8f3e0*/  LDCU UR46, c[0x0][0x398] ;  /* 0x00007300ff2e77ac */ /* 0x000e620008000800 */
[----:B------:R-:W-:Y:S01]  /*8f3f0*/  ISETP.LT.AND P2, PT, R76, UR47, !P0 ;  /* 0x0000002f4c007c0c */ /* 0x000fe2000c741270 */
[----:B------:R-:W4:Y:S01]  /*8f400*/  LDCU UR47, c[0x0][0x398] ;  /* 0x00007300ff2f77ac */ /* 0x000f220008000800 */
[----:B------:R-:W-:-:S09]  /*8f410*/  LOP3.LUT R45, R45, 0xfffffffb, RZ, 0xc0, !PT ;  /* 0xfffffffb2d2d7812 */ /* 0x000fd200078ec0ff */
[----:B------:R-:W-:Y:S02]  /*8f420*/  @P1 LOP3.LUT R44, R44, 0x80000000, RZ, 0xfc, !PT ;  /* 0x800000002c2c1812 */ /* 0x000fe400078efcff */
[----:B--2---:R-:W-:Y:S02]  /*8f430*/  ISETP.LT.AND P1, PT, R73, UR9, !P0 ;  /* 0x0000000949007c0c */ /* 0x004fe4000c721270 */
[----:B------:R-:W-:Y:S02]  /*8f440*/  @P3 LOP3.LUT R45, R45, 0x4, RZ, 0xfc, !PT ;  /* 0x000000042d2d3812 */ /* 0x000fe400078efcff */
[----:B-1----:R-:W-:Y:S01]  /*8f450*/  ISETP.LT.AND P3, PT, R72, UR8, !P0 ;  /* 0x0000000848007c0c */ /* 0x002fe2000c761270 */
[----:B------:R-:W1:Y:S01]  /*8f460*/  LDCU.64 UR8, c[0x0][0x398] ;  /* 0x00007300ff0877ac */ /* 0x000e620008000a00 */
[----:B------:R-:W-:Y:S02]  /*8f470*/  LOP3.LUT R44, R44, 0xbfffffff, RZ, 0xc0, !PT ;  /* 0xbfffffff2c2c7812 */ /* 0x000fe400078ec0ff */
[----:B------:R-:W-:-:S05]  /*8f480*/  LOP3.LUT R45, R45, 0xfffffffd, RZ, 0xc0, !PT ;  /* 0xfffffffd2d2d7812 */ /* 0x000fca00078ec0ff */
[----:B------:R-:W-:Y:S02]  /*8f490*/  @P1 LOP3.LUT R44, R44, 0x40000000, RZ, 0xfc, !PT ;  /* 0x400000002c2c1812 */ /* 0x000fe400078efcff */
[----:B------:R-:W-:Y:S02]  /*8f4a0*/  @P2 LOP3.LUT R45, R45, 0x2, RZ, 0xfc, !PT ;  /* 0x000000022d2d2812 */ /* 0x000fe400078efcff */
[----:B----4-:R-:W-:Y:S01]  /*8f4b0*/  ISETP.LT.AND P2, PT, R0, UR47, !P0 ;  /* 0x0000002f00007c0c */ /* 0x010fe2000c741270 */
        /* <DEDUP_REMOVED lines=118> */
[----:B------:R-:W4:Y:S01]  /*8fc20*/  LDCU UR10, c[0x0][0x398] ;  /* 0x00007300ff0a77ac */ /* 0x000f220008000800 */
[----:B---3--:R-:W-:Y:S01]  /*8fc30*/  ISETP.LT.AND P2, PT, R76, UR11, !P0 ;  /* 0x0000000b4c007c0c */ /* 0x008fe2000c741270 */
        /* <DEDUP_REMOVED lines=118> */
[----:B------:R-:W2:Y:S01]  /*903a0*/  LDCU UR19, c[0x0][0x398] ;  /* 0x00007300ff1377ac */ /* 0x000ea20008000800 */
[----:B-1----:R-:W-:Y:S02]  /*903b0*/  ISETP.LT.AND P3, PT, R74, UR42, !P0 ;  /* 0x0000002a4a007c0c */ /* 0x002fe4000c761270 */
[----:B------:R-:W-:Y:S01]  /*903c0*/  ISETP.LT.AND P1, PT, R77, UR20, !P0 ;  /* 0x000000144d007c0c */ /* 0x000fe2000c721270 */
[----:B------:R-:W1:Y:S01]  /*903d0*/  LDCU UR42, c[0x0][0x398] ;  /* 0x00007300ff2a77ac */ /* 0x000e620008000800 */
[----:B------:R-:W-:-:S02]  /*903e0*/  LOP3.LUT R43, R43, 0xfffffff7, RZ, 0xc0, !PT ;  /* 0xfffffff72b2b7812 */ /* 0x000fc400078ec0ff */
[----:B------:R-:W-:Y:S01]  /*903f0*/  LOP3.LUT R42, R42, 0x7fffffff, RZ, 0xc0, !PT ;  /* 0x7fffffff2a2a7812 */ /* 0x000fe200078ec0ff */
[----:B------:R-:W1:Y:S04]  /*90400*/  LDCU UR20, c[0x0][0x398] ;  /* 0x00007300ff1477ac */ /* 0x000e680008000800 */
        /* <DEDUP_REMOVED lines=137> */
[----:B------:R-:W-:Y:S02]  /*90ca0*/  LOP3.LUT R41, R41, 0x7fffffff, RZ, 0xc0, !PT ;  /* 0x7fffffff29297812 */ /* 0x000fe400078ec0ff */
[----:B------:R-:W-:Y:S01]  /*90cb0*/  ISETP.LT.AND P2, PT, R76, UR58, !P0 ;  /* 0x0000003a4c007c0c */ /* 0x000fe2000c741270 */
[----:B------:R-:W3:Y:S01]  /*90cc0*/  LDCU UR58, c[0x0][0x398] ;  /* 0x00007300ff3a77ac */ /* 0x000ee20008000800 */
[----:B------:R-:W-:-:S07]  /*90cd0*/  LOP3.LUT R42, R42, 0xfffffffb, RZ, 0xc0, !PT ;  /* 0xfffffffb2a2a7812 */ /* 0x000fce00078ec0ff */
        /* <DEDUP_REMOVED lines=51> */
[----:B------:R-:W-:Y:S02]  /*91010*/  LOP3.LUT R41, R41, 0xfffeffff, RZ, 0xc0, !PT ;  /* 0xfffeffff29297812 */ /* 0x000fe400078ec0ff */
[----:B------:R-:W-:Y:S01]  /*91020*/  ISETP.LT.AND P3, PT, R77, UR43, !P0 ;  /* 0x0000002b4d007c0c */ /* 0x000fe2000c761270 */
[----:B------:R-:W1:Y:S08]  /*91030*/  LDCU UR43, c[0x0][0x398] ;  /* 0x00007300ff2b77ac */ /* 0x000e700008000800 */
        /* <DEDUP_REMOVED lines=65> */
[----:B------:R-:W-:-:S11]  /*91450*/  LOP3.LUT R41, R41, 0xfffffffe, RZ, 0xc0, !PT ;  /* 0xfffffffe29297812 */ /* 0x000fd600078ec0ff */
[----:B------:R-:W-:Y:S02]  /*91460*/  @P1 LOP3.LUT R41, R41, 0x1, RZ, 0xfc, !PT ;  /* 0x0000000129291812 */ /* 0x000fe400078efcff */
[----:B------:R-:W-:Y:S01]  /*91470*/  ISETP.LT.AND P1, PT, R78, UR18, !P0 ;  /* 0x000000124e007c0c */ /* 0x000fe2000c721270 */
[----:B------:R-:W3:Y:S01]  /*91480*/  LDCU UR18, c[0x0][0x398] ;  /* 0x00007300ff1277ac */ /* 0x000ee20008000800 */
[----:B------:R-:W-:Y:S02]  /*91490*/  LOP3.LUT R41, R41, 0xfffffff7, RZ, 0xc0, !PT ;  /* 0xfffffff729297812 */ /* 0x000fe400078ec0ff */
[----:B------:R-:W-:Y:S01]  /*914a0*/  ISETP.LT.AND P3, PT, R77, UR33, !P0 ;  /* 0x000000214d007c0c */ /* 0x000fe2000c761270 */
[----:B------:R-:W3:Y:S08]  /*914b0*/  LDCU UR33, c[0x0][0x398] ;  /* 0x00007300ff2177ac */ /* 0x000ef00008000800 */
[----:B------:R-:W-:-:S02]  /*914c0*/  @P1 LOP3.LUT R41, R41, 0x8, RZ, 0xfc, !PT ;  /* 0x0000000829291812 */ /* 0x000fc400078efcff */
[----:B-1----:R-:W-:Y:S01]  /*914d0*/  ISETP.LT.AND P1, PT, R74, UR30, !P0 ;  /* 0x0000001e4a007c0c */ /* 0x002fe2000c721270 */
[----:B------:R-:W1:Y:S01]  /*914e0*/  LDCU UR30, c[0x0][0x398] ;  /* 0x00007300ff1e77ac */ /* 0x000e620008000800 */
[----:B------:R-:W-:Y:S01]  /*914f0*/  ISETP.LT.AND P2, PT, R76, UR32, !P0 ;  /* 0x000000204c007c0c */ /* 0x000fe2000c741270 */
[----:B------:R-:W1:Y:S01]  /*91500*/  LDCU UR32, c[0x0][0x398] ;  /* 0x00007300ff2077ac */ /* 0x000e620008000800 */
[----:B------:R-:W-:-:S09]  /*91510*/  LOP3.LUT R41, R41, 0xfffffffb, RZ, 0xc0, !PT ;  /* 0xfffffffb29297812 */ /* 0x000fd200078ec0ff */
[----:B------:R-:W-:Y:S02]  /*91520*/  @P1 LOP3.LUT R40, R40, 0x80000000, RZ, 0xfc, !PT ;  /* 0x8000000028281812 */ /* 0x000fe400078efcff */
[----:B---3--:R-:W-:Y:S01]  /*91530*/  ISETP.LT.AND P1, PT, R73, UR18, !P0 ;  /* 0x0000001249007c0c */ /* 0x008fe2000c721270 */
[----:B------:R-:W3:Y:S01]  /*91540*/  LDCU UR18, c[0x0][0x398] ;  /* 0x00007300ff1277ac */ /* 0x000ee20008000800 */
[----:B------:R-:W-:Y:S02]  /*91550*/  @P3 LOP3.LUT R41, R41, 0x4, RZ, 0xfc, !PT ;  /* 0x0000000429293812 */ /* 0x000fe400078efcff */
[----:B------:R-:W-:Y:S02]  /*91560*/  ISETP.LT.AND P3, PT, R72, UR33, !P0 ;  /* 0x0000002148007c0c */ /* 0x000fe4000c761270 */
[----:B------:R-:W-:Y:S02]  /*91570*/  LOP3.LUT R40, R40, 0xbfffffff, RZ, 0xc0, !PT ;  /* 0xbfffffff28287812 */ /* 0x000fe400078ec0ff */
[----:B------:R-:W-:-:S05]  /*91580*/  LOP3.LUT R41, R41, 0xfffffffd, RZ, 0xc0, !PT ;  /* 0xfffffffd29297812 */ /* 0x000fca00078ec0ff */
[----:B------:R-:W-:Y:S02]  /*91590*/  @P1 LOP3.LUT R40, R40, 0x40000000, RZ, 0xfc, !PT ;  /* 0x4000000028281812 */ /* 0x000fe400078efcff */
[----:B------:R-:W-:Y:S02]  /*915a0*/  @P2 LOP3.LUT R41, R41, 0x2, RZ, 0xfc, !PT ;  /* 0x0000000229292812 */ /* 0x000fe400078efcff */
[----:B-1----:R-:W-:Y:S01]  /*915b0*/  ISETP.LT.AND P2, PT, R0, UR32, !P0 ;  /* 0x0000002000007c0c */ /* 0x002fe2000c741270 */
        /* <DEDUP_REMOVED lines=105> */
[----:B---3--:R-:W-:Y:S02]  /*91c50*/  ISETP.LT.AND P1, PT, R75, UR16, !P0 ;  /* 0x000000104b007c0c */ /* 0x008fe4000c721270 */
[----:B------:R-:W-:-:S11]  /*91c60*/  LOP3.LUT R40, R40, 0xfffffffe, RZ, 0xc0, !PT ;  /* 0xfffffffe28287812 */ /* 0x000fd600078ec0ff */
[----:B------:R-:W-:Y:S02]  /*91c70*/  @P1 LOP3.LUT R40, R40, 0x1, RZ, 0xfc, !PT ;  /* 0x0000000128281812 */ /* 0x000fe400078efcff */
[----:B------:R-:W-:Y:S01]  /*91c80*/  ISETP.LT.AND P1, PT, R78, UR32, !P0 ;  /* 0x000000204e007c0c */ /* 0x000fe2000c721270 */
[----:B------:R-:W3:Y:S01]  /*91c90*/  LDCU UR32, c[0x0][0x398] ;  /* 0x00007300ff2077ac */ /* 0x000ee20008000800 */
[----:B------:R-:W-:Y:S02]  /*91ca0*/  LOP3.LUT R40, R40, 0xfffffff7, RZ, 0xc0, !PT ;  /* 0xfffffff728287812 */ /* 0x000fe400078ec0ff */
[----:B-1----:R-:W-:Y:S01]  /*91cb0*/  ISETP.LT.AND P3, PT, R77, UR73, !P0 ;  /* 0x000000494d007c0c */ /* 0x002fe2000c761270 */
[----:B------:R-:W1:Y:S08]  /*91cc0*/  LDCU UR73, c[0x0][0x398] ;  /* 0x00007300ff4977ac */ /* 0x000e700008000800 */
[----:B------:R-:W-:-:S02]  /*91cd0*/  @P1 LOP3.LUT R40, R40, 0x8, RZ, 0xfc, !PT ;  /* 0x0000000828281812 */ /* 0x000fc400078efcff */
[----:B------:R-:W-:Y:S01]  /*91ce0*/  ISETP.LT.AND P1, PT, R74, UR77, !P0 ;  /* 0x0000004d4a007c0c */ /* 0x000fe2000c721270 */
[----:B------:R-:W1:Y:S01]  /*91cf0*/  LDCU UR77, c[0x0][0x398] ;  /* 0x00007300ff4d77ac */ /* 0x000e620008000800 */
[----:B------:R-:W-:Y:S02]  /*91d00*/  LOP3.LUT R39, R39, 0x7fffffff, RZ, 0xc0, !PT ;  /* 0x7fffffff27277812 */ /* 0x000fe400078ec0ff */
[----:B------:R-:W-:Y:S01]  /*91d10*/  ISETP.LT.AND P2, PT, R76, UR74, !P0 ;  /* 0x0000004a4c007c0c */ /* 0x000fe2000c741270 */
[----:B------:R-:W4:Y:S01]  /*91d20*/  LDCU UR74, c[0x0][0x398] ;  /* 0x00007300ff4a77ac */ /* 0x000f220008000800 */
[----:B------:R-:W-:-:S07]  /*91d30*/  LOP3.LUT R40, R40, 0xfffffffb, RZ, 0xc0, !PT ;  /* 0xfffffffb28287812 */ /* 0x000fce00078ec0ff */
[----:B------:R-:W-:Y:S02]  /*91d40*/  @P1 LOP3.LUT R39, R39, 0x80000000, RZ, 0xfc, !PT ;  /* 0x8000000027271812 */ /* 0x000fe400078efcff */
[----:B---3--:R-:W-:Y:S01]  /*91d50*/  ISETP.LT.AND P1, PT, R73, UR32, !P0 ;  /* 0x0000002049007c0c */ /* 0x008fe2000c721270 */
[----:B------:R-:W3:Y:S01]  /*91d60*/  LDCU.64 UR32, c[0x0][0x398] ;  /* 0x00007300ff2077ac */ /* 0x000ee20008000a00 */
[----:B------:R-:W-:Y:S02]  /*91d70*/  @P3 LOP3.LUT R40, R40, 0x4, RZ, 0xfc, !PT ;  /* 0x0000000428283812 */ /* 0x000fe400078efcff */
[----:B-1----:R-:W-:Y:S01]  /*91d80*/  ISETP.LT.AND P3, PT, R72, UR73, !P0 ;  /* 0x0000004948007c0c */ /* 0x002fe2000c761270 */
[----:B------:R-:W1:Y:S01]  /*91d90*/  LDCU UR73, c[0x0][0x398] ;  /* 0x00007300ff4977ac */ /* 0x000e620008000800 */
        /* <DEDUP_REMOVED lines=31> */
[----:B------:R-:W-:Y:S01]  /*91f90*/  @P3 LOP3.LUT R39, R39, 0x800000, RZ, 0xfc, !PT ;  /* 0x0080000027273812 */ /* 0x000fe200078efcff */
[----:B------:R-:W-:Y:S01]  /*91fa0*/  BAR.SYNC.DEFER_BLOCKING 0x0 ;  /* 0x0000000000007b1d */ /* 0x000fe20000010000 */
[----:B------:R-:W-:Y:S02]  /*91fb0*/  ISETP.LT.AND P1, PT, R80, UR65, !P0 ;  /* 0x0000004150007c0c */ /* 0x000fe4000c721270 */
[----:B------:R-:W-:Y:S02]  /*91fc0*/  LOP3.LUT R39, R39, 0xffbfffff, RZ, 0xc0, !PT ;  /* 0xffbfffff27277812 */ /* 0x000fe400078ec0ff */
[----:B------:R-:W-:Y:S01]  /*91fd0*/  LOP3.LUT R38, R38, 0x7fffffff, RZ, 0xc0, !PT ;  /* 0x7fffffff26267812 */ /* 0x000fe200078ec0ff */
[----:B------:R-:W1:Y:S01]  /*91fe0*/  LDCU UR65, c[0x0][0x398] ;  /* 0x00007300ff4177ac */ /* 0x000e620008000800 */
        /* <DEDUP_REMOVED lines=92> */
[----:B------:R-:W-:Y:S02]  /*925b0*/  ISETP.LT.AND P1, PT, R73, UR38, !P0 ;  /* 0x0000002649007c0c */ /* 0x000fe4000c721270 */
[----:B------:R-:W-:Y:S02]  /*925c0*/  LOP3.LUT R39, R39, 0xfffffffd, RZ, 0xc0, !PT ;  /* 0xfffffffd27277812 */ /* 0x000fe400078ec0ff */
[----:B------:R-:W-:Y:S02]  /*925d0*/  @P2 LOP3.LUT R38, R38, 0x80000000, RZ, 0xfc, !PT ;  /* 0x8000000026262812 */ /* 0x000fe400078efcff */
        /* <DEDUP_REMOVED lines=113> */
[----:B------:R-:W-:Y:S02]  /*92cf0*/  ISETP.LT.AND P1, PT, R75, UR40, !P0 ;  /* 0x000000284b007c0c */ /* 0x000fe4000c721270 */
[----:B------:R-:W-:Y:S01]  /*92d00*/  ISETP.LT.AND P2, PT, R78, UR51, !P0 ;  /* 0x000000334e007c0c */ /* 0x000fe2000c741270 */
[----:B------:R-:W1:Y:S01]  /*92d10*/  LDCU UR51, c[0x0][0x398] ;  /* 0x00007300ff3377ac */ /* 0x000e620008000800 */
[----:B------:R-:W-:-:S09]  /*92d20*/  LOP3.LUT R38, R38, 0xfffffffe, RZ, 0xc0, !PT ;  /* 0xfffffffe26267812 */ /* 0x000fd200078ec0ff */
[----:B------:R-:W-:Y:S02]  /*92d30*/  @P1 LOP3.LUT R38, R38, 0x1, RZ, 0xfc, !PT ;  /* 0x0000000126261812 */ /* 0x000fe400078efcff */
[----:B------:R-:W-:Y:S01]  /*92d40*/  ISETP.LT.AND P1, PT, R77, UR50, !P0 ;  /* 0x000000324d007c0c */ /* 0x000fe2000c721270 */
[----:B------:R-:W1:Y:S01]  /*92d50*/  LDCU UR50, c[0x0][0x398] ;  /* 0x00007300ff3277ac */ /* 0x000e620008000800 */
[----:B------:R-:W-:-:S04]  /*92d60*/  LOP3.LUT R38, R38, 0xfffffff7, RZ, 0xc0, !PT ;  /* 0xfffffff726267812 */ /* 0x000fc800078ec0ff */
[----:B------:R-:W-:Y:S02]  /*92d70*/  @P2 LOP3.LUT R38, R38, 0x8, RZ, 0xfc, !PT ;  /* 0x0000000826262812 */ /* 0x000fe400078efcff */
[----:B---3--:R-:W-:Y:S01]  /*92d80*/  ISETP.LT.AND P2, PT, R74, UR32, !P0 ;  /* 0x000000204a007c0c */ /* 0x008fe2000c741270 */
[----:B------:R-:W3:Y:S01]  /*92d90*/  LDCU UR32, c[0x0][0x398] ;  /* 0x00007300ff2077ac */ /* 0x000ee20008000800 */
        /* <DEDUP_REMOVED lines=121> */
[----:B------:R-:W2:Y:S02]  /*93530*/  LDL R87, [R1+0x36c8] ;  /* 0x0036c80001577983 */ /* 0x000ea40000100800 */
[----:B------:R-:W-:Y:S01]  /*93540*/  ISETP.LT.AND P1, PT, R75, UR40, !P0 ;  /* 0x000000284b007c0c */ /* 0x000fe2000c721270 */
        /* <DEDUP_REMOVED lines=34> */
[----:B------:R-:W-:Y:S02]  /*93770*/  LOP3.LUT R36, R36, 0xf7ffffff, RZ, 0xc0, !PT ;  /* 0xf7ffffff24247812 */ /* 0x000fe400078ec0ff */
[----:B------:R-:W-:Y:S01]  /*93780*/  ISETP.LT.AND P2, PT, R84, UR55, !P0 ;  /* 0x0000003754007c0c */ /* 0x000fe2000c741270 */
[----:B------:R-:W1:Y:S01]  /*93790*/  LDCU UR55, c[0x0][0x3b8] ;  /* 0x00007700ff3777ac */ /* 0x000e620008000800 */
[----:B------:R-:W-:-:S04]  /*937a0*/  @P1 LOP3.LUT R36, R36, 0x8000000, RZ, 0xfc, !PT ;  /* 0x0800000024241812 */ /* 0x000fc800078efcff */
[----:B------:R-:W-:Y:S02]  /*937b0*/  LOP3.LUT R36, R36, 0xfbffffff, RZ, 0xc0, !PT ;  /* 0xfbffffff24247812 */ /* 0x000fe400078ec0ff */
[----:B------:R-:W-:Y:S01]  /*937c0*/  ISETP.LT.AND P1, PT, R83, UR56, !P0 ;  /* 0x0000003853007c0c */ /* 0x000fe2000c721270 */
[----:B------:R-:W1:Y:S01]  /*937d0*/  LDCU UR56, c[0x0][0x3b8] ;  /* 0x00007700ff3877ac */ /* 0x000e620008000800 */
        /* <DEDUP_REMOVED lines=11> */
[----:B--2---:R-:W-:Y:S01]  /*93890*/  IMAD R87, R87, UR38, RZ ;  /* 0x0000002657577c24 */ /* 0x004fe2000f8e02ff */
[----:B------:R-:W2:Y:S04]  /*938a0*/  LDCU UR38, c[0x0][0x3b8] ;  /* 0x00007700ff2677ac */ /* 0x000ea80008000800 */
[----:B------:R1:W-:Y:S02]  /*938b0*/  STL [R1+0x2ddc], R87 ;  /* 0x002ddc5701007387 */ /* 0x0003e40000100800 */
[----:B-1----:R-:W-:Y:S01]  /*938c0*/  VIADD R87, R87, UR61 ;  /* 0x0000003d57577c36 */ /* 0x002fe20008000000 */
[----:B------:R-:W-:Y:S01]  /*938d0*/  ISETP.LT.AND P0, PT, R79, UR60, !P0 ;  /* 0x0000003c4f007c0c */ /* 0x000fe2000c701270 */
[----:B------:R-:W1:Y:S03]  /*938e0*/  LDCU UR60, c[0x0][0x3b8] ;  /* 0x00007700ff3c77ac */ /* 0x000e660008000800 */
[----:B------:R2:W-:Y:S01]  /*938f0*/  STL [R1+0x2dd8], R87 ;  /* 0x002dd85701007387 */ /* 0x0005e20000100800 */
[----:B------:R-:W1:Y:S01]  /*93900*/  LDCU UR61, c[0x0][0x3b8] ;  /* 0x00007700ff3d77ac */ /* 0x000e620008000800 */
[----:B--2---:R-:W-:Y:S01]  /*93910*/  VIADD R87, R87, UR62 ;  /* 0x0000003e57577c36 */ /* 0x004fe20008000000 */
[----:B------:R-:W-:Y:S01]  /*93920*/  LOP3.LUT R36, R36, 0xff7fffff, RZ, 0xc0, !PT ;  /* 0xff7fffff24247812 */ /* 0x000fe200078ec0ff */
[----:B------:R-:W2:Y:S03]  /*93930*/  LDCU UR62, c[0x0][0x3b8] ;  /* 0x00007700ff3e77ac */ /* 0x000ea60008000800 */
[----:B------:R1:W-:Y:S02]  /*93940*/  STL [R1+0x11dc], R87 ;  /* 0x0011dc5701007387 */ /* 0x0003e40000100800 */
[----:B-1----:R-:W-:Y:S01]  /*93950*/  VIADD R87, R87, UR63 ;  /* 0x0000003f57577c36 */ /* 0x002fe20008000000 */
[----:B------:R-:W-:Y:S01]  /*93960*/  @P3 LOP3.LUT R36, R36, 0x800000, RZ, 0xfc, !PT ;  /* 0x0080000024243812 */ /* 0x000fe200078efcff */
[----:B------:R-:W1:Y:S03]  /*93970*/  LDCU UR63, c[0x0][0x3b8] ;  /* 0x00007700ff3f77ac */ /* 0x000e660008000800 */
[----:B------:R2:W-:Y:S02]  /*93980*/  STL [R1+0x11d8], R87 ;  /* 0x0011d85701007387 */ /* 0x0005e40000100800 */
        /* <DEDUP_REMOVED lines=17> */
[----:B------:R-:W2:Y:S03]  /*93aa0*/  LDCU UR39, c[0x0][0x3b8] ;  /* 0x00007700ff2777ac */ /* 0x000ea60008000800 */
[----:B------:R-:W-:Y:S01]  /*93ab0*/  VIADD R252, R87, UR38 ;  /* 0x0000002657fc7c36 */ /* 0x000fe20008000000 */
[----:B------:R1:W-:Y:S01]  /*93ac0*/  STL [R1+0xbd0], R87 ;  /* 0x000bd05701007387 */ /* 0x0003e20000100800 */
[----:B------:R-:W2:Y:S02]  /*93ad0*/  LDCU UR38, c[0x0][0x3b8] ;  /* 0x00007700ff2677ac */ /* 0x000ea40008000800 */
[----:B------:R-:W-:Y:S01]  /*93ae0*/  VIADD R231, R252, UR40 ;  /* 0x00000028fce77c36 */ /* 0x000fe20008000000 */
[----:B------:R-:W2:Y:S03]  /*93af0*/  LDCU UR40, c[0x0][0x3b8] ;  /* 0x00007700ff2877ac */ /* 0x000ea60008000800 */
[----:B-1----:R-:W-:Y:S01]  /*93b00*/  VIADD R87, R231, UR54 ;  /* 0x00000036e7577c36 */ /* 0x002fe20008000000 */
[----:B------:R-:W1:Y:S04]  /*93b10*/  LDCU UR54, c[0x0][0x3b8] ;  /* 0x00007700ff3677ac */ /* 0x000e680008000800 */
[----:B------:R2:W-:Y:S02]  /*93b20*/  STL [R1+0xbe8], R87 ;  /* 0x000be85701007387 */ /* 0x0005e40000100800 */
[----:B--2---:R-:W-:Y:S01]  /*93b30*/  VIADD R87, R87, UR55 ;  /* 0x0000003757577c36 */ /* 0x004fe20008000000 */
[----:B------:R-:W2:Y:S04]  /*93b40*/  LDCU UR55, c[0x0][0x3b8] ;  /* 0x00007700ff3777ac */ /* 0x000ea80008000800 */
[----:B------:R1:W-:Y:S02]  /*93b50*/  STL [R1+0xbe4], R87 ;  /* 0x000be45701007387 */ /* 0x0003e40000100800 */
        /* <DEDUP_REMOVED lines=289> */
[----:B------:R-:W-:Y:S01]  /*94d70*/  LOP3.LUT R36, R36, 0xffefffff, RZ, 0xc0, !PT ;  /* 0xffefffff24247812 */ /* 0x000fe200078ec0ff */
[----:B------:R-:W1:Y:S03]  /*94d80*/  LDCU UR40, c[0x0][0x3b8] ;  /* 0x00007700ff2877ac */ /* 0x000e660008000800 */
[----:B------:R2:W-:Y:S02]  /*94d90*/  STL [R1+0x1058], R87 ;  /* 0x0010585701007387 */ /* 0x0005e40000100800 */
[----:B--2---:R-:W-:Y:S01]  /*94da0*/  VIADD R87, R87, UR54 ;  /* 0x0000003657577c36 */ /* 0x004fe20008000000 */
[----:B------:R-:W-:Y:S01]  /*94db0*/  @P0 LOP3.LUT R36, R36, 0x100000, RZ, 0xfc, !PT ;  /* 0x0010000024240812 */ /* 0x000fe200078efcff */
[----:B------:R-:W2:Y:S03]  /*94dc0*/  LDCU UR54, c[0x0][0x3b8] ;  /* 0x00007700ff3677ac */ /* 0x000ea60008000800 */
[----:B------:R1:W-:Y:S02]  /*94dd0*/  STL [R1+0x1054], R87 ;  /* 0x0010545701007387 */ /* 0x0003e40000100800 */
[----:B-1----:R-:W-:Y:S01]  /*94de0*/  VIADD R87, R87, UR55 ;  /* 0x0000003757577c36 */ /* 0x002fe20008000000 */
[----:B------:R-:W-:Y:S01]  /*94df0*/  LOP3.LUT R36, R36, 0xfffeffff, RZ, 0xc0, !PT ;  /* 0xfffeffff24247812 */ /* 0x000fe200078ec0ff */
[----:B------:R-:W1:Y:S03]  /*94e00*/  LDCU UR55, c[0x0][0x3b8] ;  /* 0x00007700ff3777ac */ /* 0x000e660008000800 */
[----:B------:R2:W-:Y:S02]  /*94e10*/  STL [R1+0x1050], R87 ;  /* 0x0010505701007387 */ /* 0x0005e40000100800 */
[----:B--2---:R-:W-:Y:S01]  /*94e20*/  VIADD R87, R87, UR56 ;  /* 0x0000003857577c36 */ /* 0x004fe20008000000 */
[----:B------:R-:W-:Y:S01]  /*94e30*/  LOP3.LUT R35, R35, 0x7fffffff, RZ, 0xc0, !PT ;  /* 0x7fffffff23237812 */ /* 0x000fe200078ec0ff */
[----:B------:R-:W2:Y:S03]  /*94e40*/  LDCU UR56, c[0x0][0x3b8] ;  /* 0x00007700ff3877ac */ /* 0x000ea60008000800 */
[----:B------:R1:W-:Y:S02]  /*94e50*/  STL [R1+0x104c], R87 ;  /* 0x00104c5701007387 */ /* 0x0003e40000100800 */
[----:B-1----:R-:W-:Y:S01]  /*94e60*/  VIADD R87, R87, UR57 ;  /* 0x0000003957577c36 */ /* 0x002fe20008000000 */
[----:B------:R-:W-:Y:S01]  /*94e70*/  LOP3.LUT R34, R34, 0x7fffffff, RZ, 0xc0, !PT ;  /* 0x7fffffff22227812 */ /* 0x000fe200078ec0ff */
[----:B------:R-:W1:Y:S03]  /*94e80*/  LDCU UR57, c[0x0][0x398] ;  /* 0x00007300ff3977ac */ /* 0x000e660008000800 */
[----:B------:R2:W-:Y:S02]  /*94e90*/  STL [R1+0x1048], R87 ;  /* 0x0010485701007387 */ /* 0x0005e40000100800 */
[----:B--2---:R-:W-:Y:S01]  /*94ea0*/  VIADD R87, R87, UR58 ;  /* 0x0000003a57577c36 */ /* 0x004fe20008000000 */
[----:B------:R-:W2:Y:S03]  /*94eb0*/  LDCU UR58, c[0x0][0x398] ;  /* 0x00007300ff3a77ac */ /* 0x000ea60008000800 */
[----:B------:R-:W-:Y:S01]  /*94ec0*/  VIADD R88, R87, UR59 ;  /* 0x0000003b57587c36 */ /* 0x000fe20008000000 */
[----:B------:R1:W-:Y:S01]  /*94ed0*/  STL [R1+0x1044], R87 ;  /* 0x0010445701007387 */ /* 0x0003e20000100800 */
[----:B------:R-:W2:Y:S03]  /*94ee0*/  LDCU UR59, c[0x0][0x398] ;  /* 0x00007300ff3b77ac */ /* 0x000ea60008000800 */
[----:B-1----:R-:W2:Y:S04]  /*94ef0*/  LDL.LU R87, [R1+0x437c] ;  /* 0x00437c0001577983 */ /* 0x002ea80000300800 */
[----:B------:R1:W-:Y:S02]  /*94f00*/  STL [R1+0x1040], R88 ;  /* 0x0010405801007387 */ /* 0x0003e40000100800 */
[----:B-1----:R-:W-:-:S05]  /*94f10*/  VIADD R88, R88, UR39 ;  /* 0x0000002758587c36 */ /* 0x002fca0008000000 */
[----:B------:R1:W-:Y:S02]  /*94f20*/  STL [R1+0xf3c], R88 ;  /* 0x000f3c5801007387 */ /* 0x0003e40000100800 */
[----:B-1----:R-:W-:Y:S01]  /*94f30*/  VIADD R88, R88, UR38 ;  /* 0x0000002658587c36 */ /* 0x002fe20008000000 */
[----:B------:R-:W1:Y:S04]  /*94f40*/  LDCU.64 UR38, c[0x0][0x398] ;  /* 0x00007300ff2677ac */ /* 0x000e680008000a00 */
[----:B------:R3:W-:Y:S02]  /*94f50*/  STL [R1+0xf38], R88 ;  /* 0x000f385801007387 */ /* 0x0007e40000100800 */
[----:B---3--:R-:W-:Y:S01]  /*94f60*/  VIADD R88, R88, UR60 ;  /* 0x0000003c58587c36 */ /* 0x008fe20008000000 */
[----:B------:R-:W3:Y:S04]  /*94f70*/  LDCU UR60, c[0x0][0x398] ;  /* 0x00007300ff3c77ac */ /* 0x000ee80008000800 */
[----:B------:R1:W-:Y:S02]  /*94f80*/  STL [R1+0xf34], R88 ;  /* 0x000f345801007387 */ /* 0x0003e40000100800 */
[----:B-1----:R-:W-:Y:S01]  /*94f90*/  VIADD R88, R88, UR61 ;  /* 0x0000003d58587c36 */ /* 0x002fe20008000000 */
[----:B------:R-:W1:Y:S04]  /*94fa0*/  LDCU UR61, c[0x0][0x398] ;  /* 0x00007300ff3d77ac */ /* 0x000e680008000800 */
[----:B------:R3:W-:Y:S02]  /*94fb0*/  STL [R1+0xf30], R88 ;  /* 0x000f305801007387 */ /* 0x0007e40000100800 */
[----:B---3--:R-:W-:Y:S01]  /*94fc0*/  VIADD R88, R88, UR62 ;  /* 0x0000003e58587c36 */ /* 0x008fe20008000000 */
[----:B------:R-:W3:Y:S04]  /*94fd0*/  LDCU UR62, c[0x0][0x398] ;  /* 0x00007300ff3e77ac */ /* 0x000ee80008000800 */
[----:B------:R1:W-:Y:S02]  /*94fe0*/  STL [R1+0xf1c], R88 ;  /* 0x000f1c5801007387 */ /* 0x0003e40000100800 */
[----:B-1----:R-:W-:Y:S01]  /*94ff0*/  VIADD R88, R88, UR63 ;  /* 0x0000003f58587c36 */ /* 0x002fe20008000000 */
[----:B------:R-:W1:Y:S04]  /*95000*/  LDCU UR63, c[0x0][0x398] ;  /* 0x00007300ff3f77ac */ /* 0x000e680008000800 */
[----:B------:R1:W-:Y:S01]  /*95010*/  STL [R1+0xf18], R88 ;  /* 0x000f185801007387 */ /* 0x0003e20000100800 */
[----:B--2---:R-:W-:Y:S01]  /*95020*/  ISETP.GE.AND P0, PT, R87, UR41, PT ;  /* 0x0000002957007c0c */ /* 0x004fe2000bf06270 */
[----:B------:R-:W2:Y:S02]  /*95030*/  LDCU UR41, c[0x0][0x398] ;  /* 0x00007300ff2977ac */ /* 0x000ea40008000800 */
[----:B------:R-:W3:Y:S01]  /*95040*/  LDL.LU R87, [R1+0x4380] ;  /* 0x0043800001577983 */ /* 0x000ee20000300800 */
        /* <DEDUP_REMOVED lines=10> */
[----:B------:R-:W-:-:S04]  /*950f0*/  @P1 LOP3.LUT R36, R36, 0x80000, RZ, 0xfc, !PT ;  /* 0x0008000024241812 */ /* 0x000fc800078efcff */
[----:B------:R-:W-:Y:S02]  /*95100*/  LOP3.LUT R36, R36, 0xfffbffff, RZ, 0xc0, !PT ;  /* 0xfffbffff24247812 */ /* 0x000fe400078ec0ff */
[----:B------:R-:W-:Y:S01]  /*95110*/  ISETP.LT.AND P1, PT, R74, UR42, !P0 ;  /* 0x0000002a4a007c0c */ /* 0x000fe2000c721270 */
[----:B------:R-:W2:Y:S01]  /*95120*/  LDCU UR42, c[0x0][0x398] ;  /* 0x00007300ff2a77ac */ /* 0x000ea20008000800 */
[----:B------:R-:W-:-:S04]  /*95130*/  @P3 LOP3.LUT R36, R36, 0x40000, RZ, 0xfc, !PT ;  /* 0x0004000024243812 */ /* 0x000fc800078efcff */
[----:B------:R-:W-:-:S04]  /*95140*/  LOP3.LUT R36, R36, 0xfffdffff, RZ, 0xc0, !PT ;  /* 0xfffdffff24247812 */ /* 0x000fc800078ec0ff */
[----:B------:R-:W-:Y:S02]  /*95150*/  @P2 LOP3.LUT R36, R36, 0x20000, RZ, 0xfc, !PT ;  /* 0x0002000024242812 */ /* 0x000fe400078efcff */
[----:B-1----:R-:W-:Y:S01]  /*95160*/  ISETP.LT.AND P2, PT, R73, UR43, !P0 ;  /* 0x0000002b49007c0c */ /* 0x002fe2000c741270 */
[----:B------:R-:W1:Y:S01]  /*95170*/  LDCU UR43, c[0x0][0x398] ;  /* 0x00007300ff2b77ac */ /* 0x000e620008000800 */
[----:B------:R-:W-:-:S04]  /*95180*/  LOP3.LUT R36, R36, 0xffff7fff, RZ, 0xc0, !PT ;  /* 0xffff7fff24247812 */ /* 0x000fc800078ec0ff */
[----:B------:R-:W-:Y:S02]  /*95190*/  @P1 LOP3.LUT R36, R36, 0x8000, RZ, 0xfc, !PT ;  /* 0x0000800024241812 */ /* 0x000fe400078efcff */
[----:B--2---:R-:W-:Y:S01]  /*951a0*/  ISETP.LT.AND P1, PT, R72, UR42, !P0 ;  /* 0x0000002a48007c0c */ /* 0x004fe2000c721270 */
[----:B------:R-:W2:Y:S01]  /*951b0*/  LDCU UR42, c[0x0][0x398] ;  /* 0x00007300ff2a77ac */ /* 0x000ea20008000800 */
[----:B------:R-:W-:-:S04]  /*951c0*/  LOP3.LUT R36, R36, 0xffffbfff, RZ, 0xc0, !PT ;  /* 0xffffbfff24247812 */ /* 0x000fc800078ec0ff */
[----:B------:R-:W-:Y:S02]  /*951d0*/  @P2 LOP3.LUT R36, R36, 0x4000, RZ, 0xfc, !PT ;  /* 0x0000400024242812 */ /* 0x000fe400078efcff */
[----:B------:R-:W-:Y:S01]  /*951e0*/  ISETP.LT.AND P2, PT, R0, UR38, !P0 ;  /* 0x0000002600007c0c */ /* 0x000fe2000c741270 */
[----:B------:R-:W-:Y:S01]  /*951f0*/  VIADD R88, R88, UR40 ;  /* 0x0000002858587c36 */ /* 0x000fe20008000000 */
[----:B------:R-:W-:Y:S01]  /*95200*/  LOP3.LUT R36, R36, 0xffffdfff, RZ, 0xc0, !PT ;  /* 0xffffdfff24247812 */ /* 0x000fe200078ec0ff */
[----:B------:R-:W1:Y:S03]  /*95210*/  LDCU UR38, c[0x0][0x398] ;  /* 0x00007300ff2677ac */ /* 0x000e660008000800 */
[----:B------:R-:W-:Y:S02]  /*95220*/  @P1 LOP3.LUT R36, R36, 0x2000, RZ, 0xfc, !PT ;  /* 0x0000200024241812 */ /* 0x000fe400078efcff */
[----:B------:R-:W-:-:S02]  /*95230*/  ISETP.LT.AND P1, PT, R86, UR41, !P0 ;  /* 0x0000002956007c0c */ /* 0x000fc4000c721270 */
[----:B--2---:R-:W-:Y:S01]  /*95240*/  ISETP.LT.AND P3, PT, R85, UR42, !P0 ;  /* 0x0000002a55007c0c */ /* 0x004fe2000c761270 */
[----:B------:R2:W-:Y:S01]  /*95250*/  STL [R1+0xf14], R88 ;  /* 0x000f145801007387 */ /* 0x0005e20000100800 */
[----:B------:R-:W-:Y:S01]  /*95260*/  LOP3.LUT R36, R36, 0xffffefff, RZ, 0xc0, !PT ;  /* 0xffffefff24247812 */ /* 0x000fe200078ec0ff */
[----:B------:R-:W3:Y:S02]  /*95270*/  LDCU.64 UR40, c[0x0][0x398] ;  /* 0x00007300ff2877ac */ /* 0x000ee40008000a00 */
[----:B------:R-:W4:Y:S01]  /*95280*/  LDL.LU R232, [R1+0x1fa0] ;  /* 0x001fa00001e87983 */ /* 0x000f220000300800 */
[----:B------:R-:W-:-:S03]  /*95290*/  @P2 LOP3.LUT R36, R36, 0x1000, RZ, 0xfc, !PT ;  /* 0x0000100024242812 */ /* 0x000fc600078efcff */
[----:B------:R-:W4:Y:S01]  /*952a0*/  LDL.LU R233, [R1+0x1fa8] ;  /* 0x001fa80001e97983 */ /* 0x000f220000300800 */
[----:B------:R-:W-:Y:S02]  /*952b0*/  LOP3.LUT R36, R36, 0xfffff7ff, RZ, 0xc0, !PT ;  /* 0xfffff7ff24247812 */ /* 0x000fe400078ec0ff */
[----:B-1----:R-:W-:Y:S01]  /*952c0*/  ISETP.LT.AND P2, PT, R84, UR43, !P0 ;  /* 0x0000002b54007c0c */ /* 0x002fe2000c741270 */
[----:B--2---:R-:W-:Y:S01]  /*952d0*/  VIADD R88, R88, UR75 ;  /* 0x0000004b58587c36 */ /* 0x004fe20008000000 */
[----:B------:R-:W-:Y:S01]  /*952e0*/  @P1 LOP3.LUT R36, R36, 0x800, RZ, 0xfc, !PT ;  /* 0x0000080024241812 */ /* 0x000fe200078efcff */
[----:B------:R-:W2:Y:S01]  /*952f0*/  LDL.LU R234, [R1+0x2da0] ;  /* 0x002da00001ea7983 */ /* 0x000ea20000300800 */
[----:B------:R-:W1:Y:S02]  /*95300*/  LDCU UR75, c[0x0][0x398] ;  /* 0x00007300ff4b77ac */ /* 0x000e640008000800 */
[----:B------:R-:W-:Y:S01]  /*95310*/  LOP3.LUT R36, R36, 0xfffffbff, RZ, 0xc0, !PT ;  /* 0xfffffbff24247812 */ /* 0x000fe200078ec0ff */
[----:B------:R-:W1:Y:S03]  /*95320*/  LDCU.64 UR42, c[0x0][0x398] ;  /* 0x00007300ff2a77ac */ /* 0x000e660008000a00 */
[----:B------:R-:W-:-:S02]  /*95330*/  @P3 LOP3.LUT R36, R36, 0x400, RZ, 0xfc, !PT ;  /* 0x0000040024243812 */ /* 0x000fc400078efcff */
[----:B------:R-:W-:Y:S02]  /*95340*/  ISETP.LT.AND P1, PT, R83, UR44, !P0 ;  /* 0x0000002c53007c0c */ /* 0x000fe4000c721270 */
[----:B------:R-:W-:-:S04]  /*95350*/  LOP3.LUT R36, R36, 0xfffffdff, RZ, 0xc0, !PT ;  /* 0xfffffdff24247812 */ /* 0x000fc800078ec0ff */
[----:B------:R-:W-:Y:S02]  /*95360*/  @P2 LOP3.LUT R36, R36, 0x200, RZ, 0xfc, !PT ;  /* 0x0000020024242812 */ /* 0x000fe400078efcff */
[----:B------:R-:W-:Y:S01]  /*95370*/  ISETP.LT.AND P3, PT, R82, UR45, !P0 ;  /* 0x0000002d52007c0c */ /* 0x000fe2000c761270 */
[----:B------:R1:W-:Y:S01]  /*95380*/  STL [R1+0xf10], R88 ;  /* 0x000f105801007387 */ /* 0x0003e20000100800 */
[----:B------:R-:W-:Y:S01]  /*95390*/  LOP3.LUT R36, R36, 0xfffffeff, RZ, 0xc0, !PT ;  /* 0xfffffeff24247812 */ /* 0x000fe200078ec0ff */
[----:B------:R-:W2:Y:S01]  /*953a0*/  LDCU.64 UR44, c[0x0][0x398] ;  /* 0x00007300ff2c77ac */ /* 0x000ea20008000a00 */
[----:B------:R-:W-:Y:S01]  /*953b0*/  ISETP.LT.AND P2, PT, R81, UR46, !P0 ;  /* 0x0000002e51007c0c */ /* 0x000fe2000c741270 */
[----:B------:R-:W2:Y:S01]  /*953c0*/  LDL.LU R235, [R1+0x2da8] ;  /* 0x002da80001eb7983 */ /* 0x000ea20000300800 */
[----:B------:R-:W-:-:S04]  /*953d0*/  @P1 LOP3.LUT R36, R36, 0x100, RZ, 0xfc, !PT ;  /* 0x0000010024241812 */ /* 0x000fc800078efcff */
[----:B------:R-:W-:-:S04]  /*953e0*/  LOP3.LUT R36, R36, 0xffffff7f, RZ, 0xc0, !PT ;  /* 0xffffff7f24247812 */ /* 0x000fc800078ec0ff */
[----:B------:R-:W-:Y:S02]  /*953f0*/  @P3 LOP3.LUT R36, R36, 0x80, RZ, 0xfc, !PT ;  /* 0x0000008024243812 */ /* 0x000fe400078efcff */
[----:B------:R-:W-:Y:S01]  /*95400*/  ISETP.LT.AND P1, PT, R80, UR47, !P0 ;  /* 0x0000002f50007c0c */ /* 0x000fe2000c721270 */
[----:B-1----:R-:W-:Y:S01]  /*95410*/  VIADD R88, R88, UR76 ;  /* 0x0000004c58587c36 */ /* 0x002fe20008000000 */
[----:B------:R-:W-:Y:S01]  /*95420*/  LOP3.LUT R36, R36, 0xffffffbf, RZ, 0xc0, !PT ;  /* 0xffffffbf24247812 */ /* 0x000fe200078ec0ff */
[----:B------:R-:W1:Y:S03]  /*95430*/  LDCU UR76, c[0x0][0x398] ;  /* 0x00007300ff4c77ac */ /* 0x000e660008000800 */
[----:B------:R-:W-:Y:S01]  /*95440*/  @P2 LOP3.LUT R36, R36, 0x40, RZ, 0xfc, !PT ;  /* 0x0000004024242812 */ /* 0x000fe200078efcff */
[----:B------:R-:W1:Y:S01]  /*95450*/  LDCU.64 UR46, c[0x0][0x398] ;  /* 0x00007300ff2e77ac */ /* 0x000e620008000a00 */
[----:B------:R-:W-:-:S02]  /*95460*/  ISETP.LT.AND P0, PT, R79, UR73, !P0 ;  /* 0x000000494f007c0c */ /* 0x000fc4000c701270 */
[----:B------:R-:W-:Y:S01]  /*95470*/  LOP3.LUT R36, R36, 0xffffffdf, RZ, 0xc0, !PT ;  /* 0xffffffdf24247812 */ /* 0x000fe200078ec0ff */
[----:B------:R1:W-:Y:S01]  /*95480*/  STL [R1+0xccc], R88 ;  /* 0x000ccc5801007387 */ /* 0x0003e20000100800 */
[----:B------:R-:W1:Y:S02]  /*95490*/  LDCU UR73, c[0x0][0x398] ;  /* 0x00007300ff4977ac */ /* 0x000e640008000800 */
[----:B------:R-:W-:-:S04]  /*954a0*/  @P1 LOP3.LUT R36, R36, 0x20, RZ, 0xfc, !PT ;  /* 0x0000002024241812 */ /* 0x000fc800078efcff */
[----:B------:R-:W-:-:S04]  /*954b0*/  LOP3.LUT R36, R36, 0xffffffef, RZ, 0xc0, !PT ;  /* 0xffffffef24247812 */ /* 0x000fc800078ec0ff */
[----:B------:R-:W-:Y:S02]  /*954c0*/  @P0 LOP3.LUT R36, R36, 0x10, RZ, 0xfc, !PT ;  /* 0x0000001024240812 */ /* 0x000fe400078efcff */
[----:B---3--:R-:W-:Y:S01]  /*954d0*/  ISETP.GE.AND P0, PT, R87, UR39, PT ;  /* 0x0000002757007c0c */ /* 0x008fe2000bf06270 */
[----:B------:R-:W3:Y:S01]  /*954e0*/  LDCU UR39, c[0x0][0x398] ;  /* 0x00007300ff2777ac */ /* 0x000ee20008000800 */
[----:B------:R-:W2:Y:S02]  /*954f0*/  LDL.LU R87, [R1+0x4384] ;  /* 0x0043840001577983 */ /* 0x000ea40000300800 */
[----:B------:R-:W-:Y:S02]  /*95500*/  ISETP.LT.AND P1, PT, R75, UR40, !P0 ;  /* 0x000000284b007c0c */ /* 0x000fe4000c721270 */
[----:B-1----:R-:W-:Y:S01]  /*95510*/  ISETP.LT.AND P3, PT, R78, UR76, !P0 ;  /* 0x0000004c4e007c0c */ /* 0x002fe2000c761270 */
[----:B------:R-:W1:Y:S01]  /*95520*/  LDCU UR76, c[0x0][0x398] ;  /* 0x00007300ff4c77ac */ /* 0x000e620008000800 */
[----:B------:R-:W-:-:S02]  /*95530*/  LOP3.LUT R36, R36, 0xfffffffe, RZ, 0xc0, !PT ;  /* 0xfffffffe24247812 */ /* 0x000fc400078ec0ff */
[----:B------:R-:W-:Y:S01]  /*95540*/  ISETP.LT.AND P2, PT, R77, UR75, !P0 ;  /* 0x0000004b4d007c0c */ /* 0x000fe2000c741270 */
[----:B------:R-:W1:Y:S06]  /*95550*/  LDCU UR75, c[0x0][0x398] ;  /* 0x00007300ff4b77ac */ /* 0x000e6c0008000800 */
[----:B------:R-:W-:-:S04]  /*95560*/  @P1 LOP3.LUT R36, R36, 0x1, RZ, 0xfc, !PT ;  /* 0x0000000124241812 */ /* 0x000fc800078efcff */
[----:B------:R-:W-:-:S04]  /*95570*/  LOP3.LUT R36, R36, 0xfffffff7, RZ, 0xc0, !PT ;  /* 0xfffffff724247812 */ /* 0x000fc800078ec0ff */
[----:B------:R-:W-:Y:S02]  /*95580*/  @P3 LOP3.LUT R36, R36, 0x8, RZ, 0xfc, !PT ;  /* 0x0000000824243812 */ /* 0x000fe400078efcff */
[----:B---3--:R-:W-:Y:S02]  /*95590*/  ISETP.LT.AND P3, PT, R74, UR39, !P0 ;  /* 0x000000274a007c0c */ /* 0x008fe4000c761270 */
[----:B------:R-:W-:Y:S01]  /*955a0*/  ISETP.LT.AND P1, PT, R76, UR73, !P0 ;  /* 0x000000494c007c0c */ /* 0x000fe2000c721270 */
[----:B------:R-:W3:Y:S01]  /*955b0*/  LDCU UR73, c[0x0][0x398] ;  /* 0x00007300ff4977ac */ /* 0x000ee20008000800 */
[----:B------:R-:W-:-:S04]  /*955c0*/  LOP3.LUT R36, R36, 0xfffffffb, RZ, 0xc0, !PT ;  /* 0xfffffffb24247812 */ /* 0x000fc800078ec0ff */
[----:B------:R-:W-:Y:S02]  /*955d0*/  @P2 LOP3.LUT R36, R36, 0x4, RZ, 0xfc, !PT ;  /* 0x0000000424242812 */ /* 0x000fe400078efcff */
[----:B-1----:R-:W-:Y:S02]  /*955e0*/  ISETP.LT.AND P2, PT, R73, UR76, !P0 ;  /* 0x0000004c49007c0c */ /* 0x002fe4000c741270 */
[----:B------:R-:W-:Y:S02]  /*955f0*/  LOP3.LUT R36, R36, 0xfffffffd, RZ, 0xc0, !PT ;  /* 0xfffffffd24247812 */ /* 0x000fe400078ec0ff */
[----:B------:R-:W-:Y:S02]  /*95600*/  @P3 LOP3.LUT R35, R35, 0x80000000, RZ, 0xfc, !PT ;  /* 0x8000000023233812 */ /* 0x000fe400078efcff */
[----:B------:R-:W-:Y:S02]  /*95610*/  @P1 LOP3.LUT R36, R36, 0x2, RZ, 0xfc, !PT ;  /* 0x0000000224241812 */ /* 0x000fe400078efcff */
[----:B------:R-:W-:-:S02]  /*95620*/  ISETP.LT.AND P1, PT, R72, UR75, !P0 ;  /* 0x0000004b48007c0c */ /* 0x000fc4000c721270 */
[----:B------:R-:W-:-:S04]  /*95630*/  LOP3.LUT R35, R35, 0xbfffffff, RZ, 0xc0, !PT ;  /* 0xbfffffff23237812 */ /* 0x000fc800078ec0ff */
[----:B------:R-:W-:Y:S02]  /*95640*/  @P2 LOP3.LUT R35, R35, 0x40000000, RZ, 0xfc, !PT ;  /* 0x4000000023232812 */ /* 0x000fe400078efcff */
[----:B---3--:R-:W-:Y:S02]  /*95650*/  ISETP.LT.AND P3, PT, R0, UR73, !P0 ;  /* 0x0000004900007c0c */ /* 0x008fe4000c761270 */
[----:B------:R-:W-:-:S04]  /*95660*/  LOP3.LUT R35, R35, 0xdfffffff, RZ, 0xc0, !PT ;  /* 0xdfffffff23237812 */ /* 0x000fc800078ec0ff */
[----:B------:R-:W-:Y:S02]  /*95670*/  @P1 LOP3.LUT R35, R35, 0x20000000, RZ, 0xfc, !PT ;  /* 0x2000000023231812 */ /* 0x000fe400078efcff */
[----:B------:R-:W-:Y:S02]  /*95680*/  ISETP.LT.AND P2, PT, R86, UR77, !P0 ;  /* 0x0000004d56007c0c */ /* 0x000fe4000c741270 */
[----:B------:R-:W-:-:S04]  /*95690*/  LOP3.LUT R35, R35, 0xefffffff, RZ, 0xc0, !PT ;  /* 0xefffffff23237812 */ /* 0x000fc800078ec0ff */
[----:B------:R-:W-:Y:S02]  /*956a0*/  @P3 LOP3.LUT R35, R35, 0x10000000, RZ, 0xfc, !PT ;  /* 0x1000000023233812 */ /* 0x000fe400078efcff */
[----:B----4-:R-:W-:Y:S02]  /*956b0*/  ISETP.LT.AND P1, PT, R85, UR74, !P0 ;  /* 0x0000004a55007c0c */ /* 0x010fe4000c721270 */
[----:B------:R-:W-:-:S04]  /*956c0*/  LOP3.LUT R35, R35, 0xf7ffffff, RZ, 0xc0, !PT ;  /* 0xf7ffffff23237812 */ /* 0x000fc800078ec0ff */
[----:B------:R-:W-:Y:S02]  /*956d0*/  @P2 LOP3.LUT R35, R35, 0x8000000, RZ, 0xfc, !PT ;  /* 0x0800000023232812 */ /* 0x000fe400078efcff */
[----:B------:R-:W-:Y:S02]  /*956e0*/  ISETP.LT.AND P3, PT, R84, UR5, !P0 ;  /* 0x0000000554007c0c */ /* 0x000fe4000c761270 */
[----:B------:R-:W-:-:S04]  /*956f0*/  LOP3.LUT R35, R35, 0xfbffffff, RZ, 0xc0, !PT ;  /* 0xfbffffff23237812 */ /* 0x000fc800078ec0ff */
[----:B------:R-:W-:Y:S02]  /*95700*/  @P1 LOP3.LUT R35, R35, 0x4000000, RZ, 0xfc, !PT ;  /* 0x0400000023231812 */ /* 0x000fe400078efcff */
[----:B------:R-:W-:Y:S02]  /*95710*/  ISETP.LT.AND P2, PT, R83, UR6, !P0 ;  /* 0x0000000653007c0c */ /* 0x000fe4000c741270 */
[----:B------:R-:W-:-:S04]  /*95720*/  LOP3.LUT R35, R35, 0xfdffffff, RZ, 0xc0, !PT ;  /* 0xfdffffff23237812 */ /* 0x000fc800078ec0ff */
[----:B------:R-:W-:Y:S02]  /*95730*/  @P3 LOP3.LUT R35, R35, 0x2000000, RZ, 0xfc, !PT ;  /* 0x0200000023233812 */ /* 0x000fe400078efcff */
[----:B------:R-:W-:Y:S02]  /*95740*/  ISETP.LT.AND P1, PT, R82, UR7, !P0 ;  /* 0x0000000752007c0c */ /* 0x000fe4000c721270 */
[----:B------:R-:W-:-:S04]  /*95750*/  LOP3.LUT R35, R35, 0xfeffffff, RZ, 0xc0, !PT ;  /* 0xfeffffff23237812 */ /* 0x000fc800078ec0ff */
[----:B------:R-:W-:Y:S01]  /*95760*/  @P2 LOP3.LUT R35, R35, 0x1000000, RZ, 0xfc, !PT ;  /* 0x0100000023232812 */ /* 0x000fe200078efcff */
[----:B------:R-:W-:-:S03]  /*95770*/  VIADD R88, R88, UR54 ;  /* 0x0000003658587c36 */ /* 0x000fc60008000000 */
[----:B------:R-:W-:Y:S02]  /*95780*/  LOP3.LUT R35, R35, 0xff7fffff, RZ, 0xc0, !PT ;  /* 0xff7fffff23237812 */ /* 0x000fe400078ec0ff */
[----:B------:R-:W-:Y:S02]  /*95790*/  ISETP.LT.AND P3, PT, R81, UR8, !P0 ;  /* 0x0000000851007c0c */ /* 0x000fe4000c761270 */
[----:B------:R-:W-:Y:S01]  /*957a0*/  @P1 LOP3.LUT R35, R35, 0x800000, RZ, 0xfc, !PT ;  /* 0x0080000023231812 */ /* 0x000fe200078efcff */
[----:B------:R1:W-:Y:S01]  /*957b0*/  STL [R1+0xcc8], R88 ;  /* 0x000cc85801007387 */ /* 0x0003e20000100800 */
[----:B------:R-:W-:Y:S02]  /*957c0*/  ISETP.LT.AND P2, PT, R80, UR9, !P0 ;  /* 0x0000000950007c0c */ /* 0x000fe4000c741270 */
[----:B------:R-:W-:Y:S02]  /*957d0*/  ISETP.LT.AND P1, PT, R79, UR10, !P0 ;  /* 0x0000000a4f007c0c */ /* 0x000fe4000c721270 */
[----:B------:R-:W-:-:S05]  /*957e0*/  LOP3.LUT R35, R35, 0xffbfffff, RZ, 0xc0, !PT ;  /* 0xffbfffff23237812 */ /* 0x000fca00078ec0ff */
[----:B------:R-:W-:-:S04]  /*957f0*/  @P3 LOP3.LUT R35, R35, 0x400000, RZ, 0xfc, !PT ;  /* 0x0040000023233812 */ /* 0x000fc800078efcff */
[----:B------:R-:W-:Y:S02]  /*95800*/  LOP3.LUT R35, R35, 0xffdfffff, RZ, 0xc0, !PT ;  /* 0xffdfffff23237812 */ /* 0x000fe400078ec0ff */
[----:B--2---:R-:W-:Y:S02]  /*95810*/  ISETP.GE.AND P0, PT, R87, UR41, PT ;  /* 0x0000002957007c0c */ /* 0x004fe4000bf06270 */
[----:B------:R-:W2:Y:S01]  /*95820*/  LDL.LU R87, [R1+0x4388] ;  /* 0x0043880001577983 */ /* 0x000ea20000300800 */
[----:B------:R-:W-:-:S04]  /*95830*/  @P2 LOP3.LUT R35, R35, 0x200000, RZ, 0xfc, !PT ;  /* 0x0020000023232812 */ /* 0x000fc800078efcff */
[----:B------:R-:W-:-:S04]  /*95840*/  LOP3.LUT R35, R35, 0xffefffff, RZ, 0xc0, !PT ;  /* 0xffefffff23237812 */ /* 0x000fc800078ec0ff */
[----:B------:R-:W-:Y:S02]  /*95850*/  @P1 LOP3.LUT R35, R35, 0x100000, RZ, 0xfc, !PT ;  /* 0x0010000023231812 */ /* 0x000fe400078efcff */
[----:B------:R-:W-:Y:S02]  /*95860*/  ISETP.LT.AND P1, PT, R75, UR42, !P0 ;  /* 0x0000002a4b007c0c */ /* 0x000fe4000c721270 */
[----:B------:R-:W-:Y:S02]  /*95870*/  ISETP.LT.AND P3, PT, R78, UR11, !P0 ;  /* 0x0000000b4e007c0c */ /* 0x000fe4000c761270 */
[----:B------:R-:W-:Y:S02]  /*95880*/  LOP3.LUT R35, R35, 0xfffeffff, RZ, 0xc0, !PT ;  /* 0xfffeffff23237812 */ /* 0x000fe400078ec0ff */
[----:B------:R-:W-:-:S07]  /*95890*/  ISETP.LT.AND P2, PT, R77, UR12, !P0 ;  /* 0x0000000c4d007c0c */ /* 0x000fce000c741270 */
[----:B------:R-:W-:-:S04]  /*958a0*/  @P1 LOP3.LUT R35, R35, 0x10000, RZ, 0xfc, !PT ;  /* 0x0001000023231812 */ /* 0x000fc800078efcff */
[----:B------:R-:W-:-:S04]  /*958b0*/  LOP3.LUT R35, R35, 0xfff7ffff, RZ, 0xc0, !PT ;  /* 0xfff7ffff23237812 */ /* 0x000fc800078ec0ff */
[----:B------:R-:W-:Y:S01]  /*958c0*/  @P3 LOP3.LUT R35, R35, 0x80000, RZ, 0xfc, !PT ;  /* 0x0008000023233812 */ /* 0x000fe200078efcff */
[----:B------:R-:W-:Y:S01]  /*958d0*/  VIADD R90, R88, UR55 ;  /* 0x00000037585a7c36 */ /* 0x000fe20008000000 */
[----:B------:R-:W-:Y:S02]  /*958e0*/  ISETP.LT.AND P1, PT, R76, UR13, !P0 ;  /* 0x0000000d4c007c0c */ /* 0x000fe4000c721270 */
[----:B------:R-:W-:Y:S02]  /*958f0*/  LOP3.LUT R35, R35, 0xfffbffff, RZ, 0xc0, !PT ;  /* 0xfffbffff23237812 */ /* 0x000fe400078ec0ff */
[----:B------:R3:W-:Y:S02]  /*95900*/  STL [R1+0xcc4], R90 ;  /* 0x000cc45a01007387 */ /* 0x0007e40000100800 */
[----:B------:R-:W-:Y:S02]  /*95910*/  @P2 LOP3.LUT R35, R35, 0x40000, RZ, 0xfc, !PT ;  /* 0x0004000023232812 */ /* 0x000fe400078efcff */
[----:B------:R-:W4:Y:S01]  /*95920*/  LDL.LU R89, [R1+0x423c] ;  /* 0x00423c0001597983 */ /* 0x000f220000300800 */
[----:B------:R-:W-:-:S02]  /*95930*/  ISETP.LT.AND P3, PT, R74, UR14, !P0 ;  /* 0x0000000e4a007c0c */ /* 0x000fc4000c761270 */
[----:B------:R-:W-:Y:S01]  /*95940*/  LOP3.LUT R35, R35, 0xfffdffff, RZ, 0xc0, !PT ;  /* 0xfffdffff23237812 */ /* 0x000fe200078ec0ff */
[----:B-1----:R-:W4:Y:S03]  /*95950*/  LDL.LU R88, [R1+0x438c] ;  /* 0x00438c0001587983 */ /* 0x002f260000300800 */
        /* <DEDUP_REMOVED lines=24> */
[----:B------:R-:W-:-:S04]  /*95ae0*/  @P2 LOP3.LUT R35, R35, 0x100, RZ, 0xfc, !PT ;  /* 0x0000010023232812 */ /* 0x000fc800078efcff */
[----:B------:R-:W-:Y:S02]  /*95af0*/  LOP3.LUT R35, R35, 0xffffff7f, RZ, 0xc0, !PT ;  /* 0xffffff7f23237812 */ /* 0x000fe400078ec0ff */
[----:B------:R-:W-:Y:S02]  /*95b00*/  ISETP.LT.AND P3, PT, R81, UR23, !P0 ;  /* 0x0000001751007c0c */ /* 0x000fe4000c761270 */
[----:B------:R-:W-:Y:S02]  /*95b10*/  @P1 LOP3.LUT R35, R35, 0x80, RZ, 0xfc, !PT ;  /* 0x0000008023231812 */ /* 0x000fe400078efcff */
[----:B------:R-:W-:Y:S02]  /*95b20*/  ISETP.LT.AND P2, PT, R80, UR24, !P0 ;  /* 0x0000001850007c0c */ /* 0x000fe4000c741270 */
[----:B------:R-:W-:Y:S02]  /*95b30*/  ISETP.LT.AND P1, PT, R79, UR25, !P0 ;  /* 0x000000194f007c0c */ /* 0x000fe4000c721270 */
[----:B------:R-:W-:-:S05]  /*95b40*/  LOP3.LUT R35, R35, 0xffffffbf, RZ, 0xc0, !PT ;  /* 0xffffffbf23237812 */ /* 0x000fca00078ec0ff */
[----:B------:R-:W-:-:S04]  /*95b50*/  @P3 LOP3.LUT R35, R35, 0x40, RZ, 0xfc, !PT ;  /* 0x0000004023233812 */ /* 0x000fc800078efcff */
[----:B------:R-:W-:-:S04]  /*95b60*/  LOP3.LUT R35, R35, 0xffffffdf, RZ, 0xc0, !PT ;  /* 0xffffffdf23237812 */ /* 0x000fc800078ec0ff */
[----:B------:R-:W-:-:S04]  /*95b70*/  @P2 LOP3.LUT R35, R35, 0x20, RZ, 0xfc, !PT ;  /* 0x0000002023232812 */ /* 0x000fc800078efcff */
[----:B------:R-:W-:-:S04]  /*95b80*/  LOP3.LUT R35, R35, 0xffffffef, RZ, 0xc0, !PT ;  /* 0xffffffef23237812 */ /* 0x000fc800078ec0ff */
[----:B------:R-:W-:-:S04]  /*95b90*/  @P1 LOP3.LUT R35, R35, 0x10, RZ, 0xfc, !PT ;  /* 0x0000001023231812 */ /* 0x000fc800078efcff */
[----:B------:R-:W-:Y:S02]  /*95ba0*/  LOP3.LUT R35, R35, 0xfffffffe, RZ, 0xc0, !PT ;  /* 0xfffffffe23237812 */ /* 0x000fe400078ec0ff */
[----:B--2---:R-:W-:Y:S02]  /*95bb0*/  ISETP.GE.AND P0, PT, R87, UR43, PT ;  /* 0x0000002b57007c0c */ /* 0x004fe4000bf06270 */
[----:B------:R-:W2:Y:S02]  /*95bc0*/  LDL.LU R87, [R1+0x4390] ;  /* 0x0043900001577983 */ /* 0x000ea40000300800 */
[----:B------:R-:W-:Y:S02]  /*95bd0*/  ISETP.LT.AND P1, PT, R75, UR44, !P0 ;  /* 0x0000002c4b007c0c */ /* 0x000fe4000c721270 */
[----:B------:R-:W-:Y:S02]  /*95be0*/  ISETP.LT.AND P3, PT, R78, UR26, !P0 ;  /* 0x0000001a4e007c0c */ /* 0x000fe4000c761270 */
[----:B------:R-:W-:-:S09]  /*95bf0*/  ISETP.LT.AND P2, PT, R77, UR27, !P0 ;  /* 0x0000001b4d007c0c */ /* 0x000fd2000c741270 */
[----:B------:R-:W-:-:S04]  /*95c00*/  @P1 LOP3.LUT R35, R35, 0x1, RZ, 0xfc, !PT ;  /* 0x0000000123231812 */ /* 0x000fc800078efcff */
[----:B------:R-:W-:-:S04]  /*95c10*/  LOP3.LUT R35, R35, 0xfffffff7, RZ, 0xc0, !PT ;  /* 0xfffffff723237812 */ /* 0x000fc800078ec0ff */
[----:B------:R-:W-:Y:S02]  /*95c20*/  @P3 LOP3.LUT R35, R35, 0x8, RZ, 0xfc, !PT ;  /* 0x0000000823233812 */ /* 0x000fe400078efcff */
[----:B------:R-:W-:Y:S02]  /*95c30*/  ISETP.LT.AND P3, PT, R74, UR29, !P0 ;  /* 0x0000001d4a007c0c */ /* 0x000fe4000c761270 */
[----:B------:R-:W-:Y:S02]  /*95c40*/  ISETP.LT.AND P1, PT, R76, UR28, !P0 ;  /* 0x0000001c4c007c0c */ /* 0x000fe4000c721270 */
[----:B------:R-:W-:-:S04]  /*95c50*/  LOP3.LUT R35, R35, 0xfffffffb, RZ, 0xc0, !PT ;  /* 0xfffffffb23237812 */ /* 0x000fc800078ec0ff */
[----:B------:R-:W-:Y:S02]  /*95c60*/  @P2 LOP3.LUT R35, R35, 0x4, RZ, 0xfc, !PT ;  /* 0x0000000423232812 */ /* 0x000fe400078efcff */
[----:B------:R-:W-:Y:S02]  /*95c70*/  ISETP.LT.AND P2, PT, R73, UR30, !P0 ;  /* 0x0000001e49007c0c */ /* 0x000fe4000c741270 */
[----:B------:R-:W-:Y:S02]  /*95c80*/  LOP3.LUT R35, R35, 0xfffffffd, RZ, 0xc0, !PT ;  /* 0xfffffffd23237812 */ /* 0x000fe400078ec0ff */
[----:B------:R-:W-:Y:S02]  /*95c90*/  @P3 LOP3.LUT R34, R34, 0x80000000, RZ, 0xfc, !PT ;  /* 0x8000000022223812 */ /* 0x000fe400078efcff */
[----:B------:R-:W-:Y:S02]  /*95ca0*/  @P1 LOP3.LUT R35, R35, 0x2, RZ, 0xfc, !PT ;  /* 0x0000000223231812 */ /* 0x000fe400078efcff */
[----:B------:R-:W-:-:S02]  /*95cb0*/  ISETP.LT.AND P1, PT, R72, UR31, !P0 ;  /* 0x0000001f48007c0c */ /* 0x000fc4000c721270 */
        /* <DEDUP_REMOVED lines=27> */
[----:B------:R-:W-:Y:S02]  /*95e70*/  LOP3.LUT R34, R34, 0xfffff7ff, RZ, 0xc0, !PT ;  /* 0xfffff7ff22227812 */ /* 0x000fe400078ec0ff */
[----:B----4-:R-:W-:Y:S02]  /*95e80*/  ISETP.GE.AND P0, PT, R88, R89, PT ;  /* 0x000000595800720c */ /* 0x010fe40003f06270 */
        /* <DEDUP_REMOVED lines=31> */
[----:B------:R-:W-:-:S04]  /*96080*/  LOP3.LUT R34, R34, 0xfffdffff, RZ, 0xc0, !PT ;  /* 0xfffdffff22227812 */ /* 0x000fc800078ec0ff */
[----:B------:R-:W-:-:S04]  /*96090*/  @P4 LOP3.LUT R34, R34, 0x20000, RZ, 0xfc, !PT ;  /* 0x0002000022224812 */ /* 0x000fc800078efcff */
[----:B------:R-:W-:Y:S01]  /*960a0*/  LOP3.LUT R34, R34, 0xfffffdff, RZ, 0xc0, !PT ;  /* 0xfffffdff22227812 */ /* 0x000fe200078ec0ff */
[----:B---3--:R-:W-:-:S05]  /*960b0*/  VIADD R90, R90, UR56 ;  /* 0x000000385a5a7c36 */ /* 0x008fca0008000000 */
[----:B------:R1:W-:Y:S04]  /*960c0*/  STL [R1+0x11d4], R90 ;  /* 0x0011d45a01007387 */ /* 0x0003e80000100800 */
[----:B-1----:R-:W3:Y:S04]  /*960d0*/  LDL.LU R90, [R1+0x4494] ;  /* 0x00449400015a7983 */ /* 0x002ee80000300800 */
[----:B------:R-:W4:Y:S04]  /*960e0*/  LDL.LU R89, [R1+0x4490] ;  /* 0x0044900001597983 */ /* 0x000f280000300800 */
[----:B------:R-:W3:Y:S01]  /*960f0*/  LDL.LU R88, [R1+0x448c] ;  /* 0x00448c0001587983 */ /* 0x000ee20000300800 */
[----:B------:R-:W-:-:S02]  /*96100*/  ISETP.GE.AND P6, PT, R79, UR64, PT ;  /* 0x000000404f007c0c */ /* 0x000fc4000bfc6270 */
[----:B--2---:R-:W-:Y:S02]  /*96110*/  ISETP.GE.AND P1, PT, R87, UR45, PT ;  /* 0x0000002d57007c0c */ /* 0x004fe4000bf26270 */
[----:B------:R-:W2:Y:S02]  /*96120*/  LDL.LU R87, [R1+0x4488] ;  /* 0x0044880001577983 */ /* 0x000ea40000300800 */
[----:B------:R-:W-:Y:S02]  /*96130*/  ISETP.LT.AND P3, PT, R78, UR67, !P1 ;  /* 0x000000434e007c0c */ /* 0x000fe4000cf61270 */
[----:B------:R-:W-:Y:S01]  /*96140*/  ISETP.LT.AND P2, PT, R77, UR68, !P1 ;  /* 0x000000444d007c0c */ /* 0x000fe2000cf41270 */
[----:B------:R-:W2:Y:S01]  /*96150*/  LDL.LU R86, [R1+0x4484] ;  /* 0x0044840001567983 */ /* 0x000ea20000300800 */
[----:B------:R-:W-:-:S03]  /*96160*/  ISETP.LT.AND P4, PT, R76, UR69, !P1 ;  /* 0x000000454c007c0c */ /* 0x000fc6000cf81270 */
[----:B------:R-:W2:Y:S04]  /*96170*/  LDL.LU R85, [R1+0x4480] ;  /* 0x0044800001557983 */ /* 0x000ea80000300800 */
[----:B------:R-:W2:Y:S02]  /*96180*/  LDL.LU R84, [R1+0x447c] ;  /* 0x00447c0001547983 */ /* 0x000ea40000300800 */
[----:B------:R-:W-:Y:S02]  /*96190*/  @P3 LOP3.LUT R34, R34, 0x200, RZ, 0xfc, !PT ;  /* 0x0000020022223812 */ /* 0x000fe400078efcff */
[----:B------:R-:W2:Y:S02]  /*961a0*/  LDL.LU R83, [R1+0x4478] ;  /* 0x0044780001537983 */ /* 0x000ea40000300800 */
[----:B------:R-:W-:-:S02]  /*961b0*/  LOP3.LUT R34, R34, 0xfffffeff, RZ, 0xc0, !PT ;  /* 0xfffffeff22227812 */ /* 0x000fc400078ec0ff */
[----:B------:R-:W-:Y:S01]  /*961c0*/  ISETP.LT.AND P3, PT, R75, UR46, !P1 ;  /* 0x0000002e4b007c0c */ /* 0x000fe2000cf61270 */
[----:B------:R-:W2:Y:S01]  /*961d0*/  LDL.LU R82, [R1+0x4474] ;  /* 0x0044740001527983 */ /* 0x000ea20000300800 */
[----:B------:R-:W-:-:S03]  /*961e0*/  @P2 LOP3.LUT R34, R34, 0x100, RZ, 0xfc, !PT ;  /* 0x0000010022222812 */ /* 0x000fc600078efcff */
[----:B------:R-:W2:Y:S01]  /*961f0*/  LDL.LU R81, [R1+0x4470] ;  /* 0x0044700001517983 */ /* 0x000ea20000300800 */
[----:B------:R-:W-:-:S03]  /*96200*/  LOP3.LUT R34, R34, 0xffffff7f, RZ, 0xc0, !PT ;  /* 0xffffff7f22227812 */ /* 0x000fc600078ec0ff */
[----:B------:R-:W2:Y:S01]  /*96210*/  LDL.LU R80, [R1+0x446c] ;  /* 0x00446c0001507983 */ /* 0x000ea20000300800 */
[----:B------:R-:W-:-:S03]  /*96220*/  @P4 LOP3.LUT R34, R34, 0x80, RZ, 0xfc, !PT ;  /* 0x0000008022224812 */ /* 0x000fc600078efcff */
[----:B------:R-:W2:Y:S01]  /*96230*/  LDL.LU R79, [R1+0x4468] ;  /* 0x00446800014f7983 */ /* 0x000ea20000300800 */
[----:B------:R-:W-:-:S03]  /*96240*/  LOP3.LUT R34, R34, 0xffffffbf, RZ, 0xc0, !PT ;  /* 0xffffffbf22227812 */ /* 0x000fc600078ec0ff */
[----:B------:R-:W2:Y:S01]  /*96250*/  LDL.LU R78, [R1+0x4464] ;  /* 0x00446400014e7983 */ /* 0x000ea20000300800 */
[----:B------:R-:W-:-:S03]  /*96260*/  ISETP.LT.AND P2, PT, R74, UR70, !P1 ;  /* 0x000000464a007c0c */ /* 0x000fc6000cf41270 */
[----:B------:R-:W2:Y:S01]  /*96270*/  LDL.LU R77, [R1+0x4460] ;  /* 0x00446000014d7983 */ /* 0x000ea20000300800 */
[----:B------:R-:W-:-:S03]  /*96280*/  ISETP.LT.AND P4, PT, R73, UR71, !P1 ;  /* 0x0000004749007c0c */ /* 0x000fc6000cf81270 */
[----:B------:R-:W2:Y:S01]  /*96290*/  LDL.LU R76, [R1+0x445c] ;  /* 0x00445c00014c7983 */ /* 0x000ea20000300800 */
[----:B------:R-:W-:-:S03]  /*962a0*/  @P3 LOP3.LUT R34, R34, 0x40, RZ, 0xfc, !PT ;  /* 0x0000004022223812 */ /* 0x000fc600078efcff */
[----:B------:R-:W2:Y:S01]  /*962b0*/  LDL.LU R75, [R1+0x4458] ;  /* 0x00445800014b7983 */ /* 0x000ea20000300800 */
[----:B------:R-:W-:-:S03]  /*962c0*/  ISETP.LT.AND P3, PT, R72, UR72, !P1 ;  /* 0x0000004848007c0c */ /* 0x000fc6000cf61270 */
[----:B------:R-:W2:Y:S04]  /*962d0*/  LDL.LU R74, [R1+0x4454] ;  /* 0x00445400014a7983 */ /* 0x000ea80000300800 */
[----:B------:R-:W2:Y:S04]  /*962e0*/  LDL.LU R73, [R1+0x4450] ;  /* 0x0044500001497983 */ /* 0x000ea80000300800 */
[----:B------:R-:W2:Y:S01]  /*962f0*/  LDL.LU R72, [R1+0x444c] ;  /* 0x00444c0001487983 */ /* 0x000ea20000300800 */
[----:B------:R-:W-:-:S04]  /*96300*/  LOP3.LUT R34, R34, 0xffffffdf, RZ, 0xc0, !PT ;  /* 0xffffffdf22227812 */ /* 0x000fc800078ec0ff */
[----:B------:R-:W-:-:S04]  /*96310*/  @P2 LOP3.LUT R34, R34, 0x20, RZ, 0xfc, !PT ;  /* 0x0000002022222812 */ /* 0x000fc800078efcff */
[----:B------:R-:W-:-:S04]  /*96320*/  LOP3.LUT R34, R34, 0xffffffef, RZ, 0xc0, !PT ;  /* 0xffffffef22227812 */ /* 0x000fc800078ec0ff */
[----:B------:R-:W-:Y:S02]  /*96330*/  @P4 LOP3.LUT R34, R34, 0x10, RZ, 0xfc, !PT ;  /* 0x0000001022224812 */ /* 0x000fe400078efcff */
[----:B------:R-:W-:Y:S02]  /*96340*/  ISETP.LT.AND P2, PT, R0, UR38, !P1 ;  /* 0x0000002600007c0c */ /* 0x000fe4000cf41270 */
[----:B------:R-:W-:-:S04]  /*96350*/  LOP3.LUT R34, R34, 0xfffffffb, RZ, 0xc0, !PT ;  /* 0xfffffffb22227812 */ /* 0x000fc800078ec0ff */
[----:B------:R-:W-:-:S04]  /*96360*/  LOP3.LUT R34, R34, 0xfffffff7, RZ, 0xc0, !PT ;  /* 0xfffffff722227812 */ /* 0x000fc800078ec0ff */
[----:B------:R-:W-:-:S04]  /*96370*/  @P3 LOP3.LUT R34, R34, 0x8, RZ, 0xfc, !PT ;  /* 0x0000000822223812 */ /* 0x000fc800078efcff */
[----:B------:R-:W-:Y:S01]  /*96380*/  @P2 LOP3.LUT R34, R34, 0x4, RZ, 0xfc, !PT ;  /* 0x0000000422222812 */ /* 0x000fe200078efcff */
[----:B------:R-:W-:Y:S01]  /*96390*/  STL.64 [R1+0x4468], R10 ;  /* 0x0044680a01007387 */ /* 0x000fe20000100a00 */
[----:B------:R-:W1:Y:S03]  /*963a0*/  LDCU UR5, c[0x0][0x398] ;  /* 0x00007300ff0577ac */ /* 0x000e660008000800 */
[----:B------:R-:W-:Y:S01]  /*963b0*/  STL.64 [R1+0x4460], R8 ;  /* 0x0044600801007387 */ /* 0x000fe20000100a00 */
[----:B------:R-:W1:Y:S03]  /*963c0*/  LDCU UR59, c[0x0][0x398] ;  /* 0x00007300ff3b77ac */ /* 0x000e660008000800 */
[----:B------:R-:W-:Y:S01]  /*963d0*/  STL.64 [R1+0x4458], R6 ;  /* 0x0044580601007387 */ /* 0x000fe20000100a00 */
[----:B------:R-:W1:Y:S03]  /*963e0*/  LDCU UR72, c[0x0][0x398] ;  /* 0x00007300ff4877ac */ /* 0x000e660008000800 */
[----:B------:R1:W-:Y:S01]  /*963f0*/  STL.64 [R1+0x4450], R4 ;  /* 0x0044500401007387 */ /* 0x0003e20000100a00 */
[----:B------:R-:W2:Y:S01]  /*96400*/  LDCU UR71, c[0x0][0x398] ;  /* 0x00007300ff4777ac */ /* 0x000ea20008000800 */
[----:B------:R-:W1:Y:S01]  /*96410*/  S2R R0, SR_TID.X ;  /* 0x0000000000007919 */ /* 0x000e620000002100 */
[----:B------:R-:W1:Y:S01]  /*96420*/  LDCU UR70, c[0x0][0x398] ;  /* 0x00007300ff4677ac */ /* 0x000e620008000800 */
[----:B------:R-:W1:Y:S02]  /*96430*/  LDCU UR69, c[0x0][0x398] ;  /* 0x00007300ff4577ac */ /* 0x000e640008000800 */
[----:B-1----:R-:W2:Y:S01]  /*96440*/  LDL.LU R4, [R1+0x1b10] ;  /* 0x001b100001047983 */ /* 0x002ea20000300800 */
[----:B------:R-:W1:Y:S03]  /*96450*/  LDCU UR8, c[0x0][0x398] ;  /* 0x00007300ff0877ac */ /* 0x000e660008000800 */
[----:B------:R-:W2:Y:S01]  /*96460*/  LDL.LU R5, [R1+0x1b18] ;  /* 0x001b180001057983 */ /* 0x000ea20000300800 */
[----:B------:R-:W1:Y:S03]  /*96470*/  LDCU UR9, c[0x0][0x398] ;  /* 0x00007300ff0977ac */ /* 0x000e660008000800 */
[----:B------:R-:W2:Y:S01]  /*96480*/  LDL.LU R6, [R1+0x2ca0] ;  /* 0x002ca00001067983 */ /* 0x000ea20000300800 */
[----:B------:R-:W1:Y:S03]  /*96490*/  LDCU UR19, c[0x0][0x398] ;  /* 0x00007300ff1377ac */ /* 0x000e660008000800 */
[----:B------:R-:W2:Y:S01]  /*964a0*/  LDL.LU R7, [R1+0x2ca8] ;  /* 0x002ca80001077983 */ /* 0x000ea20000300800 */
[----:B------:R-:W1:Y:S01]  /*964b0*/  LDCU UR20, c[0x0][0x398] ;  /* 0x00007300ff1477ac */ /* 0x000e620008000800 */
[----:B------:R-:W1:Y:S01]  /*964c0*/  LDCU UR21, c[0x0][0x398] ;  /* 0x00007300ff1577ac */ /* 0x000e620008000800 */
[----:B------:R-:W1:Y:S01]  /*964d0*/  LDCU UR22, c[0x0][0x398] ;  /* 0x00007300ff1677ac */ /* 0x000e620008000800 */
[----:B------:R-:W-:Y:S01]  /*964e0*/  LOP3.LUT R0, R0, 0x1f, RZ, 0xc0, !PT ;  /* 0x0000001f00007812 */ /* 0x000fe200078ec0ff */
[----:B------:R-:W1:Y:S03]  /*964f0*/  LDCU UR23, c[0x0][0x398] ;  /* 0x00007300ff1777ac */ /* 0x000e660008000800 */
[----:B------:R-:W-:Y:S01]  /*96500*/  LEA R0, R0, UR4, 0x4 ;  /* 0x0000000400007c11 */ /* 0x000fe2000f8e20ff */
[----:B------:R-:W1:Y:S04]  /*96510*/  LDCU UR4, c[0x0][0x398] ;  /* 0x00007300ff0477ac */ /* 0x000e680008000800 */
[----:B------:R1:W-:Y:S01]  /*96520*/  STSM.16.M88.4 [R0], R232 ;  /* 0x000000e800007844 */ /* 0x0003e20000000200 */
[----:B------:R-:W-:-:S03]  /*96530*/  NOP ;  /* 0x0000000000007918 */ /* 0x000fc60000000000 */
[----:B------:R-:W1:Y:S01]  /*96540*/  LDS.128 R8, [R0] ;  /* 0x0000000000087984 */ /* 0x000e620000000c00 */
[----:B------:R-:W-:Y:S01]  /*96550*/  NOP ;  /* 0x0000000000007918 */ /* 0x000fe20000000000 */
[----:B------:R-:W1:Y:S02]  /*96560*/  LDCU UR24, c[0x0][0x398] ;  /* 0x00007300ff1877ac */ /* 0x000e640008000800 */
[----:B-1----:R-:W3:Y:S01]  /*96570*/  LDL.LU R232, [R1+0xb40] ;  /* 0x000b400001e87983 */ /* 0x002ee20000300800 */
[----:B------:R-:W1:Y:S03]  /*96580*/  LDCU UR25, c[0x0][0x398] ;  /* 0x00007300ff1977ac */ /* 0x000e660008000800 */
[----:B------:R-:W3:Y:S01]  /*96590*/  LDL.LU R233, [R1+0xb48] ;  /* 0x000b480001e97983 */ /* 0x000ee20000300800 */
[----:B------:R-:W1:Y:S01]  /*965a0*/  LDCU UR26, c[0x0][0x398] ;  /* 0x00007300ff1a77ac */ /* 0x000e620008000800 */
[----:B------:R-:W1:Y:S01]  /*965b0*/  LDCU UR32, c[0x0][0x398] ;  /* 0x00007300ff2077ac */ /* 0x000e620008000800 */
[----:B------:R-:W1:Y:S01]  /*965c0*/  LDCU UR36, c[0x0][0x398] ;  /* 0x00007300ff2477ac */ /* 0x000e620008000800 */
[----:B------:R-:W1:Y:S01]  /*965d0*/  LDCU UR37, c[0x0][0x398] ;  /* 0x00007300ff2577ac */ /* 0x000e620008000800 */
[----:B------:R-:W1:Y:S01]  /*965e0*/  LDCU UR42, c[0x0][0x398] ;  /* 0x00007300ff2a77ac */ /* 0x000e620008000800 */
[----:B------:R-:W1:Y:S01]  /*965f0*/  LDCU UR43, c[0x0][0x398] ;  /* 0x00007300ff2b77ac */ /* 0x000e620008000800 */
[----:B------:R-:W1:Y:S01]  /*96600*/  LDCU UR12, c[0x0][0x398] ;  /* 0x00007300ff0c77ac */ /* 0x000e620008000800 */
[----:B------:R-:W-:Y:S01]  /*96610*/  STL.64 [R1+0xd70], R8 ;  /* 0x000d700801007387 */ /* 0x000fe20000100a00 */
[----:B------:R-:W1:Y:S03]  /*96620*/  LDCU UR11, c[0x0][0x398] ;  /* 0x00007300ff0b77ac */ /* 0x000e660008000800 */
[----:B------:R-:W-:Y:S01]  /*96630*/  STL.64 [R1+0xd78], R10 ;  /* 0x000d780a01007387 */ /* 0x000fe20000100a00 */
[----:B------:R-:W1:Y:S03]  /*96640*/  LDCU UR14, c[0x0][0x398] ;  /* 0x00007300ff0e77ac */ /* 0x000e660008000800 */
[----:B------:R-:W3:Y:S01]  /*96650*/  LDL.LU R234, [R1+0x2ba0] ;  /* 0x002ba00001ea7983 */ /* 0x000ee20000300800 */
        /* <DEDUP_REMOVED lines=47> */
[----:B--2---:R2:W-:Y:S01]  /*96950*/  STSM.16.M88.4 [R0], R4 ;  /* 0x0000000400007844 */ /* 0x0045e20000000200 */
[----:B------:R-:W-:-:S03]  /*96960*/  NOP ;  /* 0x0000000000007918 */ /* 0x000fc60000000000 */
[----:B------:R-:W1:Y:S01]  /*96970*/  LDS.128 R8, [R0] ;  /* 0x0000000000087984 */ /* 0x000e620000000c00 */
[----:B------:R-:W-:-:S03]  /*96980*/  NOP ;  /* 0x0000000000007918 */ /* 0x000fc60000000000 */
[----:B--2---:R-:W2:Y:S04]  /*96990*/  LDL.LU R4, [R1+0xa40] ;  /* 0x000a400001047983 */ /* 0x004ea80000300800 */
[----:B------:R-:W2:Y:S04]  /*969a0*/  LDL.LU R5, [R1+0xa48] ;  /* 0x000a480001057983 */ /* 0x000ea80000300800 */
[----:B-1----:R-:W-:Y:S04]  /*969b0*/  STL.64 [R1+0xd60], R8 ;  /* 0x000d600801007387 */ /* 0x002fe80000100a00 */
[----:B------:R-:W-:Y:S04]  /*969c0*/  STL.64 [R1+0xd68], R10 ;  /* 0x000d680a01007387 */ /* 0x000fe80000100a00 */
[----:B------:R-:W2:Y:S04]  /*969d0*/  LDL.LU R6, [R1+0x2aa0] ;  /* 0x002aa00001067983 */ /* 0x000ea80000300800 */
[----:B------:R-:W2:Y:S04]  /*969e0*/  LDL.LU R7, [R1+0x2aa8] ;  /* 0x002aa80001077983 */ /* 0x000ea80000300800 */
[----:B---3--:R1:W-:Y:S01]  /*969f0*/  STSM.16.M88.4 [R0], R232 ;  /* 0x000000e800007844 */ /* 0x0083e20000000200 */
[----:B------:R-:W-:-:S03]  /*96a00*/  NOP ;  /* 0x0000000000007918 */ /* 0x000fc60000000000 */
[----:B------:R-:W3:Y:S01]  /*96a10*/  LDS.128 R8, [R0] ;  /* 0x0000000000087984 */ /* 0x000ee20000000c00 */
[----:B------:R-:W-:-:S03]  /*96a20*/  NOP ;  /* 0x0000000000007918 */ /* 0x000fc60000000000 */
[----:B-1----:R-:W4:Y:S04]  /*96a30*/  LDL.LU R232, [R1+0x940] ;  /* 0x0009400001e87983 */ /* 0x002f280000300800 */
[----:B------:R-:W4:Y:S04]  /*96a40*/  LDL.LU R233, [R1+0x948] ;  /* 0x0009480001e97983 */ /* 0x000f280000300800 */
[----:B---3--:R-:W-:Y:S04]  /*96a50*/  STL.64 [R1+0xd50], R8 ;  /* 0x000d500801007387 */ /* 0x008fe80000100a00 */
[----:B------:R-:W-:Y:S04]  /*96a60*/  STL.64 [R1+0xd58], R10 ;  /* 0x000d580a01007387 */ /* 0x000fe80000100a00 */
[----:B------:R-:W4:Y:S04]  /*96a70*/  LDL.LU R234, [R1+0x29a0] ;  /* 0x0029a00001ea7983 */ /* 0x000f280000300800 */
[----:B------:R-:W4:Y:S04]  /*96a80*/  LDL.LU R235, [R1+0x29a8] ;  /* 0x0029a80001eb7983 */ /* 0x000f280000300800 */
[----:B--2---:R1:W-:Y:S01]  /*96a90*/  STSM.16.M88.4 [R0], R4 ;  /* 0x0000000400007844 */ /* 0x0043e20000000200 */
[----:B------:R-:W-:-:S03]  /*96aa0*/  NOP ;  /* 0x0000000000007918 */ /* 0x000fc60000000000 */
[----:B------:R-:W2:Y:S01]  /*96ab0*/  LDS.128 R8, [R0] ;  /* 0x0000000000087984 */ /* 0x000ea20000000c00 */
[----:B------:R-:W-:-:S03]  /*96ac0*/  NOP ;  /* 0x0000000000007918 */ /* 0x000fc60000000000 */
[----:B-1----:R-:W3:Y:S04]  /*96ad0*/  LDL.LU R4, [R1+0x840] ;  /* 0x0008400001047983 */ /* 0x002ee80000300800 */
[----:B------:R-:W3:Y:S04]  /*96ae0*/  LDL.LU R5, [R1+0x848] ;  /* 0x0008480001057983 */ /* 0x000ee80000300800 */
[----:B--2---:R-:W-:Y:S04]  /*96af0*/  STL.64 [R1+0xd40], R8 ;  /* 0x000d400801007387 */ /* 0x004fe80000100a00 */
[----:B------:R-:W-:Y:S04]  /*96b00*/  STL.64 [R1+0xd48], R10 ;  /* 0x000d480a01007387 */ /* 0x000fe80000100a00 */
[----:B------:R-:W3:Y:S04]  /*96b10*/  LDL.LU R6, [R1+0x28a0] ;  /* 0x0028a00001067983 */ /* 0x000ee80000300800 */
[----:B------:R-:W3:Y:S04]  /*96b20*/  LDL.LU R7, [R1+0x28a8] ;  /* 0x0028a80001077983 */ /* 0x000ee80000300800 */
[----:B----4-:R1:W-:Y:S01]  /*96b30*/  STSM.16.M88.4 [R0], R232 ;  /* 0x000000e800007844 */ /* 0x0103e20000000200 */
[----:B------:R-:W-:-:S03]  /*96b40*/  NOP ;  /* 0x0000000000007918 */ /* 0x000fc60000000000 */
[----:B------:R-:W2:Y:S01]  /*96b50*/  LDS.128 R8, [R0] ;  /* 0x0000000000087984 */ /* 0x000ea20000000c00 */
[----:B------:R-:W-:-:S03]  /*96b60*/  NOP ;  /* 0x0000000000007918 */ /* 0x000fc60000000000 */
[----:B-1----:R-:W4:Y:S04]  /*96b70*/  LDL.LU R232, [R1+0x740] ;  /* 0x0007400001e87983 */ /* 0x002f280000300800 */
[----:B------:R-:W4:Y:S04]  /*96b80*/  LDL.LU R233, [R1+0x748] ;  /* 0x0007480001e97983 */ /* 0x000f280000300800 */
[----:B--2---:R-:W-:Y:S04]  /*96b90*/  STL.64 [R1+0xd30], R8 ;  /* 0x000d300801007387 */ /* 0x004fe80000100a00 */
[----:B------:R-:W-:Y:S04]  /*96ba0*/  STL.64 [R1+0xd38], R10 ;  /* 0x000d380a01007387 */ /* 0x000fe80000100a00 */
[----:B------:R-:W4:Y:S04]  /*96bb0*/  LDL.LU R234, [R1+0x2790] ;  /* 0x0027900001ea7983 */ /* 0x000f280000300800 */
[----:B------:R-:W4:Y:S04]  /*96bc0*/  LDL.LU R235, [R1+0x2798] ;  /* 0x0027980001eb7983 */ /* 0x000f280000300800 */
[----:B---3--:R1:W-:Y:S01]  /*96bd0*/  STSM.16.M88.4 [R0], R4 ;  /* 0x0000000400007844 */ /* 0x0083e20000000200 */
        /* <DEDUP_REMOVED lines=59> */
[----:B---3--:R-:W-:Y:S01]  /*96f90*/  STSM.16.M88.4 [R0], R4 ;  /* 0x0000000400007844 */ /* 0x008fe20000000200 */
[----:B------:R-:W-:-:S03]  /*96fa0*/  NOP ;  /* 0x0000000000007918 */ /* 0x000fc60000000000 */
[----:B------:R-:W1:Y:S01]  /*96fb0*/  LDS.128 R8, [R0] ;  /* 0x0000000000087984 */ /* 0x000e620000000c00 */
[----:B------:R-:W-:-:S03]  /*96fc0*/  NOP ;  /* 0x0000000000007918 */ /* 0x000fc60000000000 */
[----:B-1----:R-:W-:Y:S04]  /*96fd0*/  STL.64 [R1+0xe80], R8 ;  /* 0x000e800801007387 */ /* 0x002fe80000100a00 */
[----:B------:R-:W-:Y:S04]  /*96fe0*/  STL.64 [R1+0xe88], R10 ;  /* 0x000e880a01007387 */ /* 0x000fe80000100a00 */
[----:B------:R-:W2:Y:S04]  /*96ff0*/  LDL.LU R6, [R1+0xd90] ;  /* 0x000d900001067983 */ /* 0x000ea80000300800 */
[----:B------:R-:W2:Y:S04]  /*97000*/  LDL.LU R7, [R1+0xd98] ;  /* 0x000d980001077983 */ /* 0x000ea80000300800 */
[----:B----4-:R-:W-:Y:S01]  /*97010*/  STSM.16.M88.4 [R0], R232 ;  /* 0x000000e800007844 */ /* 0x010fe20000000200 */
[----:B------:R-:W-:-:S03]  /*97020*/  NOP ;  /* 0x0000000000007918 */ /* 0x000fc60000000000 */
[----:B------:R-:W1:Y:S04]  /*97030*/  LDS.128 R8, [R0] ;  /* 0x0000000000087984 */ /* 0x000e680000000c00 */
[----:B-1----:R-:W-:Y:S04]  /*97040*/  STL.64 [R1+0xe70], R8 ;  /* 0x000e700801007387 */ /* 0x002fe80000100a00 */
[----:B------:R-:W-:Y:S04]  /*97050*/  STL.64 [R1+0xe78], R10 ;  /* 0x000e780a01007387 */ /* 0x000fe80000100a00 */
[----:B------:R-:W3:Y:S04]  /*97060*/  LDL.LU R234, [R1+0x20a0] ;  /* 0x0020a00001ea7983 */ /* 0x000ee80000300800 */
[----:B------:R-:W3:Y:S01]  /*97070*/  LDL.LU R235, [R1+0x20a8] ;  /* 0x0020a80001eb7983 */ /* 0x000ee20000300800 */
[----:B------:R-:W-:-:S02]  /*97080*/  IMAD.MOV.U32 R4, RZ, RZ, R144 ;  /* 0x000000ffff047224 */ /* 0x000fc400078e0090 */
[----:B------:R-:W-:Y:S01]  /*97090*/  IMAD.MOV.U32 R5, RZ, RZ, R146 ;  /* 0x000000ffff057224 */ /* 0x000fe200078e0092 */
[----:B------:R-:W-:Y:S01]  /*970a0*/  NOP ;  /* 0x0000000000007918 */ /* 0x000fe20000000000 */
[----:B------:R-:W-:Y:S02]  /*970b0*/  IMAD.MOV.U32 R232, RZ, RZ, R208 ;  /* 0x000000ffffe87224 */ /* 0x000fe400078e00d0 */
[----:B------:R-:W-:Y:S01]  /*970c0*/  IMAD.MOV.U32 R233, RZ, RZ, R210 ;  /* 0x000000ffffe97224 */ /* 0x000fe200078e00d2 */
[----:B--2---:R-:W-:Y:S01]  /*970d0*/  STSM.16.M88.4 [R0], R4 ;  /* 0x0000000400007844 */ /* 0x004fe20000000200 */
[----:B------:R-:W-:-:S03]  /*970e0*/  NOP ;  /* 0x0000000000007918 */ /* 0x000fc60000000000 */
[----:B------:R-:W1:Y:S01]  /*970f0*/  LDS.128 R4, [R0] ;  /* 0x0000000000047984 */ /* 0x000e620000000c00 */
[----:B------:R-:W-:-:S03]  /*97100*/  NOP ;  /* 0x0000000000007918 */ /* 0x000fc60000000000 */
[----:B-1----:R1:W-:Y:S04]  /*97110*/  STL.64 [R1+0xd80], R4 ;  /* 0x000d800401007387 */ /* 0x0023e80000100a00 */
[----:B------:R-:W-:Y:S04]  /*97120*/  STL.64 [R1+0xd88], R6 ;  /* 0x000d880601007387 */ /* 0x000fe80000100a00 */
[----:B------:R-:W2:Y:S04]  /*97130*/  LDL.LU R10, [R1+0x1ea0] ;  /* 0x001ea000010a7983 */ /* 0x000ea80000300800 */
[----:B------:R-:W2:Y:S04]  /*97140*/  LDL.LU R11, [R1+0x1ea8] ;  /* 0x001ea800010b7983 */ /* 0x000ea80000300800 */
[----:B-1----:R-:W4:Y:S04]  /*97150*/  LDL.LU R4, [R1+0x1fa4] ;  /* 0x001fa40001047983 */ /* 0x002f280000300800 */
[----:B------:R-:W4:Y:S04]  /*97160*/  LDL.LU R5, [R1+0x1fac] ;  /* 0x001fac0001057983 */ /* 0x000f280000300800 */
[----:B---3--:R-:W-:Y:S01]  /*97170*/  STSM.16.M88.4 [R0], R232 ;  /* 0x000000e800007844 */ /* 0x008fe20000000200 */
[----:B------:R-:W-:-:S03]  /*97180*/  NOP ;  /* 0x0000000000007918 */ /* 0x000fc60000000000 */
[----:B------:R-:W1:Y:S04]  /*97190*/  LDS.128 R232, [R0] ;  /* 0x0000000000e87984 */ /* 0x000e680000000c00 */
[----:B-1----:R1:W-:Y:S04]  /*971a0*/  STL.64 [R1+0xd10], R232 ;  /* 0x000d10e801007387 */ /* 0x0023e80000100a00 */
[----:B------:R-:W-:Y:S04]  /*971b0*/  STL.64 [R1+0xd18], R234 ;  /* 0x000d18ea01007387 */ /* 0x000fe80000100a00 */
[----:B------:R-:W4:Y:S04]  /*971c0*/  LDL.LU R6, [R1+0x2da4] ;  /* 0x002da40001067983 */ /* 0x000f280000300800 */
[----:B------:R-:W4:Y:S01]  /*971d0*/  LDL.LU R7, [R1+0x2dac] ;  /* 0x002dac0001077983 */ /* 0x000f220000300800 */
[----:B------:R-:W-:Y:S01]  /*971e0*/  IMAD.MOV.U32 R8, RZ, RZ, R224 ;  /* 0x000000ffff087224 */ /* 0x000fe200078e00e0 */
[----:B------:R-:W-:Y:S01]  /*971f0*/  NOP ;  /* 0x0000000000007918 */ /* 0x000fe20000000000 */
[----:B------:R-:W-:Y:S01]  /*97200*/  IMAD.MOV.U32 R9, RZ, RZ, R226 ;  /* 0x000000ffff097224 */ /* 0x000fe200078e00e2 */
[----:B-1----:R-:W3:Y:S04]  /*97210*/  LDL.LU R232, [R1+0x1b14] ;  /* 0x001b140001e87983 */ /* 0x002ee80000300800 */
[----:B------:R-:W3:Y:S04]  /*97220*/  LDL.LU R233, [R1+0x1b1c] ;  /* 0x001b1c0001e97983 */ /* 0x000ee80000300800 */
[----:B--2---:R-:W-:Y:S01]  /*97230*/  STSM.16.M88.4 [R0], R8 ;  /* 0x0000000800007844 */ /* 0x004fe20000000200 */
[----:B------:R-:W-:-:S03]  /*97240*/  NOP ;  /* 0x0000000000007918 */ /* 0x000fc60000000000 */
[----:B------:R-:W1:Y:S01]  /*97250*/  LDS.128 R8, [R0] ;  /* 0x0000000000087984 */ /* 0x000e620000000c00 */
[----:B------:R-:W-:-:S03]  /*97260*/  NOP ;  /* 0x0000000000007918 */ /* 0x000fc60000000000 */
[----:B-1----:R-:W-:Y:S04]  /*97270*/  STL.64 [R1+0xcf0], R8 ;  /* 0x000cf00801007387 */ /* 0x002fe80000100a00 */
        /* <DEDUP_REMOVED lines=110> */
[----:B------:R1:W-:Y:S04]  /*97960*/  STL.64 [R1+0x528], R10 ;  /* 0x0005280a01007387 */ /* 0x0003e80000100a00 */
[----:B-1----:R-:W2:Y:S04]  /*97970*/  LDL.LU.64 R10, [R1+0x4468] ;  /* 0x00446800010a7983 */ /* 0x002ea80000300a00 */
[----:B------:R-:W2:Y:S04]  /*97980*/  LDL.LU.64 R8, [R1+0x4460] ;  /* 0x0044600001087983 */ /* 0x000ea80000300a00 */
[----:B------:R-:W4:Y:S04]  /*97990*/  LDL.LU R6, [R1+0x2194] ;  /* 0x0021940001067983 */ /* 0x000f280000300800 */
[----:B------:R-:W4:Y:S04]  /*979a0*/  LDL.LU R7, [R1+0x219c] ;  /* 0x00219c0001077983 */ /* 0x000f280000300800 */
[----:B---3--:R1:W-:Y:S02]  /*979b0*/  STSM.16.M88.4 [R0], R232 ;  /* 0x000000e800007844 */ /* 0x0083e40000000200 */
[----:B-1----:R-:W-:-:S02]  /*979c0*/  IMAD.MOV.U32 R232, RZ, RZ, R145 ;  /* 0x000000ffffe87224 */ /* 0x002fc400078e0091 */
[----:B------:R-:W-:Y:S01]  /*979d0*/  IMAD.MOV.U32 R233, RZ, RZ, R147 ;  /* 0x000000ffffe97224 */ /* 0x000fe200078e0093 */
[----:B------:R-:W-:Y:S01]  /*979e0*/  NOP ;  /* 0x0000000000007918 */ /* 0x000fe20000000000 */
[----:B------:R-:W1:Y:S01]  /*979f0*/  LDS.128 R144, [R0] ;  /* 0x0000000000907984 */ /* 0x000e620000000c00 */
[----:B------:R-:W-:-:S03]  /*97a00*/  NOP ;  /* 0x0000000000007918 */ /* 0x000fc60000000000 */
[----:B-1----:R-:W-:Y:S04]  /*97a10*/  STL.64 [R1+0x420], R144 ;  /* 0x0004209001007387 */ /* 0x002fe80000100a00 */
[----:B------:R-:W-:Y:S04]  /*97a20*/  STL.64 [R1+0x428], R146 ;  /* 0x0004289201007387 */ /* 0x000fe80000100a00 */
[----:B------:R-:W3:Y:S04]  /*97a30*/  LDL.LU R234, [R1+0xd94] ;  /* 0x000d940001ea7983 */ /* 0x000ee80000300800 */
[----:B------:R-:W3:Y:S04]  /*97a40*/  LDL.LU R235, [R1+0xd9c] ;  /* 0x000d9c0001eb7983 */ /* 0x000ee80000300800 */
[----:B----4-:R-:W-:Y:S01]  /*97a50*/  STSM.16.M88.4 [R0], R4 ;  /* 0x0000000400007844 */ /* 0x010fe20000000200 */
[----:B------:R-:W-:-:S03]  /*97a60*/  NOP ;  /* 0x0000000000007918 */ /* 0x000fc60000000000 */
[----:B------:R-:W1:Y:S01]  /*97a70*/  LDS.128 R4, [R0] ;  /* 0x0000000000047984 */ /* 0x000e620000000c00 */
[----:B------:R-:W-:-:S03]  /*97a80*/  NOP ;  /* 0x0000000000007918 */ /* 0x000fc60000000000 */
[----:B-1----:R-:W-:Y:S04]  /*97a90*/  STL.64 [R1+0x310], R4 ;  /* 0x0003100401007387 */ /* 0x002fe80000100a00 */
[----:B------:R-:W-:Y:S04]  /*97aa0*/  STL.64 [R1+0x318], R6 ;  /* 0x0003180601007387 */ /* 0x000fe80000100a00 */
[----:B------:R-:W4:Y:S04]  /*97ab0*/  LDL.LU R146, [R1+0x20a4] ;  /* 0x0020a40001927983 */ /* 0x000f280000300800 */
[----:B------:R-:W4:Y:S01]  /*97ac0*/  LDL.LU R147, [R1+0x20ac] ;  /* 0x0020ac0001937983 */ /* 0x000f220000300800 */
[----:B------:R-:W-:-:S02]  /*97ad0*/  IMAD.MOV.U32 R145, RZ, RZ, R211 ;  /* 0x000000ffff917224 */ /* 0x000fc400078e00d3 */
[----:B------:R-:W-:Y:S01]  /*97ae0*/  IMAD.MOV.U32 R144, RZ, RZ, R209 ;  /* 0x000000ffff907224 */ /* 0x000fe200078e00d1 */
[----:B---3--:R-:W-:Y:S01]  /*97af0*/  STSM.16.M88.4 [R0], R232 ;  /* 0x000000e800007844 */ /* 0x008fe20000000200 */
        /* <DEDUP_REMOVED lines=8> */
[----:B------:R-:W-:Y:S01]  /*97b80*/  IMAD.MOV.U32 R208, RZ, RZ, R225 ;  /* 0x000000ffffd07224 */ /* 0x000fe200078e00e1 */
[----:B------:R-:W-:Y:S01]  /*97b90*/  NOP ;  /* 0x0000000000007918 */ /* 0x000fe20000000000 */
[----:B------:R-:W-:Y:S01]  /*97ba0*/  IMAD.MOV.U32 R209, RZ, RZ, R227 ;  /* 0x000000ffffd17224 */ /* 0x000fe200078e00e3 */
[----:B------:R-:W-:Y:S01]  /*97bb0*/  LDS.128 R232, [R0] ;  /* 0x0000000000e87984 */ /* 0x000fe20000000c00 */
[----:B------:R-:W-:-:S03]  /*97bc0*/  NOP ;  /* 0x0000000000007918 */ /* 0x000fc60000000000 */
[----:B-1----:R-:W4:Y:S04]  /*97bd0*/  LDL.LU R144, [R1+0x1f90] ;  /* 0x001f900001907983 */ /* 0x002f280000300800 */
[----:B------:R-:W4:Y:S04]  /*97be0*/  LDL.LU R145, [R1+0x1f98] ;  /* 0x001f980001917983 */ /* 0x000f280000300800 */
[----:B------:R-:W4:Y:S04]  /*97bf0*/  LDL.LU R146, [R1+0x2d90] ;  /* 0x002d900001927983 */ /* 0x000f280000300800 */
[----:B------:R-:W4:Y:S04]  /*97c00*/  LDL.LU R147, [R1+0x2d98] ;  /* 0x002d980001937983 */ /* 0x000f280000300800 */
[----:B---3--:R1:W-:Y:S01]  /*97c10*/  STSM.16.M88.4 [R0], R208 ;  /* 0x000000d000007844 */ /* 0x0083e20000000200 */
[----:B------:R-:W-:-:S03]  /*97c20*/  NOP ;  /* 0x0000000000007918 */ /* 0x000fc60000000000 */
[----:B------:R-:W-:Y:S01]  /*97c30*/  LDS.128 R224, [R0] ;  /* 0x0000000000e07984 */ /* 0x000fe20000000c00 */
[----:B------:R-:W-:-:S03]  /*97c40*/  NOP ;  /* 0x0000000000007918 */ /* 0x000fc60000000000 */
[----:B-1----:R-:W3:Y:S04]  /*97c50*/  LDL.LU R208, [R1+0x1ae0] ;  /* 0x001ae00001d07983 */ /* 0x002ee80000300800 */
[----:B------:R-:W3:Y:S04]  /*97c60*/  LDL.LU R209, [R1+0x1ae8] ;  /* 0x001ae80001d17983 */ /* 0x000ee80000300800 */
[----:B------:R-:W3:Y:S04]  /*97c70*/  LDL.LU R210, [R1+0x2c90] ;  /* 0x002c900001d27983 */ /* 0x000ee80000300800 */
[----:B------:R-:W3:Y:S04]  /*97c80*/  LDL.LU R211, [R1+0x2c98] ;  /* 0x002c980001d37983 */ /* 0x000ee80000300800 */
[----:B----4-:R1:W-:Y:S01]  /*97c90*/  STSM.16.M88.4 [R0], R144 ;  /* 0x0000009000007844 */ /* 0x0103e20000000200 */
[----:B------:R-:W-:-:S03]  /*97ca0*/  NOP ;  /* 0x0000000000007918 */ /* 0x000fc60000000000 */
[----:B------:R-:W4:Y:S01]  /*97cb0*/  LDS.128 R4, [R0] ;  /* 0x0000000000047984 */ /* 0x000f220000000c00 */
[----:B------:R-:W-:-:S03]  /*97cc0*/  NOP ;  /* 0x0000000000007918 */ /* 0x000fc60000000000 */
[----:B-1----:R-:W2:Y:S04]  /*97cd0*/  LDL.LU R144, [R1+0xb30] ;  /* 0x000b300001907983 */ /* 0x002ea80000300800 */
[----:B------:R-:W2:Y:S04]  /*97ce0*/  LDL.LU R145, [R1+0xb38] ;  /* 0x000b380001917983 */ /* 0x000ea80000300800 */
[----:B----4-:R-:W-:Y:S04]  /*97cf0*/  STL.64 [R1+0x1030], R4 ;  /* 0x0010300401007387 */ /* 0x010fe80000100a00 */
        /* <DEDUP_REMOVED lines=109> */
[----:B------:R-:W2:Y:S04]  /*983d0*/  LDL.LU R210, [R1+0xe60] ;  /* 0x000e600001d27983 */ /* 0x000ea80000300800 */
[----:B------:R-:W2:Y:S04]  /*983e0*/  LDL.LU R211, [R1+0xe68] ;  /* 0x000e680001d37983 */ /* 0x000ea80000300800 */
[----:B---3--:R-:W-:Y:S01]  /*983f0*/  STSM.16.M88.4 [R0], R144 ;  /* 0x0000009000007844 */ /* 0x008fe20000000200 */
[----:B------:R-:W-:-:S03]  /*98400*/  NOP ;  /* 0x0000000000007918 */ /* 0x000fc60000000000 */
[----:B------:R-:W1:Y:S04]  /*98410*/  LDS.128 R4, [R0] ;  /* 0x0000000000047984 */ /* 0x000e680000000c00 */
[----:B-1----:R-:W-:Y:S04]  /*98420*/  STL.64 [R1+0xf70], R4 ;  /* 0x000f700401007387 */ /* 0x002fe80000100a00 */
[----:B------:R-:W-:Y:S01]  /*98430*/  STL.64 [R1+0xf78], R6 ;  /* 0x000f780601007387 */ /* 0x000fe20000100a00 */
[----:B------:R-:W-:Y:S01]  /*98440*/  IMAD.MOV.U32 R208, RZ, RZ, R148 ;  /* 0x000000ffffd07224 */ /* 0x000fe200078e0094 */
[----:B------:R-:W-:-:S02]  /*98450*/  NOP ;  /* 0x0000000000007918 */ /* 0x000fc40000000000 */
[----:B------:R-:W3:Y:S04]  /*98460*/  LDL.LU R146, [R1+0x2090] ;  /* 0x0020900001927983 */ /* 0x000ee80000300800 */
[----:B------:R-:W3:Y:S01]  /*98470*/  LDL.LU R147, [R1+0x2098] ;  /* 0x0020980001937983 */ /* 0x000ee20000300800 */
[----:B------:R-:W-:Y:S02]  /*98480*/  IMAD.MOV.U32 R209, RZ, RZ, R150 ;  /* 0x000000ffffd17224 */ /* 0x000fe400078e0096 */
[----:B------:R-:W-:Y:S02]  /*98490*/  IMAD.MOV.U32 R144, RZ, RZ, R212 ;  /* 0x000000ffff907224 */ /* 0x000fe400078e00d4 */
[----:B------:R-:W-:Y:S01]  /*984a0*/  IMAD.MOV.U32 R145, RZ, RZ, R214 ;  /* 0x000000ffff917224 */ /* 0x000fe200078e00d6 */
[----:B--2---:R-:W-:Y:S01]  /*984b0*/  STSM.16.M88.4 [R0], R208 ;  /* 0x000000d000007844 */ /* 0x004fe20000000200 */
[----:B------:R-:W-:-:S03]  /*984c0*/  NOP ;  /* 0x0000000000007918 */ /* 0x000fc60000000000 */
[----:B------:R-:W1:Y:S01]  /*984d0*/  LDS.128 R4, [R0] ;  /* 0x0000000000047984 */ /* 0x000e620000000c00 */
[----:B------:R-:W-:-:S03]  /*984e0*/  NOP ;  /* 0x0000000000007918 */ /* 0x000fc60000000000 */
[----:B-1----:R-:W-:Y:S04]  /*984f0*/  STL.64 [R1+0xf60], R4 ;  /* 0x000f600401007387 */ /* 0x002fe80000100a00 */
[----:B------:R-:W-:Y:S04]  /*98500*/  STL.64 [R1+0xf68], R6 ;  /* 0x000f680601007387 */ /* 0x000fe80000100a00 */
[----:B------:R-:W2:Y:S04]  /*98510*/  LDL.LU R210, [R1+0x1e90] ;  /* 0x001e900001d27983 */ /* 0x000ea80000300800 */
[----:B------:R-:W2:Y:S04]  /*98520*/  LDL.LU R211, [R1+0x1e98] ;  /* 0x001e980001d37983 */ /* 0x000ea80000300800 */
[----:B---3--:R1:W-:Y:S01]  /*98530*/  STSM.16.M88.4 [R0], R144 ;  /* 0x0000009000007844 */ /* 0x0083e20000000200 */
[----:B------:R-:W-:-:S03]  /*98540*/  NOP ;  /* 0x0000000000007918 */ /* 0x000fc60000000000 */
[----:B------:R-:W3:Y:S04]  /*98550*/  LDS.128 R4, [R0] ;  /* 0x0000000000047984 */ /* 0x000ee80000000c00 */
[----:B-1----:R-:W4:Y:S04]  /*98560*/  LDL.LU R144, [R1+0x1f94] ;  /* 0x001f940001907983 */ /* 0x002f280000300800 */
[----:B------:R-:W4:Y:S04]  /*98570*/  LDL.LU R145, [R1+0x1f9c] ;  /* 0x001f9c0001917983 */ /* 0x000f280000300800 */
[----:B---3--:R-:W-:Y:S04]  /*98580*/  STL.64 [R1+0xf50], R4 ;  /* 0x000f500401007387 */ /* 0x008fe80000100a00 */
[----:B------:R-:W-:Y:S01]  /*98590*/  STL.64 [R1+0xf58], R6 ;  /* 0x000f580601007387 */ /* 0x000fe20000100a00 */
[----:B------:R-:W-:Y:S01]  /*985a0*/  IMAD.MOV.U32 R208, RZ, RZ, R244 ;  /* 0x000000ffffd07224 */ /* 0x000fe200078e00f4 */
[----:B------:R-:W-:-:S02]  /*985b0*/  NOP ;  /* 0x0000000000007918 */ /* 0x000fc40000000000 */
[----:B------:R-:W4:Y:S04]  /*985c0*/  LDL.LU R146, [R1+0x2d94] ;  /* 0x002d940001927983 */ /* 0x000f280000300800 */
[----:B------:R-:W4:Y:S01]  /*985d0*/  LDL.LU R147, [R1+0x2d9c] ;  /* 0x002d9c0001937983 */ /* 0x000f220000300800 */
[----:B------:R-:W-:-:S05]  /*985e0*/  IMAD.MOV.U32 R209, RZ, RZ, R246 ;  /* 0x000000ffffd17224 */ /* 0x000fca00078e00f6 */
        /* <DEDUP_REMOVED lines=132> */
[----:B------:R-:W1:Y:S01]  /*98e30*/  LDS.128 R4, [R0] ;  /* 0x0000000000047984 */ /* 0x000e620000000c00 */
[----:B------:R-:W-:-:S03]  /*98e40*/  NOP ;  /* 0x0000000000007918 */ /* 0x000fc60000000000 */
[----:B-1----:R-:W-:Y:S04]  /*98e50*/  STL.64 [R1+0x180], R4 ;  /* 0x0001800401007387 */ /* 0x002fe80000100a00 */
[----:B------:R-:W-:Y:S04]  /*98e60*/  STL.64 [R1+0x188], R6 ;  /* 0x0001880601007387 */ /* 0x000fe80000100a00 */
[----:B------:R-:W3:Y:S04]  /*98e70*/  LDL.LU R146, [R1+0x2094] ;  /* 0x0020940001927983 */ /* 0x000ee80000300800 */
[----:B------:R-:W3:Y:S01]  /*98e80*/  LDL.LU R147, [R1+0x209c] ;  /* 0x00209c0001937983 */ /* 0x000ee20000300800 */
[----:B------:R-:W-:-:S02]  /*98e90*/  IMAD.MOV.U32 R144, RZ, RZ, R213 ;  /* 0x000000ffff907224 */ /* 0x000fc400078e00d5 */
[----:B------:R-:W-:Y:S01]  /*98ea0*/  IMAD.MOV.U32 R145, RZ, RZ, R215 ;  /* 0x000000ffff917224 */ /* 0x000fe200078e00d7 */
[----:B--2---:R1:W-:Y:S04]  /*98eb0*/  STSM.16.M88.4 [R0], R148 ;  /* 0x0000009400007844 */ /* 0x0043e80000000200 */
[----:B-1----:R-:W2:Y:S04]  /*98ec0*/  LDL.LU R150, [R1+0x1e94] ;  /* 0x001e940001967983 */ /* 0x002ea80000300800 */
[----:B------:R-:W2:Y:S01]  /*98ed0*/  LDL.LU R151, [R1+0x1e9c] ;  /* 0x001e9c0001977983 */ /* 0x000ea20000300800 */
[----:B------:R-:W-:-:S02]  /*98ee0*/  IMAD.MOV.U32 R148, RZ, RZ, R245 ;  /* 0x000000ffff947224 */ /* 0x000fc400078e00f5 */
[----:B------:R-:W-:Y:S01]  /*98ef0*/  IMAD.MOV.U32 R149, RZ, RZ, R247 ;  /* 0x000000ffff957224 */ /* 0x000fe200078e00f7 */
[----:B------:R-:W-:Y:S01]  /*98f00*/  NOP ;  /* 0x0000000000007918 */ /* 0x000fe20000000000 */
[----:B------:R-:W-:Y:S01]  /*98f10*/  LDS.128 R244, [R0] ;  /* 0x0000000000f47984 */ /* 0x000fe20000000c00 */
[----:B------:R-:W-:-:S03]  /*98f20*/  NOP ;  /* 0x0000000000007918 */ /* 0x000fc60000000000 */
        /* <DEDUP_REMOVED lines=8> */
[----:B--2---:R1:W-:Y:S01]  /*98fb0*/  STSM.16.M88.4 [R0], R148 ;  /* 0x0000009400007844 */ /* 0x0043e20000000200 */
[----:B------:R-:W-:-:S03]  /*98fc0*/  NOP ;  /* 0x0000000000007918 */ /* 0x000fc60000000000 */
[----:B------:R-:W-:Y:S01]  /*98fd0*/  LDS.128 R208, [R0] ;  /* 0x0000000000d07984 */ /* 0x000fe20000000c00 */
[----:B------:R-:W-:-:S03]  /*98fe0*/  NOP ;  /* 0x0000000000007918 */ /* 0x000fc60000000000 */
[----:B-1----:R-:W2:Y:S04]  /*98ff0*/  LDL.LU R148, [R1+0x1ab0] ;  /* 0x001ab00001947983 */ /* 0x002ea80000300800 */
[----:B------:R-:W2:Y:S04]  /*99000*/  LDL.LU R149, [R1+0x1ab8] ;  /* 0x001ab80001957983 */ /* 0x000ea80000300800 */
        /* <DEDUP_REMOVED lines=129> */
[----:B------:R-:W-:-:S05]  /*99820*/  IMAD.MOV.U32 R149, RZ, RZ, R154 ;  /* 0x000000ffff957224 */ /* 0x000fca00078e009a */
[----:B--2---:R1:W-:Y:S01]  /*99830*/  STSM.16.M88.4 [R0], R148 ;  /* 0x0000009400007844 */ /* 0x0043e20000000200 */
[----:B------:R-:W-:-:S03]  /*99840*/  NOP ;  /* 0x0000000000007918 */ /* 0x000fc60000000000 */
[----:B------:R-:W2:Y:S04]  /*99850*/  LDS.128 R4, [R0] ;  /* 0x0000000000047984 */ /* 0x000ea80000000c00 */
[----:B-1----:R-:W4:Y:S04]  /*99860*/  LDL.LU R148, [R1+0xe0] ;  /* 0x0000e00001947983 */ /* 0x002f280000300800 */
[----:B------:R-:W4:Y:S04]  /*99870*/  LDL.LU R149, [R1+0xe8] ;  /* 0x0000e80001957983 */ /* 0x000f280000300800 */
[----:B--2---:R-:W-:Y:S04]  /*99880*/  STL.64 [R1+0x10d0], R4 ;  /* 0x0010d00401007387 */ /* 0x004fe80000100a00 */
[----:B------:R-:W-:Y:S01]  /*99890*/  STL.64 [R1+0x10d8], R6 ;  /* 0x0010d80601007387 */ /* 0x000fe20000100a00 */
[----:B------:R-:W-:Y:S01]  /*998a0*/  IMAD.MOV.U32 R144, RZ, RZ, R216 ;  /* 0x000000ffff907224 */ /* 0x000fe200078e00d8 */
[----:B------:R-:W-:-:S02]  /*998b0*/  NOP ;  /* 0x0000000000007918 */ /* 0x000fc40000000000 */
[----:B------:R-:W4:Y:S04]  /*998c0*/  LDL.LU R150, [R1+0x1e80] ;  /* 0x001e800001967983 */ /* 0x000f280000300800 */
[----:B------:R-:W4:Y:S01]  /*998d0*/  LDL.LU R151, [R1+0x1e88] ;  /* 0x001e880001977983 */ /* 0x000f220000300800 */
[----:B------:R-:W-:-:S05]  /*998e0*/  IMAD.MOV.U32 R145, RZ, RZ, R218 ;  /* 0x000000ffff917224 */ /* 0x000fca00078e00da */
        /* <DEDUP_REMOVED lines=127> */
[----:B------:R1:W-:Y:S04]  /*9a0e0*/  STL.64 [R1+0x408], R6 ;  /* 0x0004080601007387 */ /* 0x0003e80000100a00 */
[----:B-1----:R-:W2:Y:S04]  /*9a0f0*/  LDL.LU.64 R6, [R1+0x4458] ;  /* 0x0044580001067983 */ /* 0x002ea80000300a00 */
[----:B------:R-:W2:Y:S04]  /*9a100*/  LDL.LU.64 R4, [R1+0x4450] ;  /* 0x0044500001047983 */ /* 0x000ea80000300a00 */
[----:B------:R-:W3:Y:S04]  /*9a110*/  LDL.LU R146, [R1+0x2174] ;  /* 0x0021740001927983 */ /* 0x000ee80000300800 */
[----:B------:R-:W3:Y:S04]  /*9a120*/  LDL.LU R147, [R1+0x217c] ;  /* 0x00217c0001937983 */ /* 0x000ee80000300800 */
[----:B----4-:R1:W-:Y:S02]  /*9a130*/  STSM.16.M88.4 [R0], R148 ;  /* 0x0000009400007844 */ /* 0x0103e40000000200 */
[----:B-1----:R-:W-:-:S02]  /*9a140*/  IMAD.MOV.U32 R148, RZ, RZ, R153 ;  /* 0x000000ffff947224 */ /* 0x002fc400078e0099 */
[----:B------:R-:W-:Y:S01]  /*9a150*/  IMAD.MOV.U32 R149, RZ, RZ, R155 ;  /* 0x000000ffff957224 */ /* 0x000fe200078e009b */
[----:B------:R-:W-:Y:S01]  /*9a160*/  NOP ;  /* 0x0000000000007918 */ /* 0x000fe20000000000 */
[----:B------:R-:W1:Y:S01]  /*9a170*/  LDS.128 R152, [R0] ;  /* 0x0000000000987984 */ /* 0x000e620000000c00 */
[----:B------:R-:W-:-:S03]  /*9a180*/  NOP ;  /* 0x0000000000007918 */ /* 0x000fc60000000000 */
[----:B-1----:R-:W-:Y:S04]  /*9a190*/  STL.64 [R1+0x2f0], R152 ;  /* 0x0002f09801007387 */ /* 0x002fe80000100a00 */
        /* <DEDUP_REMOVED lines=13> */
[----:B------:R-:W4:Y:S04]  /*9a270*/  LDS.128 R152, [R0] ;  /* 0x0000000000987984 */ /* 0x000f280000000c00 */
[----:B-1----:R-:W2:Y:S04]  /*9a280*/  LDL.LU R148, [R1+0xe4] ;  /* 0x0000e40001947983 */ /* 0x002ea80000300800 */
[----:B------:R-:W2:Y:S04]  /*9a290*/  LDL.LU R149, [R1+0xec] ;  /* 0x0000ec0001957983 */ /* 0x000ea80000300800 */
[----:B----4-:R-:W-:Y:S04]  /*9a2a0*/  STL.64 [R1+0xe0], R152 ;  /* 0x0000e09801007387 */ /* 0x010fe80000100a00 */
[----:B------:R-:W-:Y:S01]  /*9a2b0*/  STL.64 [R1+0xe8], R154 ;  /* 0x0000e89a01007387 */ /* 0x000fe20000100a00 */
[----:B------:R-:W-:Y:S01]  /*9a2c0*/  IMAD.MOV.U32 R144, RZ, RZ, R217 ;  /* 0x000000ffff907224 */ /* 0x000fe200078e00d9 */
[----:B------:R-:W-:-:S02]  /*9a2d0*/  NOP ;  /* 0x0000000000007918 */ /* 0x000fc40000000000 */
[----:B------:R-:W2:Y:S04]  /*9a2e0*/  LDL.LU R150, [R1+0x1e84] ;  /* 0x001e840001967983 */ /* 0x000ea80000300800 */
[----:B------:R-:W2:Y:S01]  /*9a2f0*/  LDL.LU R151, [R1+0x1e8c] ;  /* 0x001e8c0001977983 */ /* 0x000ea20000300800 */
[----:B------:R-:W-:-:S05]  /*9a300*/  IMAD.MOV.U32 R145, RZ, RZ, R219 ;  /* 0x000000ffff917224 */ /* 0x000fca00078e00db */
        /* <DEDUP_REMOVED lines=18> */
[----:B----4-:R1:W-:Y:S01]  /*9a430*/  STSM.16.M88.4 [R0], R144 ;  /* 0x0000009000007844 */ /* 0x0103e20000000200 */
        /* <DEDUP_REMOVED lines=116> */
[----:B------:R-:W2:Y:S01]  /*9ab80*/  LDL.LU R151, [R1+0xe48] ;  /* 0x000e480001977983 */ /* 0x000ea20000300800 */
[----:B------:R-:W-:-:S02]  /*9ab90*/  IMAD.MOV.U32 R148, RZ, RZ, R156 ;  /* 0x000000ffff947224 */ /* 0x000fc400078e009c */
[----:B------:R-:W-:Y:S01]  /*9aba0*/  IMAD.MOV.U32 R149, RZ, RZ, R158 ;  /* 0x000000ffff957224 */ /* 0x000fe200078e009e */
[----:B----4-:R-:W-:Y:S01]  /*9abb0*/  STSM.16.M88.4 [R0], R144 ;  /* 0x0000009000007844 */ /* 0x010fe20000000200 */
[----:B------:R-:W-:-:S03]  /*9abc0*/  NOP ;  /* 0x0000000000007918 */ /* 0x000fc60000000000 */
[----:B------:R-:W1:Y:S01]  /*9abd0*/  LDS.128 R152, [R0] ;  /* 0x0000000000987984 */ /* 0x000e620000000c00 */
[----:B------:R-:W-:-:S03]  /*9abe0*/  NOP ;  /* 0x0000000000007918 */ /* 0x000fc60000000000 */
[----:B-1----:R-:W-:Y:S04]  /*9abf0*/  STL.64 [R1+0x1250], R152 ;  /* 0x0012509801007387 */ /* 0x002fe80000100a00 */
[----:B------:R-:W-:Y:S04]  /*9ac00*/  STL.64 [R1+0x1258], R154 ;  /* 0x0012589a01007387 */ /* 0x000fe80000100a00 */
[----:B------:R-:W3:Y:S04]  /*9ac10*/  LDL.LU R146, [R1+0x2070] ;  /* 0x0020700001927983 */ /* 0x000ee80000300800 */
[----:B------:R-:W3:Y:S04]  /*9ac20*/  LDL.LU R147, [R1+0x2078] ;  /* 0x0020780001937983 */ /* 0x000ee80000300800 */
        /* <DEDUP_REMOVED lines=466> */
[----:B------:R-:W-:-:S03]  /*9c950*/  IMAD.MOV.U32 R148, RZ, RZ, R97 ;  /* 0x000000ffff947224 */ /* 0x000fc600078e0061 */
[----:B---3--:R-:W-:Y:S01]  /*9c960*/  STSM.16.M88.4 [R0], R144 ;  /* 0x0000009000007844 */ /* 0x008fe20000000200 */
[----:B------:R-:W-:-:S03]  /*9c970*/  NOP ;  /* 0x0000000000007918 */ /* 0x000fc60000000000 */
[----:B------:R-:W1:Y:S01]  /*9c980*/  LDS.128 R152, [R0] ;  /* 0x0000000000987984 */ /* 0x000e620000000c00 */
[----:B------:R-:W-:Y:S01]  /*9c990*/  IMAD.MOV.U32 R149, RZ, RZ, R99 ;  /* 0x000000ffff957224 */ /* 0x000fe200078e0063 */
[----:B------:R-:W-:Y:S02]  /*9c9a0*/  NOP ;  /* 0x0000000000007918 */ /* 0x000fe40000000000 */
        /* <DEDUP_REMOVED lines=478> */
[----:B-1----:R1:W-:Y:S04]  /*9e790*/  STL.64 [R1+0x15b0], R152 ;  /* 0x0015b09801007387 */ /* 0x0023e80000100a00 */
[----:B------:R-:W-:Y:S04]  /*9e7a0*/  STL.64 [R1+0x15b8], R154 ;  /* 0x0015b89a01007387 */ /* 0x000fe80000100a00 */
[----:B------:R-:W3:Y:S04]  /*9e7b0*/  LDL.LU R146, [R1+0x2040] ;  /* 0x0020400001927983 */ /* 0x000ee80000300800 */
[----:B------:R-:W3:Y:S04]  /*9e7c0*/  LDL.LU R147, [R1+0x2048] ;  /* 0x0020480001937983 */ /* 0x000ee80000300800 */
[----:B-1----:R-:W4:Y:S04]  /*9e7d0*/  LDL.LU R152, [R1+0x330] ;  /* 0x0003300001987983 */ /* 0x002f280000300800 */
[----:B------:R-:W4:Y:S04]  /*9e7e0*/  LDL.LU R153, [R1+0x338] ;  /* 0x0003380001997983 */ /* 0x000f280000300800 */
[----:B--2---:R-:W-:Y:S01]  /*9e7f0*/  STSM.16.M88.4 [R0], R148 ;  /* 0x0000009400007844 */ /* 0x004fe20000000200 */
        /* <DEDUP_REMOVED lines=9> */
[----:B-1----:R-:W2:Y:S04]  /*9e890*/  LDL.LU R148, [R1+0x1f44] ;  /* 0x001f440001947983 */ /* 0x002ea80000300800 */
[----:B------:R-:W2:Y:S04]  /*9e8a0*/  LDL.LU R149, [R1+0x1f4c] ;  /* 0x001f4c0001957983 */ /* 0x000ea80000300800 */
[----:B---3--:R-:W-:Y:S01]  /*9e8b0*/  STSM.16.M88.4 [R0], R144 ;  /* 0x0000009000007844 */ /* 0x008fe20000000200 */
[----:B------:R-:W-:-:S03]  /*9e8c0*/  NOP ;  /* 0x0000000000007918 */ /* 0x000fc60000000000 */
[----:B------:R-:W1:Y:S01]  /*9e8d0*/  LDS.128 R144, [R0] ;  /* 0x0000000000907984 */ /* 0x000e620000000c00 */
[----:B------:R-:W-:-:S03]  /*9e8e0*/  NOP ;  /* 0x0000000000007918 */ /* 0x000fc60000000000 */
[----:B-1----:R1:W-:Y:S04]  /*9e8f0*/  STL.64 [R1+0x1590], R144 ;  /* 0x0015909001007387 */ /* 0x0023e80000100a00 */
[----:B------:R-:W-:Y:S04]  /*9e900*/  STL.64 [R1+0x1598], R146 ;  /* 0x0015989201007387 */ /* 0x000fe80000100a00 */
[----:B------:R-:W2:Y:S04]  /*9e910*/  LDL.LU R150, [R1+0x2d44] ;  /* 0x002d440001967983 */ /* 0x000ea80000300800 */
[----:B------:R-:W2:Y:S04]  /*9e920*/  LDL.LU R151, [R1+0x2d4c] ;  /* 0x002d4c0001977983 */ /* 0x000ea80000300800 */
[----:B-1----:R-:W3:Y:S04]  /*9e930*/  LDL.LU R144, [R1+0x1a44] ;  /* 0x001a440001907983 */ /* 0x002ee80000300800 */
[----:B------:R-:W3:Y:S04]  /*9e940*/  LDL.LU R145, [R1+0x1a4c] ;  /* 0x001a4c0001917983 */ /* 0x000ee80000300800 */
        /* <DEDUP_REMOVED lines=437> */
[----:B------:R-:W3:Y:S01]  /*a04a0*/  LDL.LU R107, [R1+0x212c] ;  /* 0x00212c00016b7983 */ /* 0x000ee20000300800 */
        /* <DEDUP_REMOVED lines=811> */
[----:B------:R-:W-:Y:S02]  /*a3760*/  IMAD.MOV.U32 R108, RZ, RZ, R120 ;  /* 0x000000ffff6c7224 */ /* 0x000fe400078e0078 */
[----:B------:R-:W-:Y:S01]  /*a3770*/  IMAD.MOV.U32 R109, RZ, RZ, R122 ;  /* 0x000000ffff6d7224 */ /* 0x000fe200078e007a */
[----:B------:R-:W-:Y:S01]  /*a3780*/  NOP ;  /* 0x0000000000007918 */ /* 0x000fe20000000000 */
        /* <DEDUP_REMOVED lines=250> */
[----:B-1----:R-:W4:Y:S04]  /*a4730*/  LDL.LU R108, [R1] ;  /* 0x00000000016c7983 */ /* 0x002f280000300800 */
        /* <DEDUP_REMOVED lines=325> */
[----:B------:R-:W3:Y:S01]  /*a5b90*/  LDS.128 R112, [R0] ;  /* 0x0000000000707984 */ /* 0x000ee20000000c00 */
[----:B------:R-:W-:Y:S02]  /*a5ba0*/  IMAD.MOV.U32 R108, RZ, RZ, R248 ;  /* 0x000000ffff6c7224 */ /* 0x000fe400078e00f8 */
[----:B------:R-:W-:Y:S01]  /*a5bb0*/  IMAD.MOV.U32 R109, RZ, RZ, R250 ;  /* 0x000000ffff6d7224 */ /* 0x000fe200078e00fa */
[----:B------:R-:W-:Y:S01]  /*a5bc0*/  NOP ;  /* 0x0000000000007918 */ /* 0x000fe20000000000 */
        /* <DEDUP_REMOVED lines=57> */
[----:B------:R-:W-:Y:S02]  /*a5f60*/  IMAD.MOV.U32 R108, RZ, RZ, R128 ;  /* 0x000000ffff6c7224 */ /* 0x000fe400078e0080 */
[----:B------:R-:W-:Y:S01]  /*a5f70*/  IMAD.MOV.U32 R109, RZ, RZ, R130 ;  /* 0x000000ffff6d7224 */ /* 0x000fe200078e0082 */
[----:B------:R-:W-:Y:S01]  /*a5f80*/  NOP ;  /* 0x0000000000007918 */ /* 0x000fe20000000000 */
        /* <DEDUP_REMOVED lines=51> */
[----:B--2---:R-:W-:Y:S04]  /*a62c0*/  STL.64 [R1+0x1cf0], R112 ;  /* 0x001cf07001007387 */ /* 0x004fe80000100a00 */
[----:B------:R-:W-:Y:S04]  /*a62d0*/  STL.64 [R1+0x1cf8], R114 ;  /* 0x001cf87201007387 */ /* 0x000fe80000100a00 */
[----:B------:R-:W3:Y:S04]  /*a62e0*/  LDL.LU R105, [R1+0x98c] ;  /* 0x00098c0001697983 */ /* 0x000ee80000300800 */
        /* <DEDUP_REMOVED lines=8> */
[----:B---3--:R1:W-:Y:S01]  /*a6370*/  STSM.16.M88.4 [R0], R104 ;  /* 0x0000006800007844 */ /* 0x0083e20000000200 */
[----:B------:R-:W-:-:S03]  /*a6380*/  NOP ;  /* 0x0000000000007918 */ /* 0x000fc60000000000 */
[----:B------:R-:W2:Y:S04]  /*a6390*/  LDS.128 R108, [R0] ;  /* 0x00000000006c7984 */ /* 0x000ea80000000c00 */
[----:B-1----:R-:W3:Y:S04]  /*a63a0*/  LDL.LU R104, [R1+0x884] ;  /* 0x0008840001687983 */ /* 0x002ee80000300800 */
[----:B------:R-:W3:Y:S04]  /*a63b0*/  LDL.LU R105, [R1+0x88c] ;  /* 0x00088c0001697983 */ /* 0x000ee80000300800 */
[----:B------:R-:W3:Y:S04]  /*a63c0*/  LDL.LU R106, [R1+0x28e4] ;  /* 0x0028e400016a7983 */ /* 0x000ee80000300800 */
[----:B------:R-:W3:Y:S01]  /*a63d0*/  LDL.LU R107, [R1+0x28ec] ;  /* 0x0028ec00016b7983 */ /* 0x000ee20000300800 */
[----:B------:R-:W-:-:S03]  /*a63e0*/  NOP ;  /* 0x0000000000007918 */ /* 0x000fc60000000000 */
[----:B--2---:R-:W-:Y:S04]  /*a63f0*/  STL.64 [R1+0x1ce0], R108 ;  /* 0x001ce06c01007387 */ /* 0x004fe80000100a00 */
        /* <DEDUP_REMOVED lines=25> */
[----:B------:R-:W3:Y:S01]  /*a6590*/  LDL.LU R107, [R1+0x25dc] ;  /* 0x0025dc00016b7983 */ /* 0x000ee20000300800 */
[----:B------:R-:W-:Y:S02]  /*a65a0*/  IMAD.MOV.U32 R104, RZ, RZ, R249 ;  /* 0x000000ffff687224 */ /* 0x000fe400078e00f9 */
[----:B------:R-:W-:Y:S01]  /*a65b0*/  IMAD.MOV.U32 R105, RZ, RZ, R251 ;  /* 0x000000ffff697224 */ /* 0x000fe200078e00fb */
[----:B------:R-:W-:Y:S01]  /*a65c0*/  NOP ;  /* 0x0000000000007918 */ /* 0x000fe20000000000 */
        /* <DEDUP_REMOVED lines=280> */
[----:B------:R-:W4:Y:S04]  /*a7750*/  LDL R155, [R1+0x36d4] ;  /* 0x0036d400019b7983 */ /* 0x000f280000100800 */
[----:B------:R-:W4:Y:S04]  /*a7760*/  LDL R170, [R1+0x36d8] ;  /* 0x0036d80001aa7983 */ /* 0x000f280000100800 */
[----:B--2---:R-:W-:Y:S04]  /*a7770*/  STL.64 [R1+0x1e40], R108 ;  /* 0x001e406c01007387 */ /* 0x004fe80000100a00 */
[----:B------:R-:W-:Y:S04]  /*a7780*/  STL.64 [R1+0x1e48], R110 ;  /* 0x001e486e01007387 */ /* 0x000fe80000100a00 */
[----:B------:R-:W2:Y:S04]  /*a7790*/  LDL R168, [R1+0x36dc] ;  /* 0x0036dc0001a87983 */ /* 0x000ea80000100800 */
[----:B------:R-:W2:Y:S04]  /*a77a0*/  LDL R167, [R1+0x36e0] ;  /* 0x0036e00001a77983 */ /* 0x000ea80000100800 */
[----:B---3--:R1:W-:Y:S01]  /*a77b0*/  STSM.16.M88.4 [R0], R104 ;  /* 0x0000006800007844 */ /* 0x0083e20000000200 */
[----:B------:R-:W-:-:S03]  /*a77c0*/  NOP ;  /* 0x0000000000007918 */ /* 0x000fc60000000000 */
[----:B------:R-:W3:Y:S04]  /*a77d0*/  LDS.128 R108, [R0] ;  /* 0x00000000006c7984 */ /* 0x000ee80000000c00 */
[----:B-1----:R-:W2:Y:S04]  /*a77e0*/  LDL.LU R104, [R1+0x874] ;  /* 0x0008740001687983 */ /* 0x002ea80000300800 */
[----:B------:R-:W2:Y:S04]  /*a77f0*/  LDL.LU R105, [R1+0x87c] ;  /* 0x00087c0001697983 */ /* 0x000ea80000300800 */
[----:B------:R-:W2:Y:S04]  /*a7800*/  LDL R165, [R1+0x36e4] ;  /* 0x0036e40001a57983 */ /* 0x000ea80000100800 */
[----:B------:R-:W2:Y:S04]  /*a7810*/  LDL.LU R106, [R1+0x28d4] ;  /* 0x0028d400016a7983 */ /* 0x000ea80000300800 */
[----:B------:R-:W2:Y:S01]  /*a7820*/  LDL.LU R107, [R1+0x28dc] ;  /* 0x0028dc00016b7983 */ /* 0x000ea20000300800 */
[----:B------:R-:W-:-:S03]  /*a7830*/  NOP ;  /* 0x0000000000007918 */ /* 0x000fc60000000000 */
[----:B------:R-:W4:Y:S04]  /*a7840*/  LDL R166, [R1+0x36e8] ;  /* 0x0036e80001a67983 */ /* 0x000f280000100800 */
[----:B---3--:R-:W-:Y:S04]  /*a7850*/  STL.64 [R1+0x1e30], R108 ;  /* 0x001e306c01007387 */ /* 0x008fe80000100a00 */
[----:B------:R-:W-:Y:S04]  /*a7860*/  STL.64 [R1+0x1e38], R110 ;  /* 0x001e386e01007387 */ /* 0x000fe80000100a00 */
[----:B--2---:R1:W-:Y:S01]  /*a7870*/  STSM.16.M88.4 [R0], R104 ;  /* 0x0000006800007844 */ /* 0x0043e20000000200 */
[----:B------:R-:W-:-:S03]  /*a7880*/  NOP ;  /* 0x0000000000007918 */ /* 0x000fc60000000000 */
[----:B------:R-:W2:Y:S04]  /*a7890*/  LDS.128 R112, [R0] ;  /* 0x0000000000707984 */ /* 0x000ea80000000c00 */
[----:B-1----:R-:W3:Y:S04]  /*a78a0*/  LDL.LU R104, [R1+0x774] ;  /* 0x0007740001687983 */ /* 0x002ee80000300800 */
[----:B------:R-:W3:Y:S04]  /*a78b0*/  LDL.LU R105, [R1+0x77c] ;  /* 0x00077c0001697983 */ /* 0x000ee80000300800 */
[----:B------:R-:W3:Y:S04]  /*a78c0*/  LDL.LU R106, [R1+0x27d4] ;  /* 0x0027d400016a7983 */ /* 0x000ee80000300800 */
[----:B------:R-:W3:Y:S01]  /*a78d0*/  LDL.LU R107, [R1+0x27dc] ;  /* 0x0027dc00016b7983 */ /* 0x000ee20000300800 */
[----:B----4-:R-:W-:Y:S01]  /*a78e0*/  ISETP.LT.AND P2, PT, R155, UR4, !P1 ;  /* 0x000000049b007c0c */ /* 0x010fe2000cf41270 */
[----:B------:R-:W1:Y:S01]  /*a78f0*/  LDCU UR4, c[0x0][0x398] ;  /* 0x00007300ff0477ac */ /* 0x000e620008000800 */
[----:B------:R-:W-:Y:S01]  /*a7900*/  ISETP.LT.AND P3, PT, R168, UR5, !P1 ;  /* 0x00000005a8007c0c */ /* 0x000fe2000cf61270 */
[----:B------:R-:W4:Y:S01]  /*a7910*/  LDL.LU R108, [R1+0x4394] ;  /* 0x00439400016c7983 */ /* 0x000f220000300800 */
[----:B------:R-:W-:Y:S01]  /*a7920*/  LOP3.LUT R34, R34, 0xfffffffd, RZ, 0xc0, !PT ;  /* 0xfffffffd22227812 */ /* 0x000fe200078ec0ff */
[----:B------:R-:W-:-:S02]  /*a7930*/  NOP ;  /* 0x0000000000007918 */ /* 0x000fc40000000000 */
[----:B------:R-:W3:Y:S04]  /*a7940*/  LDL R172, [R1+0x36ec] ;  /* 0x0036ec0001ac7983 */ /* 0x000ee80000100800 */
[----:B--2---:R-:W-:Y:S04]  /*a7950*/  STL.64 [R1+0x1e10], R112 ;  /* 0x001e107001007387 */ /* 0x004fe80000100a00 */
[----:B------:R-:W-:Y:S04]  /*a7960*/  STL.64 [R1+0x1e18], R114 ;  /* 0x001e187201007387 */ /* 0x000fe80000100a00 */
[----:B------:R-:W2:Y:S04]  /*a7970*/  LDL R171, [R1+0x2dd4] ;  /* 0x002dd40001ab7983 */ /* 0x000ea80000100800 */
[----:B------:R-:W4:Y:S04]  /*a7980*/  LDL R150, [R1+0x36f4] ;  /* 0x0036f40001967983 */ /* 0x000f280000100800 */
[----:B------:R-:W4:Y:S04]  /*a7990*/  LDL R169, [R1+0x36fc] ;  /* 0x0036fc0001a97983 */ /* 0x000f280000100800 */
[----:B------:R-:W4:Y:S04]  /*a79a0*/  LDL R148, [R1+0x3700] ;  /* 0x0037000001947983 */ /* 0x000f280000100800 */
[----:B------:R-:W4:Y:S04]  /*a79b0*/  LDL R149, [R1+0x3704] ;  /* 0x0037040001957983 */ /* 0x000f280000100800 */
[----:B------:R-:W4:Y:S04]  /*a79c0*/  LDL R151, [R1+0x36f8] ;  /* 0x0036f80001977983 */ /* 0x000f280000100800 */
[----:B------:R-:W4:Y:S04]  /*a79d0*/  LDL R152, [R1+0x36f0] ;  /* 0x0036f00001987983 */ /* 0x000f280000100800 */
[----:B------:R-:W4:Y:S04]  /*a79e0*/  LDL R153, [R1+0x36cc] ;  /* 0x0036cc0001997983 */ /* 0x000f280000100800 */
[----:B------:R-:W4:Y:S01]  /*a79f0*/  LDL R154, [R1+0x36d0] ;  /* 0x0036d000019a7983 */ /* 0x000f220000100800 */
[----:B-1----:R-:W-:Y:S01]  /*a7a00*/  ISETP.LT.AND P4, PT, R170, UR4, !P1 ;  /* 0x00000004aa007c0c */ /* 0x002fe2000cf81270 */
[----:B------:R-:W1:Y:S01]  /*a7a10*/  LDCU.64 UR4, c[0x0][0x398] ;  /* 0x00007300ff0477ac */ /* 0x000e620008000a00 */
[----:B------:R-:W-:-:S02]  /*a7a20*/  @P2 LOP3.LUT R34, R34, 0x2, RZ, 0xfc, !PT ;  /* 0x0000000222222812 */ /* 0x000fc400078efcff */
[----:B------:R-:W-:Y:S01]  /*a7a30*/  ISETP.LT.AND P2, PT, R167, UR59, !P1 ;  /* 0x0000003ba7007c0c */ /* 0x000fe2000cf41270 */
[----:B------:R-:W1:Y:S01]  /*a7a40*/  LDCU UR59, c[0x0][0x398] ;  /* 0x00007300ff3b77ac */ /* 0x000e620008000800 */
[----:B------:R-:W-:Y:S02]  /*a7a50*/  LOP3.LUT R96, R96, 0x7fffffff, RZ, 0xc0, !PT ;  /* 0x7fffffff60607812 */ /* 0x000fe400078ec0ff */
[----:B------:R-:W-:Y:S02]  /*a7a60*/  LOP3.LUT R34, R34, 0xfffffffe, RZ, 0xc0, !PT ;  /* 0xfffffffe22227812 */ /* 0x000fe400078ec0ff */
[----:B------:R-:W-:-:S03]  /*a7a70*/  @P3 LOP3.LUT R96, R96, 0x80000000, RZ, 0xfc, !PT ;  /* 0x8000000060603812 */ /* 0x000fc600078efcff */
        /* <DEDUP_REMOVED lines=12> */
[----:B---3--:R-:W-:Y:S01]  /*a7b40*/  ISETP.LT.AND P2, PT, R172, UR70, !P1 ;  /* 0x00000046ac007c0c */ /* 0x008fe2000cf41270 */
[----:B------:R3:W-:Y:S01]  /*a7b50*/  STSM.16.M88.4 [R0], R104 ;  /* 0x0000006800007844 */ /* 0x0007e20000000200 */
[----:B------:R-:W-:-:S03]  /*a7b60*/  NOP ;  /* 0x0000000000007918 */ /* 0x000fc60000000000 */
[----:B------:R-:W4:Y:S01]  /*a7b70*/  LDS.128 R112, [R0] ;  /* 0x0000000000707984 */ /* 0x000f220000000c00 */
[----:B------:R-:W-:Y:S01]  /*a7b80*/  LOP3.LUT R97, R97, 0x7fffffff, RZ, 0xc0, !PT ;  /* 0x7fffffff61617812 */ /* 0x000fe200078ec0ff */
[----:B------:R-:W1:Y:S01]  /*a7b90*/  LDCU UR70, c[0x0][0x398] ;  /* 0x00007300ff4677ac */ /* 0x000e620008000800 */
[----:B--2---:R-:W-:Y:S01]  /*a7ba0*/  ISETP.LT.AND P1, PT, R171, UR69, !P1 ;  /* 0x00000045ab007c0c */ /* 0x004fe2000cf21270 */
[----:B------:R-:W2:Y:S04]  /*a7bb0*/  LDCU UR69, c[0x0][0x398] ;  /* 0x00007300ff4577ac */ /* 0x000ea80008000800 */
[----:B------:R-:W-:Y:S01]  /*a7bc0*/  @P2 LOP3.LUT R96, R96, 0x8000000, RZ, 0xfc, !PT ;  /* 0x0800000060602812 */ /* 0x000fe200078efcff */
[----:B---3--:R-:W3:Y:S03]  /*a7bd0*/  LDL.LU R104, [R1+0x674] ;  /* 0x0006740001687983 */ /* 0x008ee60000300800 */
[----:B------:R-:W-:Y:S01]  /*a7be0*/  LOP3.LUT R96, R96, 0xfbffffff, RZ, 0xc0, !PT ;  /* 0xfbffffff60607812 */ /* 0x000fe200078ec0ff */
[----:B------:R-:W3:Y:S04]  /*a7bf0*/  LDL.LU R105, [R1+0x67c] ;  /* 0x00067c0001697983 */ /* 0x000ee80000300800 */
[----:B------:R-:W3:Y:S01]  /*a7c00*/  LDL.LU R106, [R1+0x27a4] ;  /* 0x0027a400016a7983 */ /* 0x000ee20000300800 */
[----:B------:R-:W-:-:S03]  /*a7c10*/  @P1 LOP3.LUT R96, R96, 0x4000000, RZ, 0xfc, !PT ;  /* 0x0400000060601812 */ /* 0x000fc600078efcff */
[----:B------:R-:W3:Y:S01]  /*a7c20*/  LDL.LU R107, [R1+0x27ac] ;  /* 0x0027ac00016b7983 */ /* 0x000ee20000300800 */
[----:B----4-:R-:W-:Y:S01]  /*a7c30*/  ISETP.GE.AND P1, PT, R108, UR47, PT ;  /* 0x0000002f6c007c0c */ /* 0x010fe2000bf26270 */
[----:B------:R-:W-:Y:S02]  /*a7c40*/  NOP ;  /* 0x0000000000007918 */ /* 0x000fe40000000000 */
[----:B------:R-:W4:Y:S01]  /*a7c50*/  LDL.LU R108, [R1+0x4398] ;  /* 0x00439800016c7983 */ /* 0x000f220000300800 */
[----:B-1----:R-:W-:Y:S01]  /*a7c60*/  ISETP.LT.AND P4, PT, R150, UR4, !P1 ;  /* 0x0000000496007c0c */ /* 0x002fe2000cf81270 */
[----:B------:R-:W1:Y:S01]  /*a7c70*/  LDCU UR47, c[0x0][0x398] ;  /* 0x00007300ff2f77ac */ /* 0x000e620008000800 */
[----:B------:R-:W-:Y:S02]  /*a7c80*/  ISETP.LT.AND P3, PT, R169, UR8, !P1 ;  /* 0x00000008a9007c0c */ /* 0x000fe4000cf61270 */
[----:B------:R-:W-:Y:S02]  /*a7c90*/  LOP3.LUT R96, R96, 0xffbfffff, RZ, 0xc0, !PT ;  /* 0xffbfffff60607812 */ /* 0x000fe400078ec0ff */
[----:B------:R-:W-:Y:S01]  /*a7ca0*/  ISETP.LT.AND P2, PT, R148, UR9, !P1 ;  /* 0x0000000994007c0c */ /* 0x000fe2000cf41270 */
[----:B------:R-:W1:Y:S06]  /*a7cb0*/  LDCU.64 UR8, c[0x0][0x398] ;  /* 0x00007300ff0877ac */ /* 0x000e6c0008000a00 */
[----:B------:R-:W-:-:S04]  /*a7cc0*/  @P4 LOP3.LUT R96, R96, 0x400000, RZ, 0xfc, !PT ;  /* 0x0040000060604812 */ /* 0x000fc800078efcff */
[----:B------:R-:W-:-:S04]  /*a7cd0*/  LOP3.LUT R96, R96, 0xfdffffff, RZ, 0xc0, !PT ;  /* 0xfdffffff60607812 */ /* 0x000fc800078ec0ff */
[----:B------:R-:W-:Y:S02]  /*a7ce0*/  @P3 LOP3.LUT R96, R96, 0x2000000, RZ, 0xfc, !PT ;  /* 0x0200000060603812 */ /* 0x000fe400078efcff */
[----:B------:R-:W-:Y:S01]  /*a7cf0*/  ISETP.LT.AND P4, PT, R149, UR19, !P1 ;  /* 0x0000001395007c0c */ /* 0x000fe2000cf81270 */
[----:B------:R-:W-:Y:S01]  /*a7d00*/  STL.64 [R1+0x1e20], R112 ;  /* 0x001e207001007387 */ /* 0x000fe20000100a00 */
[----:B------:R-:W-:Y:S01]  /*a7d10*/  LOP3.LUT R96, R96, 0xfeffffff, RZ, 0xc0, !PT ;  /* 0xfeffffff60607812 */ /* 0x000fe200078ec0ff */
[----:B------:R-:W1:Y:S03]  /*a7d20*/  LDCU UR19, c[0x0][0x398] ;  /* 0x00007300ff1377ac */ /* 0x000e660008000800 */
[----:B------:R-:W-:Y:S02]  /*a7d30*/  @P2 LOP3.LUT R96, R96, 0x1000000, RZ, 0xfc, !PT ;  /* 0x0100000060602812 */ /* 0x000fe400078efcff */
[----:B------:R-:W-:Y:S01]  /*a7d40*/  ISETP.LT.AND P3, PT, R151, UR20, !P1 ;  /* 0x0000001497007c0c */ /* 0x000fe2000cf61270 */
[----:B------:R-:W-:Y:S01]  /*a7d50*/  STL.64 [R1+0x1e28], R114 ;  /* 0x001e287201007387 */ /* 0x000fe20000100a00 */
        /* <DEDUP_REMOVED lines=50> */
[----:B---3--:R3:W-:Y:S01]  /*a8080*/  STSM.16.M88.4 [R0], R104 ;  /* 0x0000006800007844 */ /* 0x0087e20000000200 */
[----:B------:R-:W-:Y:S01]  /*a8090*/  LOP3.LUT R96, R96, 0xffffffbf, RZ, 0xc0, !PT ;  /* 0xffffffbf60607812 */ /* 0x000fe200078ec0ff */
[----:B------:R-:W4:Y:S02]  /*a80a0*/  LDCU.64 UR4, c[0x0][0x398] ;  /* 0x00007300ff0477ac */ /* 0x000f240008000a00 */
[----:B------:R-:W2:Y:S01]  /*a80b0*/  LDL.LU R108, [R1+0x439c] ;  /* 0x00439c00016c7983 */ /* 0x000ea20000300800 */
[----:B-1----:R-:W-:Y:S01]  /*a80c0*/  ISETP.LT.AND P4, PT, R150, UR8, !P1 ;  /* 0x0000000896007c0c */ /* 0x002fe2000cf81270 */
[----:B------:R-:W-:Y:S01]  /*a80d0*/  NOP ;  /* 0x0000000000007918 */ /* 0x000fe20000000000 */
[----:B------:R-:W-:Y:S01]  /*a80e0*/  ISETP.LT.AND P3, PT, R169, UR12, !P1 ;  /* 0x0000000ca9007c0c */ /* 0x000fe2000cf61270 */
[----:B------:R-:W1:Y:S01]  /*a80f0*/  LDS.128 R112, [R0] ;  /* 0x0000000000707984 */ /* 0x000e620000000c00 */
[----:B------:R-:W-:Y:S01]  /*a8100*/  ISETP.LT.AND P2, PT, R148, UR11, !P1 ;  /* 0x0000000b94007c0c */ /* 0x000fe2000cf41270 */
[----:B------:R-:W1:Y:S02]  /*a8110*/  LDCU UR11, c[0x0][0x398] ;  /* 0x00007300ff0b77ac */ /* 0x000e640008000800 */
[----:B---3--:R-:W3:Y:S06]  /*a8120*/  LDL.LU R106, [R1+0x26a4] ;  /* 0x0026a400016a7983 */ /* 0x008eec0000300800 */
[----:B------:R-:W-:Y:S01]  /*a8130*/  @P4 LOP3.LUT R96, R96, 0x40, RZ, 0xfc, !PT ;  /* 0x0000004060604812 */ /* 0x000fe200078efcff */
[----:B------:R-:W-:Y:S01]  /*a8140*/  IMAD.MOV.U32 R104, RZ, RZ, R241 ;  /* 0x000000ffff687224 */ /* 0x000fe200078e00f1 */
[----:B------:R-:W-:Y:S01]  /*a8150*/  LOP3.LUT R98, R98, 0x7fffffff, RZ, 0xc0, !PT ;  /* 0x7fffffff62627812 */ /* 0x000fe200078ec0ff */
[----:B------:R-:W3:Y:S01]  /*a8160*/  LDL.LU R107, [R1+0x26ac] ;  /* 0x0026ac00016b7983 */ /* 0x000ee20000300800 */
[----:B------:R-:W-:Y:S01]  /*a8170*/  LOP3.LUT R96, R96, 0xfffffdff, RZ, 0xc0, !PT ;  /* 0xfffffdff60607812 */ /* 0x000fe200078ec0ff */
[----:B------:R-:W-:Y:S01]  /*a8180*/  IMAD.MOV.U32 R105, RZ, RZ, R243 ;  /* 0x000000ffff697224 */ /* 0x000fe200078e00f3 */
[----:B------:R-:W-:-:S02]  /*a8190*/  NOP ;  /* 0x0000000000007918 */ /* 0x000fc40000000000 */
[----:B------:R-:W-:Y:S01]  /*a81a0*/  @P3 LOP3.LUT R96, R96, 0x200, RZ, 0xfc, !PT ;  /* 0x0000020060603812 */ /* 0x000fe200078efcff */
[----:B------:R-:W1:Y:S01]  /*a81b0*/  LDCU UR12, c[0x0][0x398] ;  /* 0x00007300ff0c77ac */ /* 0x000e620008000800 */
[----:B------:R-:W-:Y:S02]  /*a81c0*/  ISETP.LT.AND P4, PT, R149, UR14, !P1 ;  /* 0x0000000e95007c0c */ /* 0x000fe4000cf81270 */
[----:B------:R-:W-:Y:S01]  /*a81d0*/  LOP3.LUT R96, R96, 0xfffffeff, RZ, 0xc0, !PT ;  /* 0xfffffeff60607812 */ /* 0x000fe200078ec0ff */
[----:B------:R-:W1:Y:S03]  /*a81e0*/  LDCU UR14, c[0x0][0x398] ;  /* 0x00007300ff0e77ac */ /* 0x000e660008000800 */
        /* <DEDUP_REMOVED lines=53> */
[----:B----4-:R-:W-:Y:S02]  /*a8540*/  ISETP.LT.AND P4, PT, R150, UR4, !P1 ;  /* 0x0000000496007c0c */ /* 0x010fe4000cf81270 */
[----:B------:R-:W-:Y:S02]  /*a8550*/  ISETP.LT.AND P3, PT, R169, UR41, !P1 ;  /* 0x00000029a9007c0c */ /* 0x000fe4000cf61270 */
[----:B------:R-:W-:-:S02]  /*a8560*/  LOP3.LUT R97, R97, 0xffbfffff, RZ, 0xc0, !PT ;  /* 0xffbfffff61617812 */ /* 0x000fc400078ec0ff */
[----:B------:R-:W-:Y:S01]  /*a8570*/  ISETP.LT.AND P2, PT, R148, UR40, !P1 ;  /* 0x0000002894007c0c */ /* 0x000fe2000cf41270 */
[----:B-1----:R-:W-:Y:S01]  /*a8580*/  STL.64 [R1+0x1c40], R112 ;  /* 0x001c407001007387 */ /* 0x002fe20000100a00 */
[----:B------:R-:W-:Y:S01]  /*a8590*/  LOP3.LUT R99, R99, 0x7fffffff, RZ, 0xc0, !PT ;  /* 0x7fffffff63637812 */ /* 0x000fe200078ec0ff */
[----:B------:R-:W1:Y:S04]  /*a85a0*/  LDCU UR40, c[0x0][0x398] ;  /* 0x00007300ff2877ac */ /* 0x000e680008000800 */
[----:B------:R-:W-:Y:S01]  /*a85b0*/  @P4 LOP3.LUT R97, R97, 0x400000, RZ, 0xfc, !PT ;  /* 0x0040000061614812 */ /* 0x000fe200078efcff */
[----:B---3--:R3:W-:Y:S01]  /*a85c0*/  STSM.16.M88.4 [R0], R104 ;  /* 0x0000006800007844 */ /* 0x0087e20000000200 */
[----:B------:R-:W-:Y:S01]  /*a85d0*/  LOP3.LUT R100, R100, 0x7fffffff, RZ, 0xc0, !PT ;  /* 0x7fffffff64647812 */ /* 0x000fe200078ec0ff */
[----:B------:R-:W4:Y:S01]  /*a85e0*/  LDCU UR41, c[0x0][0x398] ;  /* 0x00007300ff2977ac */ /* 0x000f220008000800 */
[----:B------:R-:W-:-:S04]  /*a85f0*/  LOP3.LUT R97, R97, 0xfdffffff, RZ, 0xc0, !PT ;  /* 0xfdffffff61617812 */ /* 0x000fc800078ec0ff */
[----:B------:R-:W-:Y:S02]  /*a8600*/  @P3 LOP3.LUT R97, R97, 0x2000000, RZ, 0xfc, !PT ;  /* 0x0200000061613812 */ /* 0x000fe400078efcff */
[----:B------:R-:W-:Y:S01]  /*a8610*/  ISETP.LT.AND P4, PT, R149, UR39, !P1 ;  /* 0x0000002795007c0c */ /* 0x000fe2000cf81270 */
[----:B------:R-:W-:Y:S01]  /*a8620*/  STL.64 [R1+0x1c48], R114 ;  /* 0x001c487201007387 */ /* 0x000fe20000100a00 */
[----:B------:R-:W-:Y:S01]  /*a8630*/  LOP3.LUT R97, R97, 0xfeffffff, RZ, 0xc0, !PT ;  /* 0xfeffffff61617812 */ /* 0x000fe200078ec0ff */
[----:B------:R-:W-:-:S03]  /*a8640*/  NOP ;  /* 0x0000000000007918 */ /* 0x000fc60000000000 */
[----:B------:R-:W-:Y:S01]  /*a8650*/  @P2 LOP3.LUT R97, R97, 0x1000000, RZ, 0xfc, !PT ;  /* 0x0100000061612812 */ /* 0x000fe200078efcff */
[----:B---3--:R-:W3:Y:S01]  /*a8660*/  LDL.LU R104, [R1+0xa4] ;  /* 0x0000a40001687983 */ /* 0x008ee20000300800 */
[----:B------:R-:W-:Y:S01]  /*a8670*/  ISETP.LT.AND P3, PT, R151, UR38, !P1 ;  /* 0x0000002697007c0c */ /* 0x000fe2000cf61270 */
[----:B------:R-:W1:Y:S01]  /*a8680*/  LDCU UR38, c[0x0][0x398] ;  /* 0x00007300ff2677ac */ /* 0x000e620008000800 */
[----:B------:R-:W-:Y:S01]  /*a8690*/  LOP3.LUT R97, R97, 0xff7fffff, RZ, 0xc0, !PT ;  /* 0xff7fffff61617812 */ /* 0x000fe200078ec0ff */
[----:B------:R-:W1:Y:S01]  /*a86a0*/  LDS.128 R112, [R0] ;  /* 0x0000000000707984 */ /* 0x000e620000000c00 */
[----:B------:R-:W1:Y:S02]  /*a86b0*/  LDCU UR39, c[0x0][0x398] ;  /* 0x00007300ff2777ac */ /* 0x000e640008000800 */
        /* <DEDUP_REMOVED lines=52> */
[----:B------:R-:W-:Y:S01]  /*a8a00*/  ISETP.LT.AND P3, PT, R169, UR62, !P1 ;  /* 0x0000003ea9007c0c */ /* 0x000fe2000cf61270 */
[----:B------:R-:W3:Y:S01]  /*a8a10*/  LDL.LU R105, [R1+0xac] ;  /* 0x0000ac0001697983 */ /* 0x000ee20000300800 */
[----:B------:R-:W-:Y:S01]  /*a8a20*/  LOP3.LUT R97, R97, 0xffffffbf, RZ, 0xc0, !PT ;  /* 0xffffffbf61617812 */ /* 0x000fe200078ec0ff */
[----:B------:R-:W1:Y:S01]  /*a8a30*/  LDCU UR62, c[0x0][0x398] ;  /* 0x00007300ff3e77ac */ /* 0x000e620008000800 */
[----:B------:R-:W-:Y:S01]  /*a8a40*/  ISETP.LT.AND P2, PT, R148, UR61, !P1 ;  /* 0x0000003d94007c0c */ /* 0x000fe2000cf41270 */
[----:B------:R-:W3:Y:S01]  /*a8a50*/  LDL.LU R106, [R1+0x25a4] ;  /* 0x0025a400016a7983 */ /* 0x000ee20000300800 */
[----:B------:R-:W1:Y:S03]  /*a8a60*/  LDCU UR61, c[0x0][0x398] ;  /* 0x00007300ff3d77ac */ /* 0x000e660008000800 */
[----:B------:R-:W3:Y:S01]  /*a8a70*/  LDL.LU R107, [R1+0x25ac] ;  /* 0x0025ac00016b7983 */ /* 0x000ee20000300800 */
[----:B------:R-:W-:Y:S01]  /*a8a80*/  NOP ;  /* 0x0000000000007918 */ /* 0x000fe20000000000 */
        /* <DEDUP_REMOVED lines=58> */
[----:B------:R-:W4:Y:S02]  /*a8e30*/  LDL.LU R108, [R1+0x43a8] ;  /* 0x0043a800016c7983 */ /* 0x000f240000300800 */
        /* <DEDUP_REMOVED lines=10> */
[----:B--2---:R-:W-:Y:S01]  /*a8ee0*/  ISETP.LT.AND P4, PT, R149, UR4, !P1 ;  /* 0x0000000495007c0c */ /* 0x004fe2000cf81270 */
[----:B------:R-:W-:Y:S01]  /*a8ef0*/  STL.64 [R1+0xdb0], R112 ;  /* 0x000db07001007387 */ /* 0x000fe20000100a00 */
[----:B------:R-:W-:Y:S01]  /*a8f00*/  LOP3.LUT R98, R98, 0xfeffffff, RZ, 0xc0, !PT ;  /* 0xfeffffff62627812 */ /* 0x000fe200078ec0ff */
[----:B------:R-:W2:Y:S03]  /*a8f10*/  LDCU UR4, c[0x0][0x398] ;  /* 0x00007300ff0477ac */ /* 0x000ea60008000800 */
[----:B------:R-:W-:Y:S02]  /*a8f20*/  @P2 LOP3.LUT R98, R98, 0x1000000, RZ, 0xfc, !PT ;  /* 0x0100000062622812 */ /* 0x000fe400078efcff */
[----:B------:R-:W-:-:S02]  /*a8f30*/  ISETP.LT.AND P3, PT, R151, UR9, !P1 ;  /* 0x0000000997007c0c */ /* 0x000fc4000cf61270 */
[----:B------:R-:W-:-:S04]  /*a8f40*/  LOP3.LUT R98, R98, 0xff7fffff, RZ, 0xc0, !PT ;  /* 0xff7fffff62627812 */ /* 0x000fc800078ec0ff */
[----:B------:R-:W-:Y:S02]  /*a8f50*/  @P4 LOP3.LUT R98, R98, 0x800000, RZ, 0xfc, !PT ;  /* 0x0080000062624812 */ /* 0x000fe400078efcff */
[----:B-1----:R-:W-:Y:S01]  /*a8f60*/  ISETP.LT.AND P2, PT, R152, UR73, !P1 ;  /* 0x0000004998007c0c */ /* 0x002fe2000cf41270 */
[----:B---3--:R1:W-:Y:S01]  /*a8f70*/  STSM.16.M88.4 [R0], R104 ;  /* 0x0000006800007844 */ /* 0x0083e20000000200 */
[----:B------:R-:W-:Y:S01]  /*a8f80*/  LOP3.LUT R98, R98, 0xffdfffff, RZ, 0xc0, !PT ;  /* 0xffdfffff62627812 */ /* 0x000fe200078ec0ff */
[----:B------:R-:W3:Y:S03]  /*a8f90*/  LDCU UR73, c[0x0][0x398] ;  /* 0x00007300ff4977ac */ /* 0x000ee60008000800 */
[----:B------:R-:W-:Y:S02]  /*a8fa0*/  @P3 LOP3.LUT R98, R98, 0x200000, RZ, 0xfc, !PT ;  /* 0x0020000062623812 */ /* 0x000fe400078efcff */
[----:B------:R-:W-:Y:S01]  /*a8fb0*/  ISETP.LT.AND P4, PT, R153, UR8, !P1 ;  /* 0x0000000899007c0c */ /* 0x000fe2000cf81270 */
[----:B------:R-:W-:Y:S01]  /*a8fc0*/  STL.64 [R1+0xdb8], R114 ;  /* 0x000db87201007387 */ /* 0x000fe20000100a00 */
[----:B------:R-:W-:Y:S01]  /*a8fd0*/  LOP3.LUT R98, R98, 0xffefffff, RZ, 0xc0, !PT ;  /* 0xffefffff62627812 */ /* 0x000fe200078ec0ff */
[----:B------:R-:W2:Y:S01]  /*a8fe0*/  LDCU.64 UR8, c[0x0][0x398] ;  /* 0x00007300ff0877ac */ /* 0x000ea20008000a00 */
[----:B------:R-:W-:-:S02]  /*a8ff0*/  NOP ;  /* 0x0000000000007918 */ /* 0x000fc40000000000 */
[----:B------:R-:W-:Y:S01]  /*a9000*/  @P2 LOP3.LUT R98, R98, 0x100000, RZ, 0xfc, !PT ;  /* 0x0010000062622812 */ /* 0x000fe200078efcff */
[----:B-1----:R-:W3:Y:S01]  /*a9010*/  LDL.LU R104, [R1+0x1b4] ;  /* 0x0001b40001687983 */ /* 0x002ee20000300800 */
[----:B------:R-:W-:Y:S01]  /*a9020*/  ISETP.LT.AND P3, PT, R154, UR44, !P1 ;  /* 0x0000002c9a007c0c */ /* 0x000fe2000cf61270 */
[----:B------:R-:W1:Y:S01]  /*a9030*/  LDCU UR44, c[0x0][0x398] ;  /* 0x00007300ff2c77ac */ /* 0x000e620008000800 */
[----:B------:R-:W-:Y:S01]  /*a9040*/  LOP3.LUT R98, R98, 0xfff7ffff, RZ, 0xc0, !PT ;  /* 0xfff7ffff62627812 */ /* 0x000fe200078ec0ff */
[----:B------:R-:W1:Y:S03]  /*a9050*/  LDS.128 R112, [R0] ;  /* 0x0000000000707984 */ /* 0x000e660000000c00 */
        /* <DEDUP_REMOVED lines=37> */
[----:B--2---:R-:W-:Y:S01]  /*a92b0*/  ISETP.LT.AND P4, PT, R150, UR8, !P1 ;  /* 0x0000000896007c0c */ /* 0x004fe2000cf81270 */
[----:B------:R-:W2:Y:S01]  /*a92c0*/  LDCU UR8, c[0x0][0x398] ;  /* 0x00007300ff0877ac */ /* 0x000ea20008000800 */
[----:B-1----:R-:W-:Y:S01]  /*a92d0*/  ISETP.LT.AND P3, PT, R169, UR44, !P1 ;  /* 0x0000002ca9007c0c */ /* 0x002fe2000cf61270 */
        /* <DEDUP_REMOVED lines=10> */
[----:B------:R-:W-:-:S04]  /*a9380*/  @P3 LOP3.LUT R98, R98, 0x200, RZ, 0xfc, !PT ;  /* 0x0000020062623812 */ /* 0x000fc800078efcff */
[----:B------:R-:W-:-:S04]  /*a9390*/  LOP3.LUT R98, R98, 0xfffffeff, RZ, 0xc0, !PT ;  /* 0xfffffeff62627812 */ /* 0x000fc800078ec0ff */
[----:B------:R-:W-:Y:S02]  /*a93a0*/  @P2 LOP3.LUT R98, R98, 0x100, RZ, 0xfc, !PT ;  /* 0x0000010062622812 */ /* 0x000fe400078efcff */
[----:B------:R-:W-:Y:S01]  /*a93b0*/  ISETP.LT.AND P2, PT, R149, UR46, !P1 ;  /* 0x0000002e95007c0c */ /* 0x000fe2000cf41270 */
[----:B------:R-:W2:Y:S01]  /*a93c0*/  LDCU UR46, c[0x0][0x398] ;  /* 0x00007300ff2e77ac */ /* 0x000ea20008000800 */
[----:B------:R-:W-:Y:S02]  /*a93d0*/  ISETP.LT.AND P4, PT, R151, UR45, !P1 ;  /* 0x0000002d97007c0c */ /* 0x000fe4000cf81270 */
[----:B------:R-:W-:Y:S01]  /*a93e0*/  LOP3.LUT R98, R98, 0xffffff7f, RZ, 0xc0, !PT ;  /* 0xffffff7f62627812 */ /* 0x000fe200078ec0ff */
[----:B------:R-:W2:Y:S01]  /*a93f0*/  LDCU UR45, c[0x0][0x398] ;  /* 0x00007300ff2d77ac */ /* 0x000ea20008000800 */
[----:B-1----:R-:W-:Y:S01]  /*a9400*/  ISETP.LT.AND P3, PT, R152, UR44, !P1 ;  /* 0x0000002c98007c0c */ /* 0x002fe2000cf61270 */
        /* <DEDUP_REMOVED lines=13> */
[----:B------:R-:W2:Y:S01]  /*a94e0*/  LDCU UR45, c[0x0][0x398] ;  /* 0x00007300ff2d77ac */ /* 0x000ea20008000800 */
[----:B------:R-:W-:-:S04]  /*a94f0*/  LOP3.LUT R98, R98, 0xfffffffb, RZ, 0xc0, !PT ;  /* 0xfffffffb62627812 */ /* 0x000fc800078ec0ff */
[----:B------:R-:W-:Y:S02]  /*a9500*/  @P3 LOP3.LUT R98, R98, 0x4, RZ, 0xfc, !PT ;  /* 0x0000000462623812 */ /* 0x000fe400078efcff */
[----:B-1----:R-:W-:Y:S01]  /*a9510*/  ISETP.LT.AND P3, PT, R168, UR4, !P1 ;  /* 0x00000004a8007c0c */ /* 0x002fe2000cf61270 */
[----:B------:R-:W1:Y:S01]  /*a9520*/  LDCU.64 UR4, c[0x0][0x398] ;  /* 0x00007300ff0477ac */ /* 0x000e620008000a00 */
        /* <DEDUP_REMOVED lines=27> */
[----:B------:R-:W4:Y:S01]  /*a96e0*/  LDCU UR9, c[0x0][0x398] ;  /* 0x00007300ff0977ac */ /* 0x000f220008000800 */
[----:B------:R-:W2:Y:S02]  /*a96f0*/  LDL.LU R108, [R1+0x43b0] ;  /* 0x0043b000016c7983 */ /* 0x000ea40000300800 */
[----:B-1----:R-:W-:Y:S01]  /*a9700*/  ISETP.LT.AND P4, PT, R150, UR4, !P1 ;  /* 0x0000000496007c0c */ /* 0x002fe2000cf81270 */
[----:B------:R-:W1:Y:S01]  /*a9710*/  LDCU UR4, c[0x0][0x398] ;  /* 0x00007300ff0477ac */ /* 0x000e620008000800 */
[----:B------:R-:W-:Y:S02]  /*a9720*/  ISETP.LT.AND P3, PT, R169, UR59, !P1 ;  /* 0x0000003ba9007c0c */ /* 0x000fe4000cf61270 */
[----:B------:R-:W-:-:S02]  /*a9730*/  LOP3.LUT R99, R99, 0xffbfffff, RZ, 0xc0, !PT ;  /* 0xffbfffff63637812 */ /* 0x000fc400078ec0ff */
[----:B------:R-:W-:Y:S01]  /*a9740*/  ISETP.LT.AND P2, PT, R148, UR58, !P1 ;  /* 0x0000003a94007c0c */ /* 0x000fe2000cf41270 */
[----:B------:R-:W-:Y:S01]  /*a9750*/  STL.64 [R1+0xb70], R112 ;  /* 0x000b707001007387 */ /* 0x000fe20000100a00 */
[----:B------:R-:W-:Y:S01]  /*a9760*/  LOP3.LUT R101, R101, 0x7fffffff, RZ, 0xc0, !PT ;  /* 0x7fffffff65657812 */ /* 0x000fe200078ec0ff */
[----:B------:R-:W1:Y:S04]  /*a9770*/  LDCU UR59, c[0x0][0x398] ;  /* 0x00007300ff3b77ac */ /* 0x000e680008000800 */
[----:B------:R-:W-:Y:S01]  /*a9780*/  @P4 LOP3.LUT R99, R99, 0x400000, RZ, 0xfc, !PT ;  /* 0x0040000063634812 */ /* 0x000fe200078efcff */
[----:B---3--:R3:W-:Y:S01]  /*a9790*/  STSM.16.M88.4 [R0], R104 ;  /* 0x0000006800007844 */ /* 0x0087e20000000200 */
[----:B------:R-:W-:Y:S01]  /*a97a0*/  LOP3.LUT R103, R103, 0x7fffffff, RZ, 0xc0, !PT ;  /* 0x7fffffff67677812 */ /* 0x000fe200078ec0ff */
[----:B------:R-:W1:Y:S01]  /*a97b0*/  LDCU UR58, c[0x0][0x398] ;  /* 0x00007300ff3a77ac */ /* 0x000e620008000800 */
        /* <DEDUP_REMOVED lines=133> */
[----:B------:R-:W-:Y:S02]  /*aa010*/  ISETP.LT.AND P3, PT, R169, UR75, !P1 ;  /* 0x0000004ba9007c0c */ /* 0x000fe4000cf61270 */
[----:B------:R-:W-:-:S02]  /*aa020*/  LOP3.LUT R100, R100, 0xffbfffff, RZ, 0xc0, !PT ;  /* 0xffbfffff64647812 */ /* 0x000fc400078ec0ff */
[----:B------:R-:W-:Y:S01]  /*aa030*/  ISETP.LT.AND P2, PT, R148, UR74, !P1 ;  /* 0x0000004a94007c0c */ /* 0x000fe2000cf41270 */
[----:B------:R-:W-:Y:S01]  /*aa040*/  STL.64 [R1+0xa70], R112 ;  /* 0x000a707001007387 */ /* 0x000fe20000100a00 */
[----:B------:R-:W1:Y:S05]  /*aa050*/  LDCU UR75, c[0x0][0x398] ;  /* 0x00007300ff4b77ac */ /* 0x000e6a0008000800 */
        /* <DEDUP_REMOVED lines=15> */
[----:B------:R-:W1:Y:S03]  /*aa150*/  LDS.128 R112, [R0] ;  /* 0x0000000000707984 */ /* 0x000e660000000c00 */
        /* <DEDUP_REMOVED lines=49> */
[----:B------:R-:W2:Y:S04]  /*aa470*/  LDL.LU R108, [R1+0x43bc] ;  /* 0x0043bc00016c7983 */ /* 0x000ea80000300800 */
[----:B------:R-:W3:Y:S04]  /*aa480*/  LDL.LU R105, [R1+0x35c] ;  /* 0x00035c0001697983 */ /* 0x000ee80000300800 */
[----:B------:R-:W3:Y:S04]  /*aa490*/  LDL.LU R106, [R1+0x22a4] ;  /* 0x0022a400016a7983 */ /* 0x000ee80000300800 */
[----:B------:R-:W3:Y:S01]  /*aa4a0*/  LDL.LU R107, [R1+0x22ac] ;  /* 0x0022ac00016b7983 */ /* 0x000ee20000300800 */
[----:B-1----:R-:W-:Y:S01]  /*aa4b0*/  ISETP.LT.AND P4, PT, R150, UR40, !P1 ;  /* 0x0000002896007c0c */ /* 0x002fe2000cf81270 */
[----:B------:R-:W-:Y:S01]  /*aa4c0*/  NOP ;  /* 0x0000000000007918 */ /* 0x000fe20000000000 */
[----:B------:R-:W-:-:S02]  /*aa4d0*/  ISETP.LT.AND P3, PT, R169, UR47, !P1 ;  /* 0x0000002fa9007c0c */ /* 0x000fc4000cf61270 */
[----:B------:R-:W-:-:S09]  /*aa4e0*/  LOP3.LUT R100, R100, 0xffffffbf, RZ, 0xc0, !PT ;  /* 0xffffffbf64647812 */ /* 0x000fd200078ec0ff */
        /* <DEDUP_REMOVED lines=61> */
[----:B------:R-:W-:Y:S04]  /*aa8c0*/  STL.64 [R1+0x870], R112 ;  /* 0x0008707001007387 */ /* 0x000fe80000100a00 */
[----:B------:R-:W-:Y:S04]  /*aa8d0*/  STL.64 [R1+0x878], R114 ;  /* 0x0008787201007387 */ /* 0x000fe80000100a00 */
[----:B---3--:R3:W-:Y:S04]  /*aa8e0*/  STSM.16.M88.4 [R0], R104 ;  /* 0x0000006800007844 */ /* 0x0087e80000000200 */
[----:B---3--:R-:W3:Y:S01]  /*aa8f0*/  LDL.LU R104, [R1+0x43c4] ;  /* 0x0043c40001687983 */ /* 0x008ee20000300800 */
[----:B------:R-:W-:Y:S01]  /*aa900*/  ISETP.LT.AND P4, PT, R150, UR38, !P1 ;  /* 0x0000002696007c0c */ /* 0x000fe2000cf81270 */
[----:B------:R-:W1:Y:S01]  /*aa910*/  LDCU UR38, c[0x0][0x398] ;  /* 0x00007300ff2677ac */ /* 0x000e620008000800 */
[----:B------:R-:W-:-:S02]  /*aa920*/  ISETP.LT.AND P3, PT, R169, UR77, !P1 ;  /* 0x0000004da9007c0c */ /* 0x000fc4000cf61270 */
[----:B------:R-:W-:Y:S01]  /*aa930*/  LOP3.LUT R101, R101, 0xffbfffff, RZ, 0xc0, !PT ;  /* 0xffbfffff65657812 */ /* 0x000fe200078ec0ff */
[----:B------:R-:W1:Y:S01]  /*aa940*/  LDCU UR77, c[0x0][0x398] ;  /* 0x00007300ff4d77ac */ /* 0x000e620008000800 */
[----:B------:R-:W-:Y:S01]  /*aa950*/  ISETP.LT.AND P2, PT, R148, UR31, !P1 ;  /* 0x0000001f94007c0c */ /* 0x000fe2000cf41270 */
[----:B------:R-:W1:Y:S06]  /*aa960*/  LDCU UR31, c[0x0][0x398] ;  /* 0x00007300ff1f77ac */ /* 0x000e6c0008000800 */
[----:B------:R-:W-:-:S04]  /*aa970*/  @P4 LOP3.LUT R101, R101, 0x400000, RZ, 0xfc, !PT ;  /* 0x0040000065654812 */ /* 0x000fc800078efcff */
[----:B------:R-:W-:-:S04]  /*aa980*/  LOP3.LUT R101, R101, 0xfdffffff, RZ, 0xc0, !PT ;  /* 0xfdffffff65657812 */ /* 0x000fc800078ec0ff */
[----:B------:R-:W-:-:S04]  /*aa990*/  @P3 LOP3.LUT R101, R101, 0x2000000, RZ, 0xfc, !PT ;  /* 0x0200000065653812 */ /* 0x000fc800078efcff */
[----:B------:R-:W-:-:S04]  /*aa9a0*/  LOP3.LUT R101, R101, 0xfeffffff, RZ, 0xc0, !PT ;  /* 0xfeffffff65657812 */ /* 0x000fc800078ec0ff */
[----:B------:R-:W-:Y:S02]  /*aa9b0*/  @P2 LOP3.LUT R101, R101, 0x1000000, RZ, 0xfc, !PT ;  /* 0x0100000065652812 */ /* 0x000fe400078efcff */
[----:B------:R-:W-:Y:S01]  /*aa9c0*/  ISETP.LT.AND P2, PT, R149, UR75, !P1 ;  /* 0x0000004b95007c0c */ /* 0x000fe2000cf41270 */
[----:B------:R-:W4:Y:S01]  /*aa9d0*/  LDCU UR75, c[0x0][0x398] ;  /* 0x00007300ff4b77ac */ /* 0x000f220008000800 */
[----:B------:R-:W-:Y:S02]  /*aa9e0*/  ISETP.LT.AND P4, PT, R151, UR76, !P1 ;  /* 0x0000004c97007c0c */ /* 0x000fe4000cf81270 */
[----:B------:R-:W-:Y:S01]  /*aa9f0*/  LOP3.LUT R101, R101, 0xff7fffff, RZ, 0xc0, !PT ;  /* 0xff7fffff65657812 */ /* 0x000fe200078ec0ff */
[----:B------:R-:W4:Y:S01]  /*aaa00*/  LDCU UR76, c[0x0][0x398] ;  /* 0x00007300ff4c77ac */ /* 0x000f220008000800 */
        /* <DEDUP_REMOVED lines=14> */
[----:B------:R-:W2:Y:S01]  /*aaaf0*/  LDCU UR76, c[0x0][0x398] ;  /* 0x00007300ff4c77ac */ /* 0x000ea20008000800 */
        /* <DEDUP_REMOVED lines=25> */
[----:B------:R-:W1:Y:S01]  /*aac90*/  LDCU.64 UR46, c[0x0][0x398] ;  /* 0x00007300ff2e77ac */ /* 0x000e620008000a00 */
[----:B------:R-:W-:-:S04]  /*aaca0*/  LOP3.LUT R101, R101, 0xfffff7ff, RZ, 0xc0, !PT ;  /* 0xfffff7ff65657812 */ /* 0x000fc800078ec0ff */
[----:B------:R-:W-:-:S04]  /*aacb0*/  @P2 LOP3.LUT R101, R101, 0x800, RZ, 0xfc, !PT ;  /* 0x0000080065652812 */ /* 0x000fc800078efcff */
[----:B------:R-:W-:-:S04]  /*aacc0*/  LOP3.LUT R101, R101, 0xfffffbff, RZ, 0xc0, !PT ;  /* 0xfffffbff65657812 */ /* 0x000fc800078ec0ff */
[----:B------:R-:W-:-:S04]  /*aacd0*/  @P1 LOP3.LUT R101, R101, 0x400, RZ, 0xfc, !PT ;  /* 0x0000040065651812 */ /* 0x000fc800078efcff */
[----:B------:R-:W-:Y:S02]  /*aace0*/  LOP3.LUT R101, R101, 0xffffffbf, RZ, 0xc0, !PT ;  /* 0xffffffbf65657812 */ /* 0x000fe400078ec0ff */
[----:B--2---:R-:W-:Y:S01]  /*aacf0*/  ISETP.GE.AND P1, PT, R108, UR39, PT ;  /* 0x000000276c007c0c */ /* 0x004fe2000bf26270 */
[----:B------:R-:W2:Y:S03]  /*aad00*/  LDCU UR39, c[0x0][0x398] ;  /* 0x00007300ff2777ac */ /* 0x000ea60008000800 */
[----:B------:R-:W-:Y:S01]  /*aad10*/  ISETP.LT.AND P2, PT, R150, UR40, !P1 ;  /* 0x0000002896007c0c */ /* 0x000fe2000cf41270 */
[----:B------:R-:W1:-:S12]  /*aad20*/  LDCU UR40, c[0x0][0x398] ;  /* 0x00007300ff2877ac */ /* 0x000e580008000800 */
[----:B------:R-:W-:Y:S02]  /*aad30*/  @P2 LOP3.LUT R101, R101, 0x40, RZ, 0xfc, !PT ;  /* 0x0000004065652812 */ /* 0x000fe400078efcff */
[----:B-1----:R-:W-:Y:S01]  /*aad40*/  ISETP.LT.AND P2, PT, R169, UR40, !P1 ;  /* 0x00000028a9007c0c */ /* 0x002fe2000cf41270 */
[----:B------:R-:W1:Y:S01]  /*aad50*/  LDCU UR40, c[0x0][0x398] ;  /* 0x00007300ff2877ac */ /* 0x000e620008000800 */
[----:B--2---:R-:W-:Y:S01]  /*aad60*/  ISETP.LT.AND P3, PT, R148, UR39, !P1 ;  /* 0x0000002794007c0c */ /* 0x004fe2000cf61270 */
[----:B------:R-:W2:Y:S01]  /*aad70*/  LDCU UR39, c[0x0][0x398] ;  /* 0x00007300ff2777ac */ /* 0x000ea20008000800 */
[----:B------:R-:W-:-:S09]  /*aad80*/  LOP3.LUT R101, R101, 0xfffffdff, RZ, 0xc0, !PT ;  /* 0xfffffdff65657812 */ /* 0x000fd200078ec0ff */
[----:B------:R-:W-:Y:S02]  /*aad90*/  @P2 LOP3.LUT R101, R101, 0x200, RZ, 0xfc, !PT ;  /* 0x0000020065652812 */ /* 0x000fe400078efcff */
[----:B------:R-:W-:Y:S01]  /*aada0*/  ISETP.LT.AND P2, PT, R149, UR31, !P1 ;  /* 0x0000001f95007c0c */ /* 0x000fe2000cf41270 */
[----:B------:R-:W3:Y:S01]  /*aadb0*/  LDCU UR31, c[0x0][0x398] ;  /* 0x00007300ff1f77ac */ /* 0x000ee20008000800 */
[----:B------:R-:W-:-:S04]  /*aadc0*/  LOP3.LUT R101, R101, 0xfffffeff, RZ, 0xc0, !PT ;  /* 0xfffffeff65657812 */ /* 0x000fc800078ec0ff */
[----:B------:R-:W-:Y:S02]  /*aadd0*/  @P3 LOP3.LUT R101, R101, 0x100, RZ, 0xfc, !PT ;  /* 0x0000010065653812 */ /* 0x000fe400078efcff */
[----:B--2---:R-:W-:Y:S01]  /*aade0*/  ISETP.LT.AND P3, PT, R151, UR39, !P1 ;  /* 0x0000002797007c0c */ /* 0x004fe2000cf61270 */
[----:B------:R-:W2:Y:S01]  /*aadf0*/  LDCU UR39, c[0x0][0x398] ;  /* 0x00007300ff2777ac */ /* 0x000ea20008000800 */
[----:B------:R-:W-:-:S04]  /*aae00*/  LOP3.LUT R101, R101, 0xffffff7f, RZ, 0xc0, !PT ;  /* 0xffffff7f65657812 */ /* 0x000fc800078ec0ff */
[----:B------:R-:W-:Y:S02]  /*aae10*/  @P2 LOP3.LUT R101, R101, 0x80, RZ, 0xfc, !PT ;  /* 0x0000008065652812 */ /* 0x000fe400078efcff */
[----:B-1----:R-:W-:Y:S01]  /*aae20*/  ISETP.LT.AND P2, PT, R152, UR40, !P1 ;  /* 0x0000002898007c0c */ /* 0x002fe2000cf41270 */
[----:B------:R-:W1:Y:S01]  /*aae30*/  LDCU UR40, c[0x0][0x398] ;  /* 0x00007300ff2877ac */ /* 0x000e620008000800 */
[----:B------:R-:W-:-:S04]  /*aae40*/  LOP3.LUT R101, R101, 0xffffffdf, RZ, 0xc0, !PT ;  /* 0xffffffdf65657812 */ /* 0x000fc800078ec0ff */
[----:B------:R-:W-:Y:S02]  /*aae50*/  @P3 LOP3.LUT R101, R101, 0x20, RZ, 0xfc, !PT ;  /* 0x0000002065653812 */ /* 0x000fe400078efcff */
[----:B---3--:R-:W-:Y:S01]  /*aae60*/  ISETP.LT.AND P3, PT, R153, UR31, !P1 ;  /* 0x0000001f99007c0c */ /* 0x008fe2000cf61270 */
[----:B------:R-:W3:Y:S01]  /*aae70*/  LDCU UR31, c[0x0][0x398] ;  /* 0x00007300ff1f77ac */ /* 0x000ee20008000800 */
[----:B------:R-:W-:-:S04]  /*aae80*/  LOP3.LUT R101, R101, 0xffffffef, RZ, 0xc0, !PT ;  /* 0xffffffef65657812 */ /* 0x000fc800078ec0ff */
[----:B------:R-:W-:Y:S02]  /*aae90*/  @P2 LOP3.LUT R101, R101, 0x10, RZ, 0xfc, !PT ;  /* 0x0000001065652812 */ /* 0x000fe400078efcff */
[----:B--2---:R-:W-:Y:S01]  /*aaea0*/  ISETP.LT.AND P2, PT, R154, UR39, !P1 ;  /* 0x000000279a007c0c */ /* 0x004fe2000cf41270 */
[----:B------:R-:W2:Y:S01]  /*aaeb0*/  LDCU UR39, c[0x0][0x398] ;  /* 0x00007300ff2777ac */ /* 0x000ea20008000800 */
[----:B------:R-:W-:-:S04]  /*aaec0*/  LOP3.LUT R101, R101, 0xfffffff7, RZ, 0xc0, !PT ;  /* 0xfffffff765657812 */ /* 0x000fc800078ec0ff */
[----:B------:R-:W-:-:S04]  /*aaed0*/  @P3 LOP3.LUT R101, R101, 0x8, RZ, 0xfc, !PT ;  /* 0x0000000865653812 */ /* 0x000fc800078efcff */
[----:B------:R-:W-:Y:S02]  /*aaee0*/  LOP3.LUT R101, R101, 0xfffffffb, RZ, 0xc0, !PT ;  /* 0xfffffffb65657812 */ /* 0x000fe400078ec0ff */
[----:B---3--:R-:W-:Y:S01]  /*aaef0*/  ISETP.LT.AND P3, PT, R155, UR31, !P1 ;  /* 0x0000001f9b007c0c */ /* 0x008fe2000cf61270 */
[----:B------:R-:W3:Y:S01]  /*aaf00*/  LDCU UR31, c[0x0][0x398] ;  /* 0x00007300ff1f77ac */ /* 0x000ee20008000800 */
[----:B------:R-:W-:Y:S02]  /*aaf10*/  @P2 LOP3.LUT R101, R101, 0x4, RZ, 0xfc, !PT ;  /* 0x0000000465652812 */ /* 0x000fe400078efcff */
[----:B------:R-:W-:Y:S01]  /*aaf20*/  ISETP.LT.AND P2, PT, R170, UR32, !P1 ;  /* 0x00000020aa007c0c */ /* 0x000fe2000cf41270 */
[----:B------:R-:W3:Y:S01]  /*aaf30*/  LDCU UR32, c[0x0][0x398] ;  /* 0x00007300ff2077ac */ /* 0x000ee20008000800 */
[----:B-1----:R-:W-:Y:S02]  /*aaf40*/  ISETP.LT.AND P4, PT, R168, UR40, !P1 ;  /* 0x00000028a8007c0c */ /* 0x002fe4000cf81270 */
[----:B------:R-:W-:-:S05]  /*aaf50*/  LOP3.LUT R101, R101, 0xfffffffd, RZ, 0xc0, !PT ;  /* 0xfffffffd65657812 */ /* 0x000fca00078ec0ff */
[----:B------:R-:W-:Y:S02]  /*aaf60*/  @P3 LOP3.LUT R101, R101, 0x2, RZ, 0xfc, !PT ;  /* 0x0000000265653812 */ /* 0x000fe400078efcff */
[----:B--2---:R-:W-:Y:S02]  /*aaf70*/  ISETP.LT.AND P3, PT, R167, UR39, !P1 ;  /* 0x00000027a7007c0c */ /* 0x004fe4000cf61270 */
[----:B------:R-:W-:Y:S02]  /*aaf80*/  LOP3.LUT R101, R101, 0xfffffffe, RZ, 0xc0, !PT ;  /* 0xfffffffe65657812 */ /* 0x000fe400078ec0ff */
[----:B------:R-:W-:Y:S02]  /*aaf90*/  @P4 LOP3.LUT R103, R103, 0x80000000, RZ, 0xfc, !PT ;  /* 0x8000000067674812 */ /* 0x000fe400078efcff */
[----:B------:R-:W-:Y:S02]  /*aafa0*/  @P2 LOP3.LUT R101, R101, 0x1, RZ, 0xfc, !PT ;  /* 0x0000000165652812 */ /* 0x000fe400078efcff */
[----:B---3--:R-:W-:-:S02]  /*aafb0*/  ISETP.LT.AND P2, PT, R165, UR32, !P1 ;  /* 0x00000020a5007c0c */ /* 0x008fc4000cf41270 */
[----:B------:R-:W-:-:S04]  /*aafc0*/  LOP3.LUT R103, R103, 0xbfffffff, RZ, 0xc0, !PT ;  /* 0xbfffffff67677812 */ /* 0x000fc800078ec0ff */
[----:B------:R-:W-:-:S04]  /*aafd0*/  @P3 LOP3.LUT R103, R103, 0x40000000, RZ, 0xfc, !PT ;  /* 0x4000000067673812 */ /* 0x000fc800078efcff */
[----:B------:R-:W-:Y:S02]  /*aafe0*/  LOP3.LUT R103, R103, 0xdfffffff, RZ, 0xc0, !PT ;  /* 0xdfffffff67677812 */ /* 0x000fe400078ec0ff */
[----:B------:R-:W-:Y:S02]  /*aaff0*/  ISETP.LT.AND P4, PT, R166, UR31, !P1 ;  /* 0x0000001fa6007c0c */ /* 0x000fe4000cf81270 */
[----:B------:R-:W-:Y:S02]  /*ab000*/  @P2 LOP3.LUT R103, R103, 0x20000000, RZ, 0xfc, !PT ;  /* 0x2000000067672812 */ /* 0x000fe400078efcff */
[----:B------:R-:W-:Y:S02]  /*ab010*/  ISETP.LT.AND P3, PT, R172, UR30, !P1 ;  /* 0x0000001eac007c0c */ /* 0x000fe4000cf61270 */
[----:B------:R-:W-:Y:S02]  /*ab020*/  ISETP.LT.AND P2, PT, R171, UR29, !P1 ;  /* 0x0000001dab007c0c */ /* 0x000fe4000cf41270 */
[----:B------:R-:W-:-:S02]  /*ab030*/  ISETP.GE.AND P1, PT, R104, UR41, PT ;  /* 0x0000002968007c0c */ /* 0x000fc4000bf26270 */
[----:B------:R-:W2:Y:S01]  /*ab040*/  LDL.LU R104, [R1+0x43c8] ;  /* 0x0043c80001687983 */ /* 0x000ea20000300800 */
[----:B------:R-:W-:-:S04]  /*ab050*/  LOP3.LUT R103, R103, 0xefffffff, RZ, 0xc0, !PT ;  /* 0xefffffff67677812 */ /* 0x000fc800078ec0ff */
[----:B------:R-:W-:-:S04]  /*ab060*/  @P4 LOP3.LUT R103, R103, 0x10000000, RZ, 0xfc, !PT ;  /* 0x1000000067674812 */ /* 0x000fc800078efcff */
        /* <DEDUP_REMOVED lines=46> */
[----:B--2---:R-:W-:-:S02]  /*ab350*/  ISETP.GE.AND P1, PT, R104, UR43, PT ;  /* 0x0000002b68007c0c */ /* 0x004fc4000bf26270 */
[----:B------:R-:W2:Y:S04]  /*ab360*/  LDL.LU R104, [R1+0x43cc] ;  /* 0x0043cc0001687983 */ /* 0x000ea80000300800 */
[----:B------:R-:W3:Y:S01]  /*ab370*/  LDL R164, [R1+0x36c8] ;  /* 0x0036c80001a47983 */ /* 0x000ee20000100800 */
        /* <DEDUP_REMOVED lines=53> */
[----:B------:R-:W-:Y:S02]  /*ab6d0*/  LOP3.LUT R102, R102, 0xfdffffff, RZ, 0xc0, !PT ;  /* 0xfdffffff66667812 */ /* 0x000fe400078ec0ff */
[----:B--2---:R-:W-:Y:S01]  /*ab6e0*/  ISETP.GE.AND P1, PT, R104, UR45, PT ;  /* 0x0000002d68007c0c */ /* 0x004fe2000bf26270 */
[----:B------:R-:W-:-:S03]  /*ab6f0*/  NOP ;  /* 0x0000000000007918 */ /* 0x000fc60000000000 */
[----:B------:R-:W-:Y:S01]  /*ab700*/  ISETP.LT.AND P4, PT, R169, UR54, !P1 ;  /* 0x00000036a9007c0c */ /* 0x000fe2000cf81270 */
[----:B------:R-:W1:Y:S01]  /*ab710*/  LDS.128 R104, [R0] ;  /* 0x0000000000687984 */ /* 0x000e620000000c00 */
[----:B------:R-:W-:Y:S02]  /*ab720*/  ISETP.LT.AND P3, PT, R148, UR53, !P1 ;  /* 0x0000003594007c0c */ /* 0x000fe4000cf61270 */
[----:B------:R-:W-:-:S09]  /*ab730*/  ISETP.LT.AND P2, PT, R149, UR52, !P1 ;  /* 0x0000003495007c0c */ /* 0x000fd2000cf41270 */
        /* <DEDUP_REMOVED lines=41> */
[----:B---3--:R-:W-:Y:S02]  /*ab9d0*/  ISETP.GE.AND P5, PT, R164, UR47, PT ;  /* 0x0000002fa4007c0c */ /* 0x008fe4000bfa6270 */
        /* <DEDUP_REMOVED lines=25> */
[----:B-1----:R1:W-:Y:S01]  /*abb70*/  STL.64 [R1+0x970], R104 ;  /* 0x0009706801007387 */ /* 0x0023e20000100a00 */
[----:B------:R-:W-:Y:S02]  /*abb80*/  ISETP.LT.AND P2, PT, R155, UR61, !P5 ;  /* 0x0000003d9b007c0c */ /* 0x000fe4000ef41270 */
[----:B------:R-:W-:Y:S01]  /*abb90*/  LOP3.LUT R102, R102, 0xfffffffb, RZ, 0xc0, !PT ;  /* 0xfffffffb66667812 */ /* 0x000fe200078ec0ff */
[----:B------:R2:W-:Y:S03]  /*abba0*/  STL.64 [R1+0x978], R106 ;  /* 0x0009786a01007387 */ /* 0x0005e60000100a00 */
[----:B------:R-:W-:Y:S02]  /*abbb0*/  @P1 LOP3.LUT R102, R102, 0x4, RZ, 0xfc, !PT ;  /* 0x0000000466661812 */ /* 0x000fe400078efcff */
[----:B------:R-:W-:-:S02]  /*abbc0*/  ISETP.LT.AND P3, PT, R170, UR60, !P5 ;  /* 0x0000003caa007c0c */ /* 0x000fc4000ef61270 */
[----:B------:R-:W-:-:S04]  /*abbd0*/  LOP3.LUT R102, R102, 0xfffffffd, RZ, 0xc0, !PT ;  /* 0xfffffffd66667812 */ /* 0x000fc800078ec0ff */
[----:B------:R-:W-:-:S04]  /*abbe0*/  @P2 LOP3.LUT R102, R102, 0x2, RZ, 0xfc, !PT ;  /* 0x0000000266662812 */ /* 0x000fc800078efcff */
[----:B------:R-:W-:Y:S02]  /*abbf0*/  LOP3.LUT R102, R102, 0xfffffffe, RZ, 0xc0, !PT ;  /* 0xfffffffe66667812 */ /* 0x000fe400078ec0ff */
[----:B------:R-:W-:Y:S02]  /*abc00*/  ISETP.LT.AND P1, PT, R168, UR38, !P5 ;  /* 0x00000026a8007c0c */ /* 0x000fe4000ef21270 */
[----:B------:R-:W-:Y:S02]  /*abc10*/  @P3 LOP3.LUT R102, R102, 0x1, RZ, 0xfc, !PT ;  /* 0x0000000166663812 */ /* 0x000fe400078efcff */
[----:B----4-:R-:W-:Y:S02]  /*abc20*/  ISETP.LT.AND P2, PT, R167, UR75, !P5 ;  /* 0x0000004ba7007c0c */ /* 0x010fe4000ef41270 */
[----:B------:R-:W-:Y:S02]  /*abc30*/  ISETP.LT.AND P3, PT, R165, UR76, !P5 ;  /* 0x0000004ca5007c0c */ /* 0x000fe4000ef61270 */
[----:B------:R-:W-:Y:S01]  /*abc40*/  ISETP.LT.AND P4, PT, R166, UR77, !P5 ;  /* 0x0000004da6007c0c */ /* 0x000fe2000ef81270 */
[----:B------:R-:W-:Y:S01]  /*abc50*/  NOP ;  /* 0x0000000000007918 */ /* 0x000fe20000000000 */
[----:B------:R-:W-:Y:S01]  /*abc60*/  STL [R1+0x4450], R229 ;  /* 0x004450e501007387 */ /* 0x000fe20000100800 */
[----:B------:R-:W3:Y:S01]  /*abc70*/  LDCU.64 UR4, c[0x0][0x398] ;  /* 0x00007300ff0477ac */ /* 0x000ee20008000a00 */
[----:B------:R-:W-:-:S02]  /*abc80*/  LOP3.LUT R230, R230, 0xffffffef, RZ, 0xc0, !PT ;  /* 0xffffffefe6e67812 */ /* 0x000fc400078ec0ff */
[----:B-1----:R-:W4:Y:S01]  /*abc90*/  LDL.LU R104, [R1+0x244] ;  /* 0x0002440001687983 */ /* 0x002f220000300800 */
[----:B------:R-:W-:Y:S01]  /*abca0*/  IMAD.MOV.U32 R108, RZ, RZ, R133 ;  /* 0x000000ffff6c7224 */ /* 0x000fe200078e0085 */
[----:B------:R-:W-:Y:S02]  /*abcb0*/  @P0 LOP3.LUT R230, R230, 0x10, RZ, 0xfc, !PT ;  /* 0x00000010e6e60812 */ /* 0x000fe400078efcff */
[----:B------:R-:W4:Y:S01]  /*abcc0*/  LDL.LU R105, [R1+0x24c] ;  /* 0x00024c0001697983 */ /* 0x000f220000300800 */
[----:B------:R-:W-:Y:S01]  /*abcd0*/  IMAD.MOV.U32 R109, RZ, RZ, R135 ;  /* 0x000000ffff6d7224 */ /* 0x000fe200078e0087 */
[----:B------:R-:W-:Y:S02]  /*abce0*/  LOP3.LUT P0, RZ, R102, 0x1, RZ, 0xc0, !PT ;  /* 0x0000000166ff7812 */ /* 0x000fe4000780c0ff */
[----:B--2---:R-:W4:Y:S04]  /*abcf0*/  LDL.LU R107, [R1+0x21cc] ;  /* 0x0021cc00016b7983 */ /* 0x004f280000300800 */
[----:B------:R-:W4:Y:S04]  /*abd00*/  LDL.LU R106, [R1+0x21c4] ;  /* 0x0021c400016a7983 */ /* 0x000f280000300800 */
        /* <DEDUP_REMOVED lines=8> */
[----:B------:R-:W4:Y:S04]  /*abd90*/  LDL.LU R106, [R1+0x1fd4] ;  /* 0x001fd400016a7983 */ /* 0x000f280000300800 */
[----:B------:R-:W4:Y:S04]  /*abda0*/  LDL.LU R107, [R1+0x1fdc] ;  /* 0x001fdc00016b7983 */ /* 0x000f280000300800 */
[----:B--2---:R1:W-:Y:S01]  /*abdb0*/  STSM.16.M88.4 [R0], R108 ;  /* 0x0000006c00007844 */ /* 0x0043e20000000200 */
[----:B------:R-:W-:-:S03]  /*abdc0*/  NOP ;  /* 0x0000000000007918 */ /* 0x000fc60000000000 */
[----:B------:R-:W2:Y:S01]  /*abdd0*/  LDS.128 R112, [R0] ;  /* 0x0000000000707984 */ /* 0x000ea20000000c00 */
[----:B------:R-:W-:Y:S02]  /*abde0*/  IMAD.MOV.U32 R104, RZ, RZ, R197 ;  /* 0x000000ffff687224 */ /* 0x000fe400078e00c5 */
[----:B------:R-:W-:Y:S01]  /*abdf0*/  IMAD.MOV.U32 R105, RZ, RZ, R199 ;  /* 0x000000ffff697224 */ /* 0x000fe200078e00c7 */
[----:B------:R-:W-:Y:S01]  /*abe00*/  NOP ;  /* 0x0000000000007918 */ /* 0x000fe20000000000 */
[----:B-1----:R-:W3:Y:S04]  /*abe10*/  LDL.LU R108, [R1+0x624] ;  /* 0x00062400016c7983 */ /* 0x002ee80000300800 */
[----:B--2---:R-:W-:Y:S04]  /*abe20*/  STL.64 [R1+0x670], R112 ;  /* 0x0006707001007387 */ /* 0x004fe80000100a00 */
[----:B------:R-:W-:Y:S04]  /*abe30*/  STL.64 [R1+0x678], R114 ;  /* 0x0006787201007387 */ /* 0x000fe80000100a00 */
[----:B------:R-:W3:Y:S04]  /*abe40*/  LDL.LU R109, [R1+0x62c] ;  /* 0x00062c00016d7983 */ /* 0x000ee80000300800 */
[----:B------:R-:W3:Y:S04]  /*abe50*/  LDL.LU R110, [R1+0x1c34] ;  /* 0x001c3400016e7983 */ /* 0x000ee80000300800 */
[----:B------:R-:W3:Y:S04]  /*abe60*/  LDL.LU R111, [R1+0x1c3c] ;  /* 0x001c3c00016f7983 */ /* 0x000ee80000300800 */
[----:B----4-:R1:W-:Y:S01]  /*abe70*/  STSM.16.M88.4 [R0], R104 ;  /* 0x0000006800007844 */ /* 0x0103e20000000200 */
[----:B------:R-:W-:-:S03]  /*abe80*/  NOP ;  /* 0x0000000000007918 */ /* 0x000fc60000000000 */
[----:B------:R-:W2:Y:S01]  /*abe90*/  LDS.128 R112, [R0] ;  /* 0x0000000000707984 */ /* 0x000ea20000000c00 */
[----:B------:R-:W-:-:S03]  /*abea0*/  NOP ;  /* 0x0000000000007918 */ /* 0x000fc60000000000 */
[----:B-1----:R-:W4:Y:S04]  /*abeb0*/  LDL.LU R104, [R1+0x1ec0] ;  /* 0x001ec00001687983 */ /* 0x002f280000300800 */
[----:B--2---:R-:W-:Y:S04]  /*abec0*/  STL.64 [R1+0x450], R112 ;  /* 0x0004507001007387 */ /* 0x004fe80000100a00 */
[----:B------:R-:W-:Y:S04]  /*abed0*/  STL.64 [R1+0x458], R114 ;  /* 0x0004587201007387 */ /* 0x000fe80000100a00 */
[----:B------:R-:W4:Y:S04]  /*abee0*/  LDL.LU R105, [R1+0x1ec8] ;  /* 0x001ec80001697983 */ /* 0x000f280000300800 */
        /* <DEDUP_REMOVED lines=80> */
[----:B--2---:R-:W-:Y:S01]  /*ac3f0*/  STSM.16.M88.4 [R0], R108 ;  /* 0x0000006c00007844 */ /* 0x004fe20000000200 */
[----:B------:R-:W-:-:S03]  /*ac400*/  NOP ;  /* 0x0000000000007918 */ /* 0x000fc60000000000 */
[----:B------:R-:W1:Y:S01]  /*ac410*/  LDS.128 R112, [R0] ;  /* 0x0000000000707984 */ /* 0x000e620000000c00 */
[----:B------:R-:W-:Y:S02]  /*ac420*/  IMAD.MOV.U32 R104, RZ, RZ, R76 ;  /* 0x000000ffff687224 */ /* 0x000fe400078e004c */
[----:B------:R-:W-:Y:S01]  /*ac430*/  IMAD.MOV.U32 R105, RZ, RZ, R78 ;  /* 0x000000ffff697224 */ /* 0x000fe200078e004e */
[----:B------:R-:W-:Y:S01]  /*ac440*/  NOP ;  /* 0x0000000000007918 */ /* 0x000fe20000000000 */
        /* <DEDUP_REMOVED lines=8> */
[----:B---3--:R-:W-:Y:S04]  /*ac4d0*/  STL.64 [R1+0x1fd0], R112 ;  /* 0x001fd07001007387 */ /* 0x008fe80000100a00 */
[----:B------:R-:W-:Y:S01]  /*ac4e0*/  STL.64 [R1+0x1fd8], R114 ;  /* 0x001fd87201007387 */ /* 0x000fe20000100a00 */
[----:B------:R-:W-:Y:S01]  /*ac4f0*/  IMAD.MOV.U32 R108, RZ, RZ, R84 ;  /* 0x000000ffff6c7224 */ /* 0x000fe200078e0054 */
[----:B------:R-:W-:-:S02]  /*ac500*/  NOP ;  /* 0x0000000000007918 */ /* 0x000fc40000000000 */
[----:B------:R-:W4:Y:S04]  /*ac510*/  LDL.LU R105, [R1+0x448] ;  /* 0x0004480001697983 */ /* 0x000f280000300800 */
        /* <DEDUP_REMOVED lines=34> */
[----:B-1----:R1:W-:Y:S04]  /*ac740*/  STL.64 [R1+0x1fa0], R112 ;  /* 0x001fa07001007387 */ /* 0x0023e80000100a00 */
[----:B------:R-:W-:Y:S04]  /*ac750*/  STL.64 [R1+0x1fa8], R114 ;  /* 0x001fa87201007387 */ /* 0x000fe80000100a00 */
[----:B------:R-:W3:Y:S04]  /*ac760*/  LDL.LU R106, [R1+0x1fc0] ;  /* 0x001fc000016a7983 */ /* 0x000ee80000300800 */
[----:B------:R-:W3:Y:S01]  /*ac770*/  LDL.LU R107, [R1+0x1fc8] ;  /* 0x001fc800016b7983 */ /* 0x000ee20000300800 */
[----:B------:R-:W-:-:S02]  /*ac780*/  IMAD.MOV.U32 R108, RZ, RZ, R136 ;  /* 0x000000ffff6c7224 */ /* 0x000fc400078e0088 */
[----:B------:R-:W-:Y:S01]  /*ac790*/  IMAD.MOV.U32 R109, RZ, RZ, R138 ;  /* 0x000000ffff6d7224 */ /* 0x000fe200078e008a */
[----:B------:R-:W-:-:S04]  /*ac7a0*/  NOP ;  /* 0x0000000000007918 */ /* 0x000fc80000000000 */
[----:B--2---:R-:W-:Y:S01]  /*ac7b0*/  STSM.16.M88.4 [R0], R108 ;  /* 0x0000006c00007844 */ /* 0x004fe20000000200 */
[----:B------:R-:W-:-:S03]  /*ac7c0*/  NOP ;  /* 0x0000000000007918 */ /* 0x000fc60000000000 */
[----:B------:R-:W2:Y:S01]  /*ac7d0*/  LDS.128 R108, [R0] ;  /* 0x00000000006c7984 */ /* 0x000ea20000000c00 */
[----:B------:R-:W-:Y:S02]  /*ac7e0*/  IMAD.MOV.U32 R104, RZ, RZ, R200 ;  /* 0x000000ffff687224 */ /* 0x000fe400078e00c8 */
[----:B------:R-:W-:Y:S01]  /*ac7f0*/  IMAD.MOV.U32 R105, RZ, RZ, R202 ;  /* 0x000000ffff697224 */ /* 0x000fe200078e00ca */
[----:B-1----:R-:W4:Y:S01]  /*ac800*/  LDL.LU R112, [R1+0x640] ;  /* 0x0006400001707983 */ /* 0x002f220000300800 */
[----:B------:R-:W-:-:S03]  /*ac810*/  NOP ;  /* 0x0000000000007918 */ /* 0x000fc60000000000 */
[----:B--2---:R1:W-:Y:S04]  /*ac820*/  STL.64 [R1+0x2010], R108 ;  /* 0x0020106c01007387 */ /* 0x0043e80000100a00 */
[----:B------:R-:W-:Y:S04]  /*ac830*/  STL.64 [R1+0x2018], R110 ;  /* 0x0020186e01007387 */ /* 0x000fe80000100a00 */
[----:B------:R-:W4:Y:S04]  /*ac840*/  LDL.LU R113, [R1+0x648] ;  /* 0x0006480001717983 */ /* 0x000f280000300800 */
[----:B------:R-:W4:Y:S04]  /*ac850*/  LDL.LU R114, [R1+0x1c20] ;  /* 0x001c200001727983 */ /* 0x000f280000300800 */
[----:B------:R-:W4:Y:S04]  /*ac860*/  LDL.LU R115, [R1+0x1c28] ;  /* 0x001c280001737983 */ /* 0x000f280000300800 */
[----:B-1----:R-:W2:Y:S04]  /*ac870*/  LDL.LU R108, [R1+0x1ec4] ;  /* 0x001ec400016c7983 */ /* 0x002ea80000300800 */
        /* <DEDUP_REMOVED lines=8> */
[----:B------:R-:W2:Y:S04]  /*ac900*/  LDL.LU R111, [R1+0x2dcc] ;  /* 0x002dcc00016f7983 */ /* 0x000ea80000300800 */
[----:B-1----:R-:W3:Y:S04]  /*ac910*/  LDL.LU R104, [R1+0xb64] ;  /* 0x000b640001687983 */ /* 0x002ee80000300800 */
        /* <DEDUP_REMOVED lines=82> */
[----:B------:R-:W-:Y:S01]  /*ace40*/  IMAD.MOV.U32 R84, RZ, RZ, R85 ;  /* 0x000000ffff547224 */ /* 0x000fe200078e0055 */
[----:B------:R-:W-:Y:S01]  /*ace50*/  NOP ;  /* 0x0000000000007918 */ /* 0x000fe20000000000 */
[----:B------:R-:W-:Y:S01]  /*ace60*/  IMAD.MOV.U32 R85, RZ, RZ, R87 ;  /* 0x000000ffff557224 */ /* 0x000fe200078e0057 */
        /* <DEDUP_REMOVED lines=9> */
[----:B---3--:R-:W-:Y:S04]  /*acf00*/  STL.64 [R1+0x620], R104 ;  /* 0x0006206801007387 */ /* 0x008fe80000100a00 */
[----:B------:R-:W-:Y:S04]  /*acf10*/  STL.64 [R1+0x628], R106 ;  /* 0x0006286a01007387 */ /* 0x000fe80000100a00 */
[----:B------:R-:W4:Y:S04]  /*acf20*/  LDL.LU R77, [R1+0x44c] ;  /* 0x00044c00014d7983 */ /* 0x000f280000300800 */
[----:B------:R-:W4:Y:S04]  /*acf30*/  LDL.LU R78, [R1+0x23c4] ;  /* 0x0023c400014e7983 */ /* 0x000f280000300800 */
[----:B------:R-:W4:Y:S04]  /*acf40*/  LDL.LU R79, [R1+0x23cc] ;  /* 0x0023cc00014f7983 */ /* 0x000f280000300800 */
        /* <DEDUP_REMOVED lines=40> */
[----:B------:R-:W2:Y:S01]  /*ad1d0*/  LDS.128 R104, [R0] ;  /* 0x0000000000687984 */ /* 0x000ea20000000c00 */
[----:B------:R-:W-:Y:S02]  /*ad1e0*/  IMAD.MOV.U32 R76, RZ, RZ, R201 ;  /* 0x000000ffff4c7224 */ /* 0x000fe400078e00c9 */
[----:B------:R-:W-:Y:S01]  /*ad1f0*/  IMAD.MOV.U32 R77, RZ, RZ, R203 ;  /* 0x000000ffff4d7224 */ /* 0x000fe200078e00cb */
[----:B------:R-:W-:Y:S01]  /*ad200*/  NOP ;  /* 0x0000000000007918 */ /* 0x000fe20000000000 */
        /* <DEDUP_REMOVED lines=51> */
[----:B--2---:R-:W-:Y:S04]  /*ad540*/  STL.64 [R1], R104 ;  /* 0x0000006801007387 */ /* 0x004fe80000100a00 */
[----:B------:R-:W-:Y:S04]  /*ad550*/  STL [R1+0x8], R106 ;  /* 0x0000086a01007387 */ /* 0x000fe80000100800 */
[----:B------:R-:W3:Y:S04]  /*ad560*/  LDL.LU R77, [R1+0x858] ;  /* 0x00085800014d7983 */ /* 0x000ee80000300800 */
        /* <DEDUP_REMOVED lines=23> */
[----:B------:R-:W2:Y:S01]  /*ad6e0*/  LDL.LU R87, [R1+0x26b8] ;  /* 0x0026b80001577983 */ /* 0x000ea20000300800 */
[----:B------:R-:W-:Y:S02]  /*ad6f0*/  IMAD.MOV.U32 R84, RZ, RZ, R72 ;  /* 0x000000ffff547224 */ /* 0x000fe400078e0048 */
[----:B------:R-:W-:Y:S01]  /*ad700*/  IMAD.MOV.U32 R85, RZ, RZ, R74 ;  /* 0x000000ffff557224 */ /* 0x000fe200078e004a */
[----:B---3--:R1:W-:Y:S01]  /*ad710*/  STSM.16.M88.4 [R0], R76 ;  /* 0x0000004c00007844 */ /* 0x0083e20000000200 */
[----:B------:R-:W-:-:S03]  /*ad720*/  NOP ;  /* 0x0000000000007918 */ /* 0x000fc60000000000 */
[----:B------:R-:W-:Y:S01]  /*ad730*/  LDS.128 R200, [R0] ;  /* 0x0000000000c87984 */ /* 0x000fe20000000c00 */
[----:B------:R-:W-:-:S03]  /*ad740*/  NOP ;  /* 0x0000000000007918 */ /* 0x000fc60000000000 */
[----:B-1----:R-:W3:Y:S04]  /*ad750*/  LDL.LU R78, [R1+0x25b0] ;  /* 0x0025b000014e7983 */ /* 0x002ee80000300800 */
[----:B------:R-:W3:Y:S04]  /*ad760*/  LDL.LU R79, [R1+0x25b8] ;  /* 0x0025b800014f7983 */ /* 0x000ee80000300800 */
[----:B--2---:R1:W-:Y:S01]  /*ad770*/  STSM.16.M88.4 [R0], R84 ;  /* 0x0000005400007844 */ /* 0x0043e20000000200 */
[----:B------:R-:W-:Y:S01]  /*ad780*/  IMAD.MOV.U32 R76, RZ, RZ, R80 ;  /* 0x000000ffff4c7224 */ /* 0x000fe200078e0050 */
[----:B------:R-:W-:Y:S01]  /*ad790*/  NOP ;  /* 0x0000000000007918 */ /* 0x000fe20000000000 */
[----:B------:R-:W-:Y:S01]  /*ad7a0*/  IMAD.MOV.U32 R77, RZ, RZ, R82 ;  /* 0x000000ffff4d7224 */ /* 0x000fe200078e0052 */
        /* <DEDUP_REMOVED lines=45> */
[----:B------:R-:W4:Y:S04]  /*ada80*/  LDL.LU R104, [R1+0x630] ;  /* 0x0006300001687983 */ /* 0x000f280000300800 */
[----:B------:R-:W4:Y:S04]  /*ada90*/  LDL.LU R105, [R1+0x638] ;  /* 0x0006380001697983 */ /* 0x000f280000300800 */
[----:B------:R-:W4:Y:S04]  /*adaa0*/  LDL.LU R106, [R1+0x1c10] ;  /* 0x001c1000016a7983 */ /* 0x000f280000300800 */
[----:B--2---:R1:W-:Y:S01]  /*adab0*/  STSM.16.M88.4 [R0], R84 ;  /* 0x0000005400007844 */ /* 0x0043e20000000200 */
[----:B------:R-:W-:Y:S01]  /*adac0*/  IMAD.MOV.U32 R76, RZ, RZ, R204 ;  /* 0x000000ffff4c7224 */ /* 0x000fe200078e00cc */
[----:B------:R-:W-:-:S02]  /*adad0*/  NOP ;  /* 0x0000000000007918 */ /* 0x000fc40000000000 */
[----:B------:R-:W4:Y:S01]  /*adae0*/  LDL.LU R107, [R1+0x1c18] ;  /* 0x001c1800016b7983 */ /* 0x000f220000300800 */
[----:B------:R-:W-:-:S03]  /*adaf0*/  IMAD.MOV.U32 R77, RZ, RZ, R206 ;  /* 0x000000ffff4d7224 */ /* 0x000fc600078e00ce */
        /* <DEDUP_REMOVED lines=13> */
[----:B------:R-:W3:Y:S01]  /*adbd0*/  LDL.LU R79, [R1+0x2cbc] ;  /* 0x002cbc00014f7983 */ /* 0x000ee20000300800 */
[----:B------:R-:W-:-:S03]  /*adbe0*/  ISETP.LT.AND P6, PT, R164, UR5, !P6 ;  /* 0x00000005a4007c0c */ /* 0x000fc6000f7c1270 */
[----:B----4-:R-:W-:Y:S01]  /*adbf0*/  STSM.16.M88.4 [R0], R104 ;  /* 0x0000006800007844 */ /* 0x010fe20000000200 */
[----:B------:R-:W-:-:S03]  /*adc00*/  NOP ;  /* 0x0000000000007918 */ /* 0x000fc60000000000 */
[----:B------:R-:W-:Y:S01]  /*adc10*/  LDS.128 R164, [R0] ;  /* 0x0000000000a47984 */ /* 0x000fe20000000c00 */
[----:B------:R-:W-:-:S03]  /*adc20*/  NOP ;  /* 0x0000000000007918 */ /* 0x000fc60000000000 */
[----:B--2---:R1:W-:Y:S01]  /*adc30*/  STSM.16.M88.4 [R0], R84 ;  /* 0x0000005400007844 */ /* 0x0043e20000000200 */
[----:B------:R-:W-:-:S03]  /*adc40*/  NOP ;  /* 0x0000000000007918 */ /* 0x000fc60000000000 */
[----:B------:R-:W2:Y:S01]  /*adc50*/  LDS.128 R152, [R0] ;  /* 0x0000000000987984 */ /* 0x000ea20000000c00 */
[----:B------:R-:W-:-:S03]  /*adc60*/  NOP ;  /* 0x0000000000007918 */ /* 0x000fc60000000000 */
[----:B-1----:R-:W4:Y:S04]  /*adc70*/  LDL.LU R84, [R1+0xa54] ;  /* 0x000a540001547983 */ /* 0x002f280000300800 */
[----:B--2---:R-:W-:Y:S04]  /*adc80*/  STL [R1+0x444c], R155 ;  /* 0x00444c9b01007387 */ /* 0x004fe80000100800 */
        /* <DEDUP_REMOVED lines=40> */
[----:B------:R-:W3:Y:S01]  /*adf10*/  LDL.LU R79, [R1+0x26bc] ;  /* 0x0026bc00014f7983 */ /* 0x000ee20000300800 */
[----:B------:R-:W-:Y:S02]  /*adf20*/  IMAD.MOV.U32 R76, RZ, RZ, R73 ;  /* 0x000000ffff4c7224 */ /* 0x000fe400078e0049 */
[----:B------:R-:W-:Y:S01]  /*adf30*/  IMAD.MOV.U32 R77, RZ, RZ, R75 ;  /* 0x000000ffff4d7224 */ /* 0x000fe200078e004b */
[----:B------:R-:W4:Y:S04]  /*adf40*/  LDL.LU R74, [R1+0x25b4] ;  /* 0x0025b400014a7983 */ /* 0x000f280000300800 */
[----:B------:R-:W4:Y:S04]  /*adf50*/  LDL.LU R75, [R1+0x25bc] ;  /* 0x0025bc00014b7983 */ /* 0x000f280000300800 */
[----:B--2---:R-:W-:Y:S01]  /*adf60*/  STSM.16.M88.4 [R0], R84 ;  /* 0x0000005400007844 */ /* 0x004fe20000000200 */
[----:B------:R-:W-:-:S03]  /*adf70*/  NOP ;  /* 0x0000000000007918 */ /* 0x000fc60000000000 */
[----:B------:R-:W1:Y:S01]  /*adf80*/  LDS.128 R120, [R0] ;  /* 0x0000000000787984 */ /* 0x000e620000000c00 */
[----:B------:R-:W-:-:S03]  /*adf90*/  NOP ;  /* 0x0000000000007918 */ /* 0x000fc60000000000 */
[----:B---3--:R2:W-:Y:S01]  /*adfa0*/  STSM.16.M88.4 [R0], R76 ;  /* 0x0000004c00007844 */ /* 0x0085e20000000200 */
[----:B------:R-:W-:Y:S01]  /*adfb0*/  IMAD.MOV.U32 R72, RZ, RZ, R81 ;  /* 0x000000ffff487224 */ /* 0x000fe200078e0051 */
[----:B------:R-:W-:Y:S01]  /*adfc0*/  NOP ;  /* 0x0000000000007918 */ /* 0x000fe20000000000 */
[----:B------:R-:W-:Y:S01]  /*adfd0*/  IMAD.MOV.U32 R73, RZ, RZ, R83 ;  /* 0x000000ffff497224 */ /* 0x000fe200078e0053 */
[----:B------:R-:W3:Y:S01]  /*adfe0*/  LDS.128 R116, [R0] ;  /* 0x0000000000747984 */ /* 0x000ee20000000c00 */
[----:B------:R-:W-:-:S03]  /*adff0*/  NOP ;  /* 0x0000000000007918 */ /* 0x000fc60000000000 */
[----:B--2---:R-:W2:Y:S04]  /*ae000*/  LDL.LU R78, [R1+0x24b4] ;  /* 0x0024b400014e7983 */ /* 0x004ea80000300800 */
[----:B------:R-:W2:Y:S01]  /*ae010*/  LDL.LU R79, [R1+0x24bc] ;  /* 0x0024bc00014f7983 */ /* 0x000ea20000300800 */
[----:B------:R-:W-:Y:S02]  /*ae020*/  IMAD.MOV.U32 R76, RZ, RZ, R89 ;  /* 0x000000ffff4c7224 */ /* 0x000fe400078e0059 */
[----:B------:R-:W-:Y:S01]  /*ae030*/  IMAD.MOV.U32 R77, RZ, RZ, R91 ;  /* 0x000000ffff4d7224 */ /* 0x000fe200078e005b */
[----:B----4-:R4:W-:Y:S01]  /*ae040*/  STSM.16.M88.4 [R0], R72 ;  /* 0x0000004800007844 */ /* 0x0109e20000000200 */
[----:B------:R-:W-:-:S03]  /*ae050*/  NOP ;  /* 0x0000000000007918 */ /* 0x000fc60000000000 */
[----:B------:R-:W1:Y:S01]  /*ae060*/  LDS.128 R112, [R0] ;  /* 0x0000000000707984 */ /* 0x000e620000000c00 */
[----:B------:R-:W-:-:S03]  /*ae070*/  NOP ;  /* 0x0000000000007918 */ /* 0x000fc60000000000 */
[----:B----4-:R-:W4:Y:S04]  /*ae080*/  LDL.LU R72, [R1+0x434] ;  /* 0x0004340001487983 */ /* 0x010f280000300800 */
[----:B------:R-:W4:Y:S04]  /*ae090*/  LDL.LU R73, [R1+0x43c] ;  /* 0x00043c0001497983 */ /* 0x000f280000300800 */
[----:B------:R-:W4:Y:S04]  /*ae0a0*/  LDL.LU R74, [R1+0x23b4] ;  /* 0x0023b400014a7983 */ /* 0x000f280000300800 */
[----:B------:R-:W4:Y:S04]  /*ae0b0*/  LDL.LU R75, [R1+0x23bc] ;  /* 0x0023bc00014b7983 */ /* 0x000f280000300800 */
[----:B--2---:R2:W-:Y:S01]  /*ae0c0*/  STSM.16.M88.4 [R0], R76 ;  /* 0x0000004c00007844 */ /* 0x0045e20000000200 */
[----:B------:R-:W-:-:S03]  /*ae0d0*/  NOP ;  /* 0x0000000000007918 */ /* 0x000fc60000000000 */
[----:B------:R-:W1:Y:S01]  /*ae0e0*/  LDS.128 R108, [R0] ;  /* 0x00000000006c7984 */ /* 0x000e620000000c00 */
[----:B------:R-:W-:-:S03]  /*ae0f0*/  NOP ;  /* 0x0000000000007918 */ /* 0x000fc60000000000 */
[----:B--2---:R-:W2:Y:S04]  /*ae100*/  LDL.LU R76, [R1+0x324] ;  /* 0x00032400014c7983 */ /* 0x004ea80000300800 */
[----:B------:R-:W2:Y:S04]  /*ae110*/  LDL.LU R77, [R1+0x32c] ;  /* 0x00032c00014d7983 */ /* 0x000ea80000300800 */
[----:B------:R-:W2:Y:S04]  /*ae120*/  LDL.LU R78, [R1+0x22b4] ;  /* 0x0022b400014e7983 */ /* 0x000ea80000300800 */
[----:B------:R-:W2:Y:S04]  /*ae130*/  LDL.LU R79, [R1+0x22bc] ;  /* 0x0022bc00014f7983 */ /* 0x000ea80000300800 */
[----:B----4-:R4:W-:Y:S01]  /*ae140*/  STSM.16.M88.4 [R0], R72 ;  /* 0x0000004800007844 */ /* 0x0109e20000000200 */
[----:B------:R-:W-:-:S03]  /*ae150*/  NOP ;  /* 0x0000000000007918 */ /* 0x000fc60000000000 */
[----:B------:R-:W3:Y:S04]  /*ae160*/  LDL.LU R229, [R1+0x2ddc] ;  /* 0x002ddc0001e57983 */ /* 0x000ee80000300800 */
[----:B------:R-:W1:Y:S01]  /*ae170*/  LDS.128 R104, [R0] ;  /* 0x0000000000687984 */ /* 0x000e620000000c00 */
[----:B------:R-:W-:-:S03]  /*ae180*/  NOP ;  /* 0x0000000000007918 */ /* 0x000fc60000000000 */
[----:B----4-:R-:W4:Y:S04]  /*ae190*/  LDL.LU R74, [R1+0x21a4] ;  /* 0x0021a400014a7983 */ /* 0x010f280000300800 */
[----:B------:R-:W4:Y:S04]  /*ae1a0*/  LDL.LU R75, [R1+0x21ac] ;  /* 0x0021ac00014b7983 */ /* 0x000f280000300800 */
[----:B------:R-:W3:Y:S04]  /*ae1b0*/  LDL.LU R155, [R1+0x36ec] ;  /* 0x0036ec00019b7983 */ /* 0x000ee80000300800 */
[----:B--2---:R2:W-:Y:S01]  /*ae1c0*/  STSM.16.M88.4 [R0], R76 ;  /* 0x0000004c00007844 */ /* 0x0045e20000000200 */
[----:B------:R-:W-:Y:S01]  /*ae1d0*/  IMAD.MOV.U32 R72, RZ, RZ, R93 ;  /* 0x000000ffff487224 */ /* 0x000fe200078e005d */
[----:B------:R-:W-:Y:S01]  /*ae1e0*/  NOP ;  /* 0x0000000000007918 */ /* 0x000fe20000000000 */
[----:B------:R-:W-:Y:S01]  /*ae1f0*/  IMAD.MOV.U32 R73, RZ, RZ, R95 ;  /* 0x000000ffff497224 */ /* 0x000fe200078e005f */
[----:B------:R-:W1:Y:S01]  /*ae200*/  LDS.128 R88, [R0] ;  /* 0x0000000000587984 */ /* 0x000e620000000c00 */
[----:B------:R-:W-:Y:S01]  /*ae210*/  NOP ;  /* 0x0000000000007918 */ /* 0x000fe20000000000 */
[----:B--2---:R-:W-:-:S02]  /*ae220*/  IMAD.MOV.U32 R77, RZ, RZ, R143 ;  /* 0x000000ffff4d7224 */ /* 0x004fc400078e008f */
[----:B------:R-:W2:Y:S04]  /*ae230*/  LDL.LU R143, [R1+0xd70] ;  /* 0x000d7000018f7983 */ /* 0x000ea80000300800 */
[----:B------:R-:W2:Y:S04]  /*ae240*/  LDL.LU R78, [R1+0x20b4] ;  /* 0x0020b400014e7983 */ /* 0x000ea80000300800 */
[----:B------:R-:W2:Y:S01]  /*ae250*/  LDL.LU R79, [R1+0x20bc] ;  /* 0x0020bc00014f7983 */ /* 0x000ea20000300800 */
[----:B------:R-:W-:-:S03]  /*ae260*/  IMAD.MOV.U32 R76, RZ, RZ, R141 ;  /* 0x000000ffff4c7224 */ /* 0x000fc600078e008d */
[----:B------:R-:W3:Y:S04]  /*ae270*/  LDL.LU R141, [R1+0xd60] ;  /* 0x000d6000018d7983 */ /* 0x000ee80000300800 */
[----:B------:R-:W3:Y:S04]  /*ae280*/  LDL.LU R206, [R1+0xd50] ;  /* 0x000d500001ce7983 */ /* 0x000ee80000300800 */
[----:B------:R-:W3:Y:S04]  /*ae290*/  LDL.LU R204, [R1+0xd40] ;  /* 0x000d400001cc7983 */ /* 0x000ee80000300800 */
[----:B----4-:R4:W-:Y:S01]  /*ae2a0*/  STSM.16.M88.4 [R0], R72 ;  /* 0x0000004800007844 */ /* 0x0109e20000000200 */
[----:B------:R-:W-:-:S03]  /*ae2b0*/  NOP ;  /* 0x0000000000007918 */ /* 0x000fc60000000000 */
[----:B------:R-:W3:Y:S04]  /*ae2c0*/  LDL.LU R142, [R1+0xd30] ;  /* 0x000d3000018e7983 */ /* 0x000ee80000300800 */
[----:B------:R-:W3:Y:S04]  /*ae2d0*/  LDL.LU R140, [R1+0xd20] ;  /* 0x000d2000018c7983 */ /* 0x000ee80000300800 */
[----:B------:R-:W3:Y:S04]  /*ae2e0*/  LDL.LU R139, [R1+0xed0] ;  /* 0x000ed000018b7983 */ /* 0x000ee80000300800 */
[----:B------:R-:W1:Y:S01]  /*ae2f0*/  LDS.128 R84, [R0] ;  /* 0x0000000000547984 */ /* 0x000e620000000c00 */
[----:B------:R-:W-:-:S03]  /*ae300*/  NOP ;  /* 0x0000000000007918 */ /* 0x000fc60000000000 */
[----:B----4-:R-:W4:Y:S04]  /*ae310*/  LDL.LU R74, [R1+0x1fb4] ;  /* 0x001fb400014a7983 */ /* 0x010f280000300800 */
[----:B------:R-:W4:Y:S04]  /*ae320*/  LDL.LU R75, [R1+0x1fbc] ;  /* 0x001fbc00014b7983 */ /* 0x000f280000300800 */
[----:B--2---:R2:W-:Y:S01]  /*ae330*/  STSM.16.M88.4 [R0], R76 ;  /* 0x0000004c00007844 */ /* 0x0045e20000000200 */
[----:B------:R-:W-:Y:S01]  /*ae340*/  IMAD.MOV.U32 R72, RZ, RZ, R205 ;  /* 0x000000ffff487224 */ /* 0x000fe200078e00cd */
[----:B------:R-:W-:Y:S01]  /*ae350*/  NOP ;  /* 0x0000000000007918 */ /* 0x000fe20000000000 */
[----:B------:R-:W-:Y:S01]  /*ae360*/  IMAD.MOV.U32 R73, RZ, RZ, R207 ;  /* 0x000000ffff497224 */ /* 0x000fe200078e00cf */
[----:B---3--:R-:W-:Y:S01]  /*ae370*/  ISETP.LT.AND P5, PT, R155, UR4, !P5 ;  /* 0x000000049b007c0c */ /* 0x008fe2000efa1270 */
[----:B------:R-:W3:Y:S01]  /*ae380*/  LDS.128 R80, [R0] ;  /* 0x0000000000507984 */ /* 0x000ee20000000c00 */
[----:B------:R-:W-:-:S03]  /*ae390*/  NOP ;  /* 0x0000000000007918 */ /* 0x000fc60000000000 */
[----:B--2---:R-:W2:Y:S04]  /*ae3a0*/  LDL.LU R76, [R1+0x634] ;  /* 0x00063400014c7983 */ /* 0x004ea80000300800 */
[----:B------:R-:W2:Y:S04]  /*ae3b0*/  LDL.LU R77, [R1+0x63c] ;  /* 0x00063c00014d7983 */ /* 0x000ea80000300800 */
[----:B------:R-:W2:Y:S04]  /*ae3c0*/  LDL.LU R78, [R1+0x1c14] ;  /* 0x001c1400014e7983 */ /* 0x000ea80000300800 */
[----:B------:R-:W2:Y:S01]  /*ae3d0*/  LDL.LU R79, [R1+0x1c1c] ;  /* 0x001c1c00014f7983 */ /* 0x000ea20000300800 */
[----:B------:R-:W-:-:S03]  /*ae3e0*/  IMAD.WIDE R136, R229, 0x4, R2 ;  /* 0x00000004e5887825 */ /* 0x000fc600078e0202 */
[----:B----4-:R-:W-:Y:S01]  /*ae3f0*/  STSM.16.M88.4 [R0], R72 ;  /* 0x0000004800007844 */ /* 0x010fe20000000200 */
[----:B------:R-:W-:-:S03]  /*ae400*/  NOP ;  /* 0x0000000000007918 */ /* 0x000fc60000000000 */
[----:B------:R-:W4:Y:S01]  /*ae410*/  LDS.128 R72, [R0] ;  /* 0x0000000000487984 */ /* 0x000f220000000c00 */
[----:B------:R-:W-:-:S03]  /*ae420*/  NOP ;  /* 0x0000000000007918 */ /* 0x000fc60000000000 */
[----:B--2---:R2:W-:Y:S01]  /*ae430*/  STSM.16.M88.4 [R0], R76 ;  /* 0x0000004c00007844 */ /* 0x0045e20000000200 */
[----:B------:R-:W-:-:S03]  /*ae440*/  NOP ;  /* 0x0000000000007918 */ /* 0x000fc60000000000 */
[----:B------:R-:W-:Y:S01]  /*ae450*/  @P6 STG.E desc[UR34][R136.64], R143 ;  /* 0x0000008f88006986 */ /* 0x000fe2000c101922 */
[----:B--2---:R-:W-:-:S05]  /*ae460*/  IMAD.WIDE R76, R229, 0x4, R4 ;  /* 0x00000004e54c7825 */ /* 0x004fca00078e0204 */
[----:B------:R2:W-:Y:S02]  /*ae470*/  @P5 STG.E desc[UR34][R76.64], R141 ;  /* 0x0000008d4c005986 */ /* 0x0005e4000c101922 */
        /* <DEDUP_REMOVED lines=9> */
[----:B------:R2:W-:Y:S04]  /*ae510*/  @P0 STG.E desc[UR34][R76.64], R139 ;  /* 0x0000008b4c000986 */ /* 0x0005e8000c101922 */
[----:B--2---:R-:W2:Y:S04]  /*ae520*/  LDL.LU R139, [R1+0xec0] ;  /* 0x000ec000018b7983 */ /* 0x004ea80000300800 */
[----:B------:R-:W3:Y:S04]  /*ae530*/  LDL.LU R143, [R1+0xeb0] ;  /* 0x000eb000018f7983 */ /* 0x000ee80000300800 */
[----:B------:R-:W3:Y:S04]  /*ae540*/  LDL.LU R141, [R1+0xea0] ;  /* 0x000ea000018d7983 */ /* 0x000ee80000300800 */
[----:B------:R-:W3:Y:S04]  /*ae550*/  LDL.LU R206, [R1+0xe90] ;  /* 0x000e900001ce7983 */ /* 0x000ee80000300800 */
[----:B------:R-:W3:Y:S01]  /*ae560*/  LDL.LU R204, [R1+0xe80] ;  /* 0x000e800001cc7983 */ /* 0x000ee20000300800 */
[----:B------:R-:W-:-:S03]  /*ae570*/  LOP3.LUT P4, RZ, R102, 0x2, RZ, 0xc0, !PT ;  /* 0x0000000266ff7812 */ /* 0x000fc6000788c0ff */
[----:B------:R-:W3:Y:S01]  /*ae580*/  LDL.LU R142, [R1+0xe70] ;  /* 0x000e7000018e7983 */ /* 0x000ee20000300800 */
[----:B------:R-:W-:-:S03]  /*ae590*/  IMAD.WIDE R76, R229, 0x4, R16 ;  /* 0x00000004e54c7825 */ /* 0x000fc600078e0210 */
[----:B------:R-:W3:Y:S01]  /*ae5a0*/  LDL.LU R140, [R1+0x2dd8] ;  /* 0x002dd800018c7983 */ /* 0x000ee20000300800 */
[----:B------:R-:W-:Y:S02]  /*ae5b0*/  LOP3.LUT P1, RZ, R102, 0x2000, RZ, 0xc0, !PT ;  /* 0x0000200066ff7812 */ /* 0x000fe4000782c0ff */
[----:B------:R-:W-:-:S11]  /*ae5c0*/  LOP3.LUT R93, R93, 0xffffffdf, RZ, 0xc0, !PT ;  /* 0xffffffdf5d5d7812 */ /* 0x000fd600078ec0ff */
[----:B------:R-:W-:Y:S02]  /*ae5d0*/  @P1 LOP3.LUT R93, R93, 0x20, RZ, 0xfc, !PT ;  /* 0x000000205d5d1812 */ /* 0x000fe400078efcff */
        /* <DEDUP_REMOVED lines=10> */
[----:B------:R-:W-:Y:S01]  /*ae680*/  LOP3.LUT R93, R93, 0xfffffdff, RZ, 0xc0, !PT ;  /* 0xfffffdff5d5d7812 */ /* 0x000fe200078ec0ff */
[----:B--2---:R2:W-:Y:S04]  /*ae690*/  @P4 STG.E desc[UR34][R76.64], R139 ;  /* 0x0000008b4c004986 */ /* 0x0045e8000c101922 */
[----:B--2---:R-:W2:Y:S04]  /*ae6a0*/  LDL.LU R139, [R1+0xd80] ;  /* 0x000d8000018b7983 */ /* 0x004ea80000300800 */
[----:B------:R-:W4:Y:S04]  /*ae6b0*/  LDL.LU R136, [R1+0xd10] ;  /* 0x000d100001887983 */ /* 0x000f280000300800 */
[----:B------:R-:W4:Y:S01]  /*ae6c0*/  LDL.LU R137, [R1+0xcf0] ;  /* 0x000cf00001897983 */ /* 0x000f220000300800 */
[----:B------:R-:W-:-:S02]  /*ae6d0*/  @P1 LOP3.LUT R93, R93, 0x200, RZ, 0xfc, !PT ;  /* 0x000002005d5d1812 */ /* 0x000fc400078efcff */
[----:B------:R-:W-:Y:S01]  /*ae6e0*/  LOP3.LUT P1, RZ, R102, 0x100, RZ, 0xc0, !PT ;  /* 0x0000010066ff7812 */ /* 0x000fe2000782c0ff */
[----:B------:R-:W4:Y:S01]  /*ae6f0*/  LDL.LU R78, [R1+0xce0] ;  /* 0x000ce000014e7983 */ /* 0x000f220000300800 */
[----:B------:R-:W-:-:S03]  /*ae700*/  LOP3.LUT R93, R93, 0xfffffbff, RZ, 0xc0, !PT ;  /* 0xfffffbff5d5d7812 */ /* 0x000fc600078ec0ff */
[----:B------:R-:W4:Y:S01]  /*ae710*/  LDL.LU R79, [R1+0xbc0] ;  /* 0x000bc000014f7983 */ /* 0x000f220000300800 */
[C---:B------:R-:W-:Y:S02]  /*ae720*/  LOP3.LUT P5, RZ, R102.reuse, 0x4, RZ, 0xc0, !PT ;  /* 0x0000000466ff7812 */ /* 0x040fe400078ac0ff */
[C---:B------:R-:W-:Y:S01]  /*ae730*/  LOP3.LUT P6, RZ, R102.reuse, 0x8, RZ, 0xc0, !PT ;  /* 0x0000000866ff7812 */ /* 0x040fe200078cc0ff */
[----:B------:R-:W-:Y:S01]  /*ae740*/  IMAD.WIDE R76, R229, 0x4, R18 ;  /* 0x00000004e54c7825 */ /* 0x000fe200078e0212 */
[----:B------:R-:W4:Y:S03]  /*ae750*/  LDL.LU R207, [R1+0xbb0] ;  /* 0x000bb00001cf7983 */ /* 0x000f260000300800 */
[----:B------:R-:W-:Y:S01]  /*ae760*/  @P1 LOP3.LUT R93, R93, 0x400, RZ, 0xfc, !PT ;  /* 0x000004005d5d1812 */ /* 0x000fe200078efcff */
[----:B------:R-:W4:Y:S01]  /*ae770*/  LDL.LU R205, [R1+0xb40] ;  /* 0x000b400001cd7983 */ /* 0x000f220000300800 */
[----:B------:R-:W-:-:S02]  /*ae780*/  LOP3.LUT P1, RZ, R102, 0x80, RZ, 0xc0, !PT ;  /* 0x0000008066ff7812 */ /* 0x000fc4000782c0ff */
[----:B------:R-:W-:Y:S02]  /*ae790*/  LOP3.LUT R93, R93, 0xfffff7ff, RZ, 0xc0, !PT ;  /* 0xfffff7ff5d5d7812 */ /* 0x000fe400078ec0ff */
[----:B------:R-:W-:-:S09]  /*ae7a0*/  LOP3.LUT P0, RZ, R102, 0x10, RZ, 0xc0, !PT ;  /* 0x0000001066ff7812 */ /* 0x000fd2000780c0ff */
[----:B------:R-:W-:Y:S02]  /*ae7b0*/  @P1 LOP3.LUT R93, R93, 0x800, RZ, 0xfc, !PT ;  /* 0x000008005d5d1812 */ /* 0x000fe400078efcff */
[----:B------:R-:W-:Y:S01]  /*ae7c0*/  LOP3.LUT P1, RZ, R102, 0x40, RZ, 0xc0, !PT ;  /* 0x0000004066ff7812 */ /* 0x000fe2000782c0ff */
[----:B---3--:R3:W-:Y:S01]  /*ae7d0*/  @P5 STG.E desc[UR34][R76.64], R143 ;  /* 0x0000008f4c005986 */ /* 0x0087e2000c101922 */
[----:B------:R-:W-:Y:S01]  /*ae7e0*/  LOP3.LUT R93, R93, 0xffffefff, RZ, 0xc0, !PT ;  /* 0xffffefff5d5d7812 */ /* 0x000fe200078ec0ff */
[----:B---3--:R-:W-:-:S10]  /*ae7f0*/  IMAD.WIDE R76, R229, 0x4, R20 ;  /* 0x00000004e54c7825 */ /* 0x008fd400078e0214 */
[----:B------:R-:W-:Y:S01]  /*ae800*/  @P1 LOP3.LUT R93, R93, 0x1000, RZ, 0xfc, !PT ;  /* 0x000010005d5d1812 */ /* 0x000fe200078efcff */
[----:B------:R-:W3:Y:S01]  /*ae810*/  LDL.LU R143, [R1+0xa40] ;  /* 0x000a4000018f7983 */ /* 0x000ee20000300800 */
[----:B------:R-:W-:-:S03]  /*ae820*/  LOP3.LUT P1, RZ, R102, 0x20, RZ, 0xc0, !PT ;  /* 0x0000002066ff7812 */ /* 0x000fc6000782c0ff */
[----:B------:R1:W-:Y:S02]  /*ae830*/  @P6 STG.E desc[UR34][R76.64], R141 ;  /* 0x0000008d4c006986 */ /* 0x0003e4000c101922 */
[C---:B-1----:R-:W-:Y:S02]  /*ae840*/  IMAD.WIDE R76, R229.reuse, 0x4, R22 ;  /* 0x00000004e54c7825 */ /* 0x042fe400078e0216 */
[----:B------:R-:W3:Y:S04]  /*ae850*/  LDL.LU R141, [R1+0x940] ;  /* 0x00094000018d7983 */ /* 0x000ee80000300800 */
[----:B------:R1:W-:Y:S02]  /*ae860*/  @P0 STG.E desc[UR34][R76.64], R206 ;  /* 0x000000ce4c000986 */ /* 0x0003e4000c101922 */
[----:B-1----:R-:W-:-:S02]  /*ae870*/  IMAD.WIDE R76, R229, 0x4, R24 ;  /* 0x00000004e54c7825 */ /* 0x002fc400078e0218 */
[----:B------:R-:W3:Y:S04]  /*ae880*/  LDL.LU R206, [R1+0x840] ;  /* 0x0008400001ce7983 */ /* 0x000ee80000300800 */
[----:B------:R1:W-:Y:S01]  /*ae890*/  @P1 STG.E desc[UR34][R76.64], R204 ;  /* 0x000000cc4c001986 */ /* 0x0003e2000c101922 */
[----:B------:R-:W-:Y:S01]  /*ae8a0*/  LOP3.LUT P1, RZ, R93, 0x1000, RZ, 0xc0, !PT ;  /* 0x000010005dff7812 */ /* 0x000fe2000782c0ff */
[----:B-1----:R-:W-:Y:S02]  /*ae8b0*/  IMAD.WIDE R76, R229, 0x4, R26 ;  /* 0x00000004e54c7825 */ /* 0x002fe400078e021a */
[----:B------:R-:W3:Y:S10]  /*ae8c0*/  LDL.LU R204, [R1+0x740] ;  /* 0x0007400001cc7983 */ /* 0x000ef40000300800 */
[----:B------:R1:W-:Y:S01]  /*ae8d0*/  @P1 STG.E desc[UR34][R76.64], R142 ;  /* 0x0000008e4c001986 */ /* 0x0003e2000c101922 */
[----:B------:R-:W-:-:S03]  /*ae8e0*/  LOP3.LUT P1, RZ, R93, 0x800, RZ, 0xc0, !PT ;  /* 0x000008005dff7812 */ /* 0x000fc6000782c0ff */
[----:B-1----:R-:W3:Y:S01]  /*ae8f0*/  LDL.LU R142, [R1+0x5b0] ;  /* 0x0005b000018e7983 */ /* 0x002ee20000300800 */
[----:B------:R-:W-:-:S09]  /*ae900*/  IMAD.WIDE R76, R229, 0x4, R28 ;  /* 0x00000004e54c7825 */ /* 0x000fd200078e021c */
[----:B--2---:R1:W-:Y:S04]  /*ae910*/  @P1 STG.E desc[UR34][R76.64], R139 ;  /* 0x0000008b4c001986 */ /* 0x0043e8000c101922 */
[----:B-1----:R-:W2:Y:S01]  /*ae920*/  LDL.LU R139, [R1+0x5a0] ;  /* 0x0005a000018b7983 */ /* 0x002ea20000300800 */
[----:B------:R-:W-:Y:S01]  /*ae930*/  LOP3.LUT P1, RZ, R93, 0x400, RZ, 0xc0, !PT ;  /* 0x000004005dff7812 */ /* 0x000fe2000782c0ff */
[----:B------:R-:W-:-:S12]  /*ae940*/  IMAD.WIDE R76, R229, 0x4, R30 ;  /* 0x00000004e54c7825 */ /* 0x000fd800078e021e */
[----:B----4-:R1:W-:Y:S01]  /*ae950*/  @P1 STG.E desc[UR34][R76.64], R136 ;  /* 0x000000884c001986 */ /* 0x0103e2000c101922 */
[----:B------:R-:W-:Y:S01]  /*ae960*/  LOP3.LUT P1, RZ, R93, 0x200, RZ, 0xc0, !PT ;  /* 0x000002005dff7812 */ /* 0x000fe2000782c0ff */
[----:B-1----:R-:W-:Y:S01]  /*ae970*/  IMAD.WIDE R76, R229, 0x4, R32 ;  /* 0x00000004e54c7825 */ /* 0x002fe200078e0220 */
[----:B------:R-:W-:Y:S01]  /*ae980*/  LOP3.LUT P2, RZ, R102, 0x4000, RZ, 0xc0, !PT ;  /* 0x0000400066ff7812 */ /* 0x000fe2000784c0ff */
[----:B------:R-:W4:Y:S10]  /*ae990*/  LDL.LU R229, [R1+0x4450] ;  /* 0x0044500001e57983 */ /* 0x000f340000300800 */
[----:B------:R1:W-:Y:S01]  /*ae9a0*/  @P1 STG.E desc[UR34][R76.64], R137 ;  /* 0x000000894c001986 */ /* 0x0003e2000c101922 */
[----:B------:R-:W-:Y:S01]  /*ae9b0*/  LOP3.LUT P1, RZ, R93, 0x100, RZ, 0xc0, !PT ;  /* 0x000001005dff7812 */ /* 0x000fe2000782c0ff */
[----:B-1----:R-:W-:-:S12]  /*ae9c0*/  IMAD.WIDE R76, R140, 0x4, R2 ;  /* 0x000000048c4c7825 */ /* 0x002fd800078e0202 */
[----:B------:R1:W-:Y:S01]  /*ae9d0*/  @P1 STG.E desc[UR34][R76.64], R78 ;  /* 0x0000004e4c001986 */ /* 0x0003e2000c101922 */
[----:B------:R-:W-:Y:S01]  /*ae9e0*/  LOP3.LUT P1, RZ, R93, 0x80, RZ, 0xc0, !PT ;  /* 0x000000805dff7812 */ /* 0x000fe2000782c0ff */
[----:B-1----:R-:W-:-:S12]  /*ae9f0*/  IMAD.WIDE R76, R140, 0x4, R4 ;  /* 0x000000048c4c7825 */ /* 0x002fd800078e0204 */
[----:B------:R1:W-:Y:S01]  /*aea00*/  @P1 STG.E desc[UR34][R76.64], R79 ;  /* 0x0000004f4c001986 */ /* 0x0003e2000c101922 */
[----:B------:R-:W-:Y:S01]  /*aea10*/  LOP3.LUT P1, RZ, R93, 0x40, RZ, 0xc0, !PT ;  /* 0x000000405dff7812 */ /* 0x000fe2000782c0ff */
[----:B-1----:R-:W-:-:S12]  /*aea20*/  IMAD.WIDE R76, R140, 0x4, R6 ;  /* 0x000000048c4c7825 */ /* 0x002fd800078e0206 */
[----:B------:R1:W-:Y:S01]  /*aea30*/  @P1 STG.E desc[UR34][R76.64], R207 ;  /* 0x000000cf4c001986 */ /* 0x0003e2000c101922 */
[----:B------:R-:W-:Y:S02]  /*aea40*/  LOP3.LUT P1, RZ, R93, 0x20, RZ, 0xc0, !PT ;  /* 0x000000205dff7812 */ /* 0x000fe4000782c0ff */
[----:B------:R-:W-:Y:S01]  /*aea50*/  LOP3.LUT P3, RZ, R102, 0x8000, RZ, 0xc0, !PT ;  /* 0x0000800066ff7812 */ /* 0x000fe2000786c0ff */
[----:B-1----:R-:W-:-:S10]  /*aea60*/  IMAD.WIDE R76, R140, 0x4, R8 ;  /* 0x000000048c4c7825 */ /* 0x002fd400078e0208 */
[----:B------:R1:W-:Y:S01]  /*aea70*/  @P1 STG.E desc[UR34][R76.64], R205 ;  /* 0x000000cd4c001986 */ /* 0x0003e2000c101922 */
[----:B------:R-:W-:Y:S01]  /*aea80*/  LOP3.LUT P4, RZ, R102, 0x10000, RZ, 0xc0, !PT ;  /* 0x0001000066ff7812 */ /* 0x000fe2000788c0ff */
[----:B-1----:R-:W-:-:S05]  /*aea90*/  IMAD.WIDE R76, R140, 0x4, R10 ;  /* 0x000000048c4c7825 */ /* 0x002fca00078e020a */
[----:B---3--:R1:W-:Y:S01]  /*aeaa0*/  @P2 STG.E desc[UR34][R76.64], R143 ;  /* 0x0000008f4c002986 */ /* 0x0083e2000c101922 */
[----:B------:R-:W-:Y:S01]  /*aeab0*/  LOP3.LUT P5, RZ, R102, 0x20000, RZ, 0xc0, !PT ;  /* 0x0002000066ff7812 */ /* 0x000fe200078ac0ff */
[----:B-1----:R-:W-:-:S05]  /*aeac0*/  IMAD.WIDE R76, R140, 0x4, R12 ;  /* 0x000000048c4c7825 */ /* 0x002fca00078e020c */
[----:B------:R1:W-:Y:S01]  /*aead0*/  @P3 STG.E desc[UR34][R76.64], R141 ;  /* 0x0000008d4c003986 */ /* 0x0003e2000c101922 */
[----:B------:R-:W-:Y:S01]  /*aeae0*/  LOP3.LUT P6, RZ, R102, 0x40000, RZ, 0xc0, !PT ;  /* 0x0004000066ff7812 */ /* 0x000fe200078cc0ff */
[----:B-1----:R-:W-:-:S05]  /*aeaf0*/  IMAD.WIDE R76, R140, 0x4, R14 ;  /* 0x000000048c4c7825 */ /* 0x002fca00078e020e */
[----:B------:R1:W-:Y:S01]  /*aeb00*/  @P4 STG.E desc[UR34][R76.64], R206 ;  /* 0x000000ce4c004986 */ /* 0x0003e2000c101922 */
[----:B------:R-:W-:Y:S01]  /*aeb10*/  LOP3.LUT P0, RZ, R102, 0x80000, RZ, 0xc0, !PT ;  /* 0x0008000066ff7812 */ /* 0x000fe2000780c0ff */
[----:B-1----:R-:W-:-:S05]  /*aeb20*/  IMAD.WIDE R76, R140, 0x4, R16 ;  /* 0x000000048c4c7825 */ /* 0x002fca00078e0210 */
[----:B------:R1:W-:Y:S02]  /*aeb30*/  @P5 STG.E desc[UR34][R76.64], R204 ;  /* 0x000000cc4c005986 */ /* 0x0003e4000c101922 */
[----:B-1----:R-:W-:-:S05]  /*aeb40*/  IMAD.WIDE R76, R140, 0x4, R18 ;  /* 0x000000048c4c7825 */ /* 0x002fca00078e0212 */
[----:B------:R1:W-:Y:S02]  /*aeb50*/  @P6 STG.E desc[UR34][R76.64], R142 ;  /* 0x0000008e4c006986 */ /* 0x0003e4000c101922 */
[----:B-1----:R-:W-:-:S05]  /*aeb60*/  IMAD.WIDE R76, R140, 0x4, R20 ;  /* 0x000000048c4c7825 */ /* 0x002fca00078e0214 */
[----:B--2---:R1:W-:Y:S04]  /*aeb70*/  @P0 STG.E desc[UR34][R76.64], R139 ;  /* 0x0000008b4c000986 */ /* 0x0043e8000c101922 */
[----:B-1----:R-:W2:Y:S04]  /*aeb80*/  LDL.LU R139, [R1+0x520] ;  /* 0x00052000018b7983 */ /* 0x002ea80000300800 */
[----:B------:R-:W3:Y:S04]  /*aeb90*/  LDL.LU R141, [R1+0x420] ;  /* 0x00042000018d7983 */ /* 0x000ee80000300800 */
[----:B------:R-:W3:Y:S04]  /*aeba0*/  LDL.LU R204, [R1+0x310] ;  /* 0x0003100001cc7983 */ /* 0x000ee80000300800 */
[----:B------:R-:W3:Y:S01]  /*aebb0*/  LDL.LU R142, [R1+0x190] ;  /* 0x00019000018e7983 */ /* 0x000ee20000300800 */
[----:B------:R-:W-:Y:S01]  /*aebc0*/  LOP3.LUT P4, RZ, R102, 0x100000, RZ, 0xc0, !PT ;  /* 0x0010000066ff7812 */ /* 0x000fe2000788c0ff */
[----:B------:R-:W-:-:S02]  /*aebd0*/  IMAD.WIDE R76, R140, 0x4, R22 ;  /* 0x000000048c4c7825 */ /* 0x000fc400078e0216 */
        /* <DEDUP_REMOVED lines=16> */
[----:B-1----:R-:W2:Y:S04]  /*aece0*/  LDL.LU R139, [R1+0xd74] ;  /* 0x000d7400018b7983 */ /* 0x002ea80000300800 */
        /* <DEDUP_REMOVED lines=8> */
[----:B------:R-:W-:Y:S01]  /*aed70*/  LOP3.LUT P6, RZ, R102, 0x400000, RZ, 0xc0, !PT ;  /* 0x0040000066ff7812 */ /* 0x000fe200078cc0ff */
[----:B------:R-:W-:Y:S01]  /*aed80*/  IMAD.WIDE R76, R140, 0x4, R24 ;  /* 0x000000048c4c7825 */ /* 0x000fe200078e0218 */
[----:B------:R-:W4:Y:S03]  /*aed90*/  LDL.LU R207, [R1+0xd24] ;  /* 0x000d240001cf7983 */ /* 0x000f260000300800 */
[----:B------:R-:W-:Y:S01]  /*aeda0*/  @P1 LOP3.LUT R93, R93, 0x4, RZ, 0xfc, !PT ;  /* 0x000000045d5d1812 */ /* 0x000fe200078efcff */
[----:B------:R-:W4:Y:S01]  /*aedb0*/  LDL.LU R205, [R1+0xed4] ;  /* 0x000ed40001cd7983 */ /* 0x000f220000300800 */
[----:B------:R-:W-:-:S02]  /*aedc0*/  LOP3.LUT P1, RZ, R102, 0x4000000, RZ, 0xc0, !PT ;  /* 0x0400000066ff7812 */ /* 0x000fc4000782c0ff */
[----:B------:R-:W-:Y:S01]  /*aedd0*/  LOP3.LUT R93, R93, 0xfffffff7, RZ, 0xc0, !PT ;  /* 0xfffffff75d5d7812 */ /* 0x000fe200078ec0ff */
[----:B------:R-:W4:Y:S01]  /*aede0*/  LDL.LU R143, [R1+0xec4] ;  /* 0x000ec400018f7983 */ /* 0x000f220000300800 */
[----:B------:R-:W-:-:S09]  /*aedf0*/  LOP3.LUT P0, RZ, R102, 0x800000, RZ, 0xc0, !PT ;  /* 0x0080000066ff7812 */ /* 0x000fd2000780c0ff */
[----:B------:R-:W-:Y:S02]  /*aee00*/  @P1 LOP3.LUT R93, R93, 0x8, RZ, 0xfc, !PT ;  /* 0x000000085d5d1812 */ /* 0x000fe400078efcff */
[----:B------:R-:W-:Y:S01]  /*aee10*/  LOP3.LUT P1, RZ, R102, 0x2000000, RZ, 0xc0, !PT ;  /* 0x0200000066ff7812 */ /* 0x000fe2000782c0ff */
[----:B---3--:R1:W-:Y:S01]  /*aee20*/  @P5 STG.E desc[UR34][R76.64], R141 ;  /* 0x0000008d4c005986 */ /* 0x0083e2000c101922 */
[----:B------:R-:W-:Y:S01]  /*aee30*/  LOP3.LUT R93, R93, 0xffffffef, RZ, 0xc0, !PT ;  /* 0xffffffef5d5d7812 */ /* 0x000fe200078ec0ff */
[----:B-1----:R-:W-:-:S10]  /*aee40*/  IMAD.WIDE R76, R140, 0x4, R26 ;  /* 0x000000048c4c7825 */ /* 0x002fd400078e021a */
        /* <DEDUP_REMOVED lines=10> */
[C---:B------:R-:W-:Y:S01]  /*aeef0*/  LOP3.LUT P1, RZ, R93.reuse, 0x10, RZ, 0xc0, !PT ;  /* 0x000000105dff7812 */ /* 0x040fe2000782c0ff */
[----:B-1----:R-:W-:Y:S02]  /*aef00*/  IMAD.WIDE R76, R140, 0x4, R32 ;  /* 0x000000048c4c7825 */ /* 0x002fe400078e0220 */
[----:B------:R-:W3:Y:S10]  /*aef10*/  LDL.LU R140, [R1+0xe84] ;  /* 0x000e8400018c7983 */ /* 0x000ef40000300800 */
[----:B------:R1:W-:Y:S01]  /*aef20*/  @P1 STG.E desc[UR34][R76.64], R224 ;  /* 0x000000e04c001986 */ /* 0x0003e2000c101922 */
[----:B------:R-:W-:Y:S01]  /*aef30*/  LOP3.LUT P1, RZ, R93, 0x8, RZ, 0xc0, !PT ;  /* 0x000000085dff7812 */ /* 0x000fe2000782c0ff */
[----:B-1----:R-:W-:-:S12]  /*aef40*/  IMAD.WIDE R76, R206, 0x4, R2 ;  /* 0x00000004ce4c7825 */ /* 0x002fd800078e0202 */
[----:B--2---:R1:W-:Y:S04]  /*aef50*/  @P1 STG.E desc[UR34][R76.64], R139 ;  /* 0x0000008b4c001986 */ /* 0x0043e8000c101922 */
[----:B-1----:R-:W2:Y:S01]  /*aef60*/  LDL.LU R139, [R1+0xe74] ;  /* 0x000e7400018b7983 */ /* 0x002ea20000300800 */
[----:B------:R-:W-:Y:S01]  /*aef70*/  LOP3.LUT P1, RZ, R93, 0x4, RZ, 0xc0, !PT ;  /* 0x000000045dff7812 */ /* 0x000fe2000782c0ff */
[----:B------:R-:W-:-:S12]  /*aef80*/  IMAD.WIDE R76, R206, 0x4, R4 ;  /* 0x00000004ce4c7825 */ /* 0x000fd800078e0204 */
[----:B----4-:R1:W-:Y:S01]  /*aef90*/  @P1 STG.E desc[UR34][R76.64], R136 ;  /* 0x000000884c001986 */ /* 0x0103e2000c101922 */
        /* <DEDUP_REMOVED lines=13> */
[C---:B------:R-:W-:Y:S02]  /*af070*/  LOP3.LUT P2, RZ, R103.reuse, 0x2, RZ, 0xc0, !PT ;  /* 0x0000000267ff7812 */ /* 0x040fe4000784c0ff */
[----:B------:R-:W-:Y:S01]  /*af080*/  LOP3.LUT P3, RZ, R103, 0x4, RZ, 0xc0, !PT ;  /* 0x0000000467ff7812 */ /* 0x000fe2000786c0ff */
[----:B-1----:R-:W-:-:S08]  /*af090*/  IMAD.WIDE R76, R206, 0x4, R14 ;  /* 0x00000004ce4c7825 */ /* 0x002fd000078e020e */
[----:B------:R1:W-:Y:S01]  /*af0a0*/  @P1 STG.E desc[UR34][R76.64], R205 ;  /* 0x000000cd4c001986 */ /* 0x0003e2000c101922 */
[----:B------:R-:W-:Y:S01]  /*af0b0*/  LOP3.LUT P4, RZ, R103, 0x8, RZ, 0xc0, !PT ;  /* 0x0000000867ff7812 */ /* 0x000fe2000788c0ff */
[----:B-1----:R-:W-:-:S05]  /*af0c0*/  IMAD.WIDE R76, R206, 0x4, R16 ;  /* 0x00000004ce4c7825 */ /* 0x002fca00078e0210 */
[----:B------:R1:W-:Y:S01]  /*af0d0*/  @P2 STG.E desc[UR34][R76.64], R143 ;  /* 0x0000008f4c002986 */ /* 0x0003e2000c101922 */
[C---:B------:R-:W-:Y:S01]  /*af0e0*/  LOP3.LUT P5, RZ, R103.reuse, 0x10, RZ, 0xc0, !PT ;  /* 0x0000001067ff7812 */ /* 0x040fe200078ac0ff */
[C---:B-1----:R-:W-:Y:S02]  /*af0f0*/  IMAD.WIDE R76, R206.reuse, 0x4, R18 ;  /* 0x00000004ce4c7825 */ /* 0x042fe400078e0212 */
[----:B------:R-:W4:Y:S04]  /*af100*/  LDL.LU R143, [R1+0xd84] ;  /* 0x000d8400018f7983 */ /* 0x000f280000300800 */
[----:B---3--:R1:W-:Y:S01]  /*af110*/  @P3 STG.E desc[UR34][R76.64], R141 ;  /* 0x0000008d4c003986 */ /* 0x0083e2000c101922 */
[C---:B------:R-:W-:Y:S01]  /*af120*/  LOP3.LUT P6, RZ, R103.reuse, 0x20, RZ, 0xc0, !PT ;  /* 0x0000002067ff7812 */ /* 0x040fe200078cc0ff */
[C---:B-1----:R-:W-:Y:S01]  /*af130*/  IMAD.WIDE R76, R206.reuse, 0x4, R20 ;  /* 0x00000004ce4c7825 */ /* 0x042fe200078e0214 */
[----:B------:R-:W-:Y:S01]  /*af140*/  LOP3.LUT P0, RZ, R103, 0x40, RZ, 0xc0, !PT ;  /* 0x0000004067ff7812 */ /* 0x000fe2000780c0ff */
[----:B------:R-:W3:Y:S04]  /*af150*/  LDL.LU R141, [R1+0xd14] ;  /* 0x000d1400018d7983 */ /* 0x000ee80000300800 */
[----:B------:R1:W-:Y:S02]  /*af160*/  @P4 STG.E desc[UR34][R76.64], R204 ;  /* 0x000000cc4c004986 */ /* 0x0003e4000c101922 */
[----:B-1----:R-:W-:-:S02]  /*af170*/  IMAD.WIDE R76, R206, 0x4, R22 ;  /* 0x00000004ce4c7825 */ /* 0x002fc400078e0216 */
[----:B------:R-:W3:Y:S04]  /*af180*/  LDL.LU R204, [R1+0xcf4] ;  /* 0x000cf40001cc7983 */ /* 0x000ee80000300800 */
[----:B------:R1:W-:Y:S02]  /*af190*/  @P5 STG.E desc[UR34][R76.64], R142 ;  /* 0x0000008e4c005986 */ /* 0x0003e4000c101922 */
[C---:B-1----:R-:W-:Y:S02]  /*af1a0*/  IMAD.WIDE R76, R206.reuse, 0x4, R24 ;  /* 0x00000004ce4c7825 */ /* 0x042fe400078e0218 */
[----:B------:R-:W3:Y:S04]  /*af1b0*/  LDL.LU R142, [R1+0xce4] ;  /* 0x000ce400018e7983 */ /* 0x000ee80000300800 */
[----:B------:R1:W-:Y:S02]  /*af1c0*/  @P6 STG.E desc[UR34][R76.64], R140 ;  /* 0x0000008c4c006986 */ /* 0x0003e4000c101922 */
[----:B-1----:R-:W-:-:S02]  /*af1d0*/  IMAD.WIDE R76, R206, 0x4, R26 ;  /* 0x00000004ce4c7825 */ /* 0x002fc400078e021a */
[----:B------:R-:W3:Y:S04]  /*af1e0*/  LDL.LU R140, [R1+0xbc4] ;  /* 0x000bc400018c7983 */ /* 0x000ee80000300800 */
[----:B------:R-:W3:Y:S04]  /*af1f0*/  LDL.LU R136, [R1+0xbb4] ;  /* 0x000bb40001887983 */ /* 0x000ee80000300800 */
[----:B------:R-:W3:Y:S04]  /*af200*/  LDL.LU R137, [R1+0xb44] ;  /* 0x000b440001897983 */ /* 0x000ee80000300800 */
[----:B--2---:R1:W-:Y:S04]  /*af210*/  @P0 STG.E desc[UR34][R76.64], R139 ;  /* 0x0000008b4c000986 */ /* 0x0043e8000c101922 */
[----:B-1----:R-:W2:Y:S01]  /*af220*/  LDL.LU R139, [R1+0x11d8] ;  /* 0x0011d800018b7983 */ /* 0x002ea20000300800 */
[----:B------:R-:W-:-:S02]  /*af230*/  LOP3.LUT P1, RZ, R103, 0x80000, RZ, 0xc0, !PT ;  /* 0x0008000067ff7812 */ /* 0x000fc4000782c0ff */
[----:B------:R-:W-:Y:S01]  /*af240*/  LOP3.LUT R92, R92, 0xffdfffff, RZ, 0xc0, !PT ;  /* 0xffdfffff5c5c7812 */ /* 0x000fe200078ec0ff */
[----:B------:R-:W2:Y:S04]  /*af250*/  LDL.LU R78, [R1+0xa44] ;  /* 0x000a4400014e7983 */ /* 0x000ea80000300800 */
[----:B------:R-:W2:Y:S04]  /*af260*/  LDL.LU R79, [R1+0x944] ;  /* 0x00094400014f7983 */ /* 0x000ea80000300800 */
[----:B------:R-:W2:Y:S02]  /*af270*/  LDL.LU R207, [R1+0x844] ;  /* 0x0008440001cf7983 */ /* 0x000ea40000300800 */
[----:B------:R-:W-:-:S02]  /*af280*/  @P1 LOP3.LUT R92, R92, 0x200000, RZ, 0xfc, !PT ;  /* 0x002000005c5c1812 */ /* 0x000fc400078efcff */
[----:B------:R-:W-:Y:S01]  /*af290*/  LOP3.LUT P1, RZ, R103, 0x40000, RZ, 0xc0, !PT ;  /* 0x0004000067ff7812 */ /* 0x000fe2000782c0ff */
[----:B------:R-:W2:Y:S01]  /*af2a0*/  LDL.LU R205, [R1+0x744] ;  /* 0x0007440001cd7983 */ /* 0x000ea20000300800 */
        /* <DEDUP_REMOVED lines=8> */
[C---:B------:R-:W-:Y:S02]  /*af330*/  LOP3.LUT P1, RZ, R103.reuse, 0x8000, RZ, 0xc0, !PT ;  /* 0x0000800067ff7812 */ /* 0x040fe4000782c0ff */
[----:B------:R-:W-:Y:S02]  /*af340*/  LOP3.LUT R92, R92, 0xfdffffff, RZ, 0xc0, !PT ;  /* 0xfdffffff5c5c7812 */ /* 0x000fe400078ec0ff */
[----:B------:R-:W-:-:S09]  /*af350*/  LOP3.LUT P4, RZ, R103, 0x80, RZ, 0xc0, !PT ;  /* 0x0000008067ff7812 */ /* 0x000fd2000788c0ff */
[----:B------:R-:W-:Y:S02]  /*af360*/  @P1 LOP3.LUT R92, R92, 0x2000000, RZ, 0xfc, !PT ;  /* 0x020000005c5c1812 */ /* 0x000fe400078efcff */
[C---:B------:R-:W-:Y:S02]  /*af370*/  LOP3.LUT P1, RZ, R103.reuse, 0x4000, RZ, 0xc0, !PT ;  /* 0x0000400067ff7812 */ /* 0x040fe4000782c0ff */
[----:B------:R-:W-:Y:S01]  /*af380*/  LOP3.LUT R92, R92, 0xfbffffff, RZ, 0xc0, !PT ;  /* 0xfbffffff5c5c7812 */ /* 0x000fe200078ec0ff */
[----:B------:R-:W-:Y:S01]  /*af390*/  IMAD.WIDE R76, R206, 0x4, R28 ;  /* 0x00000004ce4c7825 */ /* 0x000fe200078e021c */
[----:B------:R-:W-:-:S09]  /*af3a0*/  LOP3.LUT P5, RZ, R103, 0x100, RZ, 0xc0, !PT ;  /* 0x0000010067ff7812 */ /* 0x000fd200078ac0ff */
[----:B------:R-:W-:Y:S02]  /*af3b0*/  @P1 LOP3.LUT R92, R92, 0x4000000, RZ, 0xfc, !PT ;  /* 0x040000005c5c1812 */ /* 0x000fe400078efcff */
[C---:B------:R-:W-:Y:S02]  /*af3c0*/  LOP3.LUT P1, RZ, R103.reuse, 0x2000, RZ, 0xc0, !PT ;  /* 0x0000200067ff7812 */ /* 0x040fe4000782c0ff */
[----:B------:R-:W-:Y:S02]  /*af3d0*/  LOP3.LUT R92, R92, 0xf7ffffff, RZ, 0xc0, !PT ;  /* 0xf7ffffff5c5c7812 */ /* 0x000fe400078ec0ff */
[----:B------:R-:W-:-:S09]  /*af3e0*/  LOP3.LUT P6, RZ, R103, 0x200, RZ, 0xc0, !PT ;  /* 0x0000020067ff7812 */ /* 0x000fd200078cc0ff */
[----:B------:R-:W-:Y:S02]  /*af3f0*/  @P1 LOP3.LUT R92, R92, 0x8000000, RZ, 0xfc, !PT ;  /* 0x080000005c5c1812 */ /* 0x000fe400078efcff */
[----:B------:R-:W-:Y:S01]  /*af400*/  LOP3.LUT P1, RZ, R103, 0x1000, RZ, 0xc0, !PT ;  /* 0x0000100067ff7812 */ /* 0x000fe2000782c0ff */
[----:B----4-:R1:W-:Y:S04]  /*af410*/  @P4 STG.E desc[UR34][R76.64], R143 ;  /* 0x0000008f4c004986 */ /* 0x0103e8000c101922 */
[----:B-1----:R-:W4:Y:S01]  /*af420*/  LDL.LU R143, [R1+0x5b4] ;  /* 0x0005b400018f7983 */ /* 0x002f220000300800 */
[----:B------:R-:W-:-:S05]  /*af430*/  IMAD.WIDE R76, R206, 0x4, R30 ;  /* 0x00000004ce4c7825 */ /* 0x000fca00078e021e */
[----:B---3--:R1:W-:Y:S01]  /*af440*/  @P5 STG.E desc[UR34][R76.64], R141 ;  /* 0x0000008d4c005986 */ /* 0x0083e2000c101922 */
[----:B------:R-:W-:Y:S02]  /*af450*/  LOP3.LUT P0, RZ, R103, 0x400, RZ, 0xc0, !PT ;  /* 0x0000040067ff7812 */ /* 0x000fe4000780c0ff */
[----:B------:R-:W-:Y:S01]  /*af460*/  LOP3.LUT R92, R92, 0xefffffff, RZ, 0xc0, !PT ;  /* 0xefffffff5c5c7812 */ /* 0x000fe200078ec0ff */
[----:B-1----:R-:W3:Y:S01]  /*af470*/  LDL.LU R141, [R1+0x5a4] ;  /* 0x0005a400018d7983 */ /* 0x002ee20000300800 */
[----:B------:R-:W-:-:S03]  /*af480*/  IMAD.WIDE R76, R206, 0x4, R32 ;  /* 0x00000004ce4c7825 */ /* 0x000fc600078e0220 */
[----:B------:R-:W3:Y:S01]  /*af490*/  LDL.LU R206, [R1+0x524] ;  /* 0x0005240001ce7983 */ /* 0x000ee20000300800 */
[----:B------:R-:W-:Y:S02]  /*af4a0*/  @P1 LOP3.LUT R92, R92, 0x10000000, RZ, 0xfc, !PT ;  /* 0x100000005c5c1812 */ /* 0x000fe400078efcff */
[----:B------:R-:W-:Y:S01]  /*af4b0*/  LOP3.LUT P1, RZ, R103, 0x800, RZ, 0xc0, !PT ;  /* 0x0000080067ff7812 */ /* 0x000fe2000782c0ff */
[----:B------:R1:W-:Y:S04]  /*af4c0*/  @P6 STG.E desc[UR34][R76.64], R204 ;  /* 0x000000cc4c006986 */ /* 0x0003e8000c101922 */
[----:B-1----:R-:W3:Y:S01]  /*af4d0*/  LDL.LU R204, [R1+0x424] ;  /* 0x0004240001cc7983 */ /* 0x002ee20000300800 */
[----:B--2---:R-:W-:-:S05]  /*af4e0*/  IMAD.WIDE R76, R139, 0x4, R2 ;  /* 0x000000048b4c7825 */ /* 0x004fca00078e0202 */
[----:B------:R1:W-:Y:S02]  /*af4f0*/  @P0 STG.E desc[UR34][R76.64], R142 ;  /* 0x0000008e4c000986 */ /* 0x0003e4000c101922 */
[C---:B-1----:R-:W-:Y:S02]  /*af500*/  IMAD.WIDE R76, R139.reuse, 0x4, R4 ;  /* 0x000000048b4c7825 */ /* 0x042fe400078e0204 */
[----:B------:R-:W2:Y:S04]  /*af510*/  LDL.LU R142, [R1+0x314] ;  /* 0x00031400018e7983 */ /* 0x000ea80000300800 */
[----:B------:R1:W-:Y:S04]  /*af520*/  @P1 STG.E desc[UR34][R76.64], R140 ;  /* 0x0000008c4c001986 */ /* 0x0003e8000c101922 */
[----:B-1----:R-:W2:Y:S01]  /*af530*/  LDL.LU R140, [R1+0x194] ;  /* 0x00019400018c7983 */ /* 0x002ea20000300800 */
[----:B------:R-:W-:Y:S01]  /*af540*/  LOP3.LUT P1, RZ, R92, 0x10000000, RZ, 0xc0, !PT ;  /* 0x100000005cff7812 */ /* 0x000fe2000782c0ff */
[----:B------:R-:W-:-:S12]  /*af550*/  IMAD.WIDE R76, R139, 0x4, R6 ;  /* 0x000000048b4c7825 */ /* 0x000fd800078e0206 */
        /* <DEDUP_REMOVED lines=18> */
[----:B----4-:R1:W-:Y:S01]  /*af680*/  @P1 STG.E desc[UR34][R76.64], R143 ;  /* 0x0000008f4c001986 */ /* 0x0103e2000c101922 */
[----:B------:R-:W-:Y:S02]  /*af690*/  LOP3.LUT P1, RZ, R92, 0x200000, RZ, 0xc0, !PT ;  /* 0x002000005cff7812 */ /* 0x000fe4000782c0ff */
[C---:B------:R-:W-:Y:S02]  /*af6a0*/  LOP3.LUT P2, RZ, R103.reuse, 0x100000, RZ, 0xc0, !PT ;  /* 0x0010000067ff7812 */ /* 0x040fe4000784c0ff */
[----:B------:R-:W-:Y:S01]  /*af6b0*/  LOP3.LUT P3, RZ, R103, 0x200000, RZ, 0xc0, !PT ;  /* 0x0020000067ff7812 */ /* 0x000fe2000786c0ff */
[----:B-1----:R-:W-:-:S08]  /*af6c0*/  IMAD.WIDE R76, R139, 0x4, R20 ;  /* 0x000000048b4c7825 */ /* 0x002fd000078e0214 */
[----:B---3--:R1:W-:Y:S01]  /*af6d0*/  @P1 STG.E desc[UR34][R76.64], R141 ;  /* 0x0000008d4c001986 */ /* 0x0083e2000c101922 */
[----:B------:R-:W-:Y:S01]  /*af6e0*/  LOP3.LUT P4, RZ, R103, 0x400000, RZ, 0xc0, !PT ;  /* 0x0040000067ff7812 */ /* 0x000fe2000788c0ff */
[----:B-1----:R-:W-:-:S05]  /*af6f0*/  IMAD.WIDE R76, R139, 0x4, R22 ;  /* 0x000000048b4c7825 */ /* 0x002fca00078e0216 */
[----:B------:R1:W-:Y:S01]  /*af700*/  @P2 STG.E desc[UR34][R76.64], R206 ;  /* 0x000000ce4c002986 */ /* 0x0003e2000c101922 */
[----:B------:R-:W-:Y:S01]  /*af710*/  LOP3.LUT P5, RZ, R103, 0x800000, RZ, 0xc0, !PT ;  /* 0x0080000067ff7812 */ /* 0x000fe200078ac0ff */
[----:B-1----:R-:W-:Y:S01]  /*af720*/  IMAD.WIDE R76, R139, 0x4, R24 ;  /* 0x000000048b4c7825 */ /* 0x002fe200078e0218 */
[----:B------:R-:W-:Y:S01]  /*af730*/  LOP3.LUT P6, RZ, R103, 0x1000000, RZ, 0xc0, !PT ;  /* 0x0100000067ff7812 */ /* 0x000fe200078cc0ff */
[----:B------:R-:W3:Y:S04]  /*af740*/  LDL.LU R206, [R1+0xf04] ;  /* 0x000f040001ce7983 */ /* 0x000ee80000300800 */
[----:B------:R1:W-:Y:S02]  /*af750*/  @P3 STG.E desc[UR34][R76.64], R204 ;  /* 0x000000cc4c003986 */ /* 0x0003e4000c101922 */
[----:B-1----:R-:W-:-:S05]  /*af760*/  IMAD.WIDE R76, R139, 0x4, R26 ;  /* 0x000000048b4c7825 */ /* 0x002fca00078e021a */
[----:B--2---:R1:W-:Y:S02]  /*af770*/  @P4 STG.E desc[UR34][R76.64], R142 ;  /* 0x0000008e4c004986 */ /* 0x0043e4000c101922 */
[----:B-1----:R-:W-:-:S05]  /*af780*/  IMAD.WIDE R76, R139, 0x4, R28 ;  /* 0x000000048b4c7825 */ /* 0x002fca00078e021c */
[----:B------:R1:W-:Y:S02]  /*af790*/  @P5 STG.E desc[UR34][R76.64], R140 ;  /* 0x0000008c4c005986 */ /* 0x0003e4000c101922 */
[----:B-1----:R-:W-:-:S05]  /*af7a0*/  IMAD.WIDE R76, R139, 0x4, R30 ;  /* 0x000000048b4c7825 */ /* 0x002fca00078e021e */
[----:B------:R1:W-:Y:S02]  /*af7b0*/  @P6 STG.E desc[UR34][R76.64], R233 ;  /* 0x000000e94c006986 */ /* 0x0003e4000c101922 */
[----:B-1----:R-:W-:Y:S02]  /*af7c0*/  IMAD.WIDE R76, R139, 0x4, R32 ;  /* 0x000000048b4c7825 */ /* 0x002fe400078e0220 */
[----:B------:R-:W2:Y:S04]  /*af7d0*/  LDL.LU R139, [R1+0xd78] ;  /* 0x000d7800018b7983 */ /* 0x000ea80000300800 */
[----:B------:R-:W4:Y:S04]  /*af7e0*/  LDL.LU R143, [R1+0xd68] ;  /* 0x000d6800018f7983 */ /* 0x000f280000300800 */
[----:B------:R-:W4:Y:S04]  /*af7f0*/  LDL.LU R141, [R1+0xd58] ;  /* 0x000d5800018d7983 */ /* 0x000f280000300800 */
[----:B------:R-:W4:Y:S04]  /*af800*/  LDL.LU R204, [R1+0xd48] ;  /* 0x000d480001cc7983 */ /* 0x000f280000300800 */
[----:B------:R-:W4:Y:S01]  /*af810*/  LDL.LU R142, [R1+0xd38] ;  /* 0x000d3800018e7983 */ /* 0x000f220000300800 */
[----:B------:R-:W-:-:S02]  /*af820*/  LOP3.LUT P0, RZ, R103, 0x2000000, RZ, 0xc0, !PT ;  /* 0x0200000067ff7812 */ /* 0x000fc4000780c0ff */
[----:B------:R-:W-:Y:S01]  /*af830*/  LOP3.LUT P4, RZ, R103, 0x4000000, RZ, 0xc0, !PT ;  /* 0x0400000067ff7812 */ /* 0x000fe2000788c0ff */
[----:B------:R-:W4:Y:S10]  /*af840*/  LDL.LU R140, [R1+0xd28] ;  /* 0x000d2800018c7983 */ /* 0x000f340000300800 */
[----:B------:R3:W-:Y:S02]  /*af850*/  @P0 STG.E desc[UR34][R76.64], R225 ;  /* 0x000000e14c000986 */ /* 0x0007e4000c101922 */
[----:B---3--:R-:W-:Y:S01]  /*af860*/  IMAD.WIDE R76, R206, 0x4, R2 ;  /* 0x00000004ce4c7825 */ /* 0x008fe200078e0202 */
[----:B------:R-:W-:-:S02]  /*af870*/  LOP3.LUT P1, RZ, R101, 0x40, RZ, 0xc0, !PT ;  /* 0x0000004065ff7812 */ /* 0x000fc4000782c0ff */
[----:B------:R-:W-:Y:S02]  /*af880*/  LOP3.LUT R92, R92, 0xffffdfff, RZ, 0xc0, !PT ;  /* 0xffffdfff5c5c7812 */ /* 0x000fe400078ec0ff */
[----:B--2---:R1:W-:Y:S04]  /*af890*/  @P4 STG.E desc[UR34][R76.64], R139 ;  /* 0x0000008b4c004986 */ /* 0x0043e8000c101922 */
[----:B-1----:R-:W2:Y:S05]  /*af8a0*/  LDL.LU R139, [R1+0xed8] ;  /* 0x000ed800018b7983 */ /* 0x002eaa0000300800 */
[----:B------:R-:W-:-:S02]  /*af8b0*/  @P1 LOP3.LUT R92, R92, 0x2000, RZ, 0xfc, !PT ;  /* 0x000020005c5c1812 */ /* 0x000fc400078efcff */
[----:B------:R-:W-:Y:S01]  /*af8c0*/  LOP3.LUT P1, RZ, R101, 0x20, RZ, 0xc0, !PT ;  /* 0x0000002065ff7812 */ /* 0x000fe2000782c0ff */
[----:B------:R-:W3:Y:S01]  /*af8d0*/  LDL.LU R102, [R1+0xec8] ;  /* 0x000ec80001667983 */ /* 0x000ee20000300800 */
[----:B------:R-:W-:-:S03]  /*af8e0*/  LOP3.LUT R92, R92, 0xffffbfff, RZ, 0xc0, !PT ;  /* 0xffffbfff5c5c7812 */ /* 0x000fc600078ec0ff */
[----:B------:R-:W3:Y:S04]  /*af8f0*/  LDL.LU R136, [R1+0xeb8] ;  /* 0x000eb80001887983 */ /* 0x000ee80000300800 */
[----:B------:R-:W3:Y:S04]  /*af900*/  LDL.LU R137, [R1+0xea8] ;  /* 0x000ea80001897983 */ /* 0x000ee80000300800 */
[----:B------:R-:W-:Y:S01]  /*af910*/  @P1 LOP3.LUT R92, R92, 0x4000, RZ, 0xfc, !PT ;  /* 0x000040005c5c1812 */ /* 0x000fe200078efcff */
[----:B------:R-:W3:Y:S01]  /*af920*/  LDL.LU R78, [R1+0xe98] ;  /* 0x000e9800014e7983 */ /* 0x000ee20000300800 */
[----:B------:R-:W-:-:S02]  /*af930*/  LOP3.LUT P1, RZ, R101, 0x10, RZ, 0xc0, !PT ;  /* 0x0000001065ff7812 */ /* 0x000fc4000782c0ff */
[----:B------:R-:W-:Y:S01]  /*af940*/  LOP3.LUT R92, R92, 0xffff7fff, RZ, 0xc0, !PT ;  /* 0xffff7fff5c5c7812 */ /* 0x000fe200078ec0ff */
[----:B------:R-:W3:Y:S04]  /*af950*/  LDL.LU R79, [R1+0xe88] ;  /* 0x000e8800014f7983 */ /* 0x000ee80000300800 */
[----:B------:R-:W3:Y:S01]  /*af960*/  LDL.LU R207, [R1+0xe78] ;  /* 0x000e780001cf7983 */ /* 0x000ee20000300800 */
[----:B------:R-:W-:-:S03]  /*af970*/  LOP3.LUT P5, RZ, R103, 0x8000000, RZ, 0xc0, !PT ;  /* 0x0800000067ff7812 */ /* 0x000fc600078ac0ff */
[----:B------:R-:W3:Y:S02]  /*af980*/  LDL.LU R205, [R1+0xd88] ;  /* 0x000d880001cd7983 */ /* 0x000ee40000300800 */
        /* <DEDUP_REMOVED lines=11> */
[----:B------:R-:W-:Y:S02]  /*afa40*/  LOP3.LUT R92, R92, 0xfff7ffff, RZ, 0xc0, !PT ;  /* 0xfff7ffff5c5c7812 */ /* 0x000fe400078ec0ff */
[----:B------:R-:W-:Y:S01]  /*afa50*/  LOP3.LUT P6, RZ, R103, 0x10000000, RZ, 0xc0, !PT ;  /* 0x1000000067ff7812 */ /* 0x000fe200078cc0ff */
[----:B------:R-:W-:-:S08]  /*afa60*/  IMAD.WIDE R76, R206, 0x4, R4 ;  /* 0x00000004ce4c7825 */ /* 0x000fd000078e0204 */
[----:B------:R-:W-:Y:S02]  /*afa70*/  @P1 LOP3.LUT R92, R92, 0x80000, RZ, 0xfc, !PT ;  /* 0x000800005c5c1812 */ /* 0x000fe400078efcff */
[C---:B------:R-:W-:Y:S01]  /*afa80*/  LOP3.LUT P1, RZ, R103.reuse, 0x80000000, RZ, 0xc0, !PT ;  /* 0x8000000067ff7812 */ /* 0x040fe2000782c0ff */
[----:B----4-:R1:W-:Y:S01]  /*afa90*/  @P5 STG.E desc[UR34][R76.64], R143 ;  /* 0x0000008f4c005986 */ /* 0x0103e2000c101922 */
[----:B------:R-:W-:Y:S02]  /*afaa0*/  LOP3.LUT P0, RZ, R103, 0x20000000, RZ, 0xc0, !PT ;  /* 0x2000000067ff7812 */ /* 0x000fe4000780c0ff */
[----:B------:R-:W-:Y:S01]  /*afab0*/  LOP3.LUT R92, R92, 0xffefffff, RZ, 0xc0, !PT ;  /* 0xffefffff5c5c7812 */ /* 0x000fe200078ec0ff */
[----:B-1----:R-:W-:-:S08]  /*afac0*/  IMAD.WIDE R76, R206, 0x4, R6 ;  /* 0x00000004ce4c7825 */ /* 0x002fd000078e0206 */
[----:B------:R-:W-:Y:S01]  /*afad0*/  @P1 LOP3.LUT R92, R92, 0x100000, RZ, 0xfc, !PT ;  /* 0x001000005c5c1812 */ /* 0x000fe200078efcff */
[----:B------:R1:W-:Y:S01]  /*afae0*/  @P6 STG.E desc[UR34][R76.64], R141 ;  /* 0x0000008d4c006986 */ /* 0x0003e2000c101922 */
[----:B------:R-:W-:-:S03]  /*afaf0*/  LOP3.LUT P1, RZ, R103, 0x40000000, RZ, 0xc0, !PT ;  /* 0x4000000067ff7812 */ /* 0x000fc6000782c0ff */
[----:B-1----:R-:W4:Y:S01]  /*afb00*/  LDL.LU R141, [R1+0xd18] ;  /* 0x000d1800018d7983 */ /* 0x002f220000300800 */
[----:B------:R-:W-:-:S05]  /*afb10*/  IMAD.WIDE R76, R206, 0x4, R8 ;  /* 0x00000004ce4c7825 */ /* 0x000fca00078e0208 */
[----:B------:R1:W-:Y:S02]  /*afb20*/  @P0 STG.E desc[UR34][R76.64], R204 ;  /* 0x000000cc4c000986 */ /* 0x0003e4000c101922 */
[----:B-1----:R-:W-:Y:S02]  /*afb30*/  IMAD.WIDE R76, R206, 0x4, R10 ;  /* 0x00000004ce4c7825 */ /* 0x002fe400078e020a */
[----:B------:R-:W4:Y:S04]  /*afb40*/  LDL.LU R204, [R1+0xcf8] ;  /* 0x000cf80001cc7983 */ /* 0x000f280000300800 */
[----:B------:R-:W4:Y:S04]  /*afb50*/  LDL.LU R143, [R1+0xc50] ;  /* 0x000c5000018f7983 */ /* 0x000f280000300800 */
[----:B------:R1:W-:Y:S01]  /*afb60*/  @P1 STG.E desc[UR34][R76.64], R142 ;  /* 0x0000008e4c001986 */ /* 0x0003e2000c101922 */
[----:B------:R-:W-:-:S03]  /*afb70*/  LOP3.LUT P1, RZ, R92, 0x100000, RZ, 0xc0, !PT ;  /* 0x001000005cff7812 */ /* 0x000fc6000782c0ff */
[----:B-1----:R-:W4:Y:S01]  /*afb80*/  LDL.LU R142, [R1+0xce8] ;  /* 0x000ce800018e7983 */ /* 0x002f220000300800 */
[----:B------:R-:W-:-:S09]  /*afb90*/  IMAD.WIDE R76, R206, 0x4, R12 ;  /* 0x00000004ce4c7825 */ /* 0x000fd200078e020c */
[----:B------:R1:W-:Y:S01]  /*afba0*/  @P1 STG.E desc[UR34][R76.64], R140 ;  /* 0x0000008c4c001986 */ /* 0x0003e2000c101922 */
[----:B------:R-:W-:-:S03]  /*afbb0*/  LOP3.LUT P1, RZ, R92, 0x80000, RZ, 0xc0, !PT ;  /* 0x000800005cff7812 */ /* 0x000fc6000782c0ff */
[----:B-1----:R-:W4:Y:S01]  /*afbc0*/  LDL.LU R140, [R1+0xbc8] ;  /* 0x000bc800018c7983 */ /* 0x002f220000300800 */
[----:B------:R-:W-:-:S09]  /*afbd0*/  IMAD.WIDE R76, R206, 0x4, R14 ;  /* 0x00000004ce4c7825 */ /* 0x000fd200078e020e */
[----:B--2---:R1:W-:Y:S04]  /*afbe0*/  @P1 STG.E desc[UR34][R76.64], R139 ;  /* 0x0000008b4c001986 */ /* 0x0043e8000c101922 */
[----:B-1----:R-:W2:Y:S01]  /*afbf0*/  LDL.LU R139, [R1+0xbb8] ;  /* 0x000bb800018b7983 */ /* 0x002ea20000300800 */
[----:B------:R-:W-:Y:S01]  /*afc00*/  LOP3.LUT P1, RZ, R92, 0x40000, RZ, 0xc0, !PT ;  /* 0x000400005cff7812 */ /* 0x000fe2000782c0ff */
[----:B------:R-:W-:-:S12]  /*afc10*/  IMAD.WIDE R76, R206, 0x4, R16 ;  /* 0x00000004ce4c7825 */ /* 0x000fd800078e0210 */
[----:B---3--:R1:W-:Y:S01]  /*afc20*/  @P1 STG.E desc[UR34][R76.64], R102 ;  /* 0x000000664c001986 */ /* 0x0083e2000c101922 */
        /* <DEDUP_REMOVED lines=18> */
[----:B------:R1:W-:Y:S04]  /*afd50*/  @P2 STG.E desc[UR34][R76.64], R205 ;  /* 0x000000cd4c002986 */ /* 0x0003e8000c101922 */
[----:B-1----:R-:W3:Y:S01]  /*afd60*/  LDL.LU R205, [R1+0xb48] ;  /* 0x000b480001cd7983 */ /* 0x002ee20000300800 */
[----:B------:R-:W-:Y:S01]  /*afd70*/  IMAD.WIDE R76, R206, 0x4, R30 ;  /* 0x00000004ce4c7825 */ /* 0x000fe200078e021e */
[----:B------:R-:W-:-:S04]  /*afd80*/  LOP3.LUT P4, RZ, R101, 0x200, RZ, 0xc0, !PT ;  /* 0x0000020065ff7812 */ /* 0x000fc8000788c0ff */
[----:B----4-:R1:W-:Y:S01]  /*afd90*/  @P3 STG.E desc[UR34][R76.64], R141 ;  /* 0x0000008d4c003986 */ /* 0x0103e2000c101922 */
[----:B------:R-:W-:-:S03]  /*afda0*/  LOP3.LUT P5, RZ, R101, 0x400, RZ, 0xc0, !PT ;  /* 0x0000040065ff7812 */ /* 0x000fc600078ac0ff */
[----:B-1----:R-:W4:Y:S01]  /*afdb0*/  LDL.LU R141, [R1+0xa48] ;  /* 0x000a4800018d7983 */ /* 0x002f220000300800 */
[----:B------:R-:W-:-:S03]  /*afdc0*/  IMAD.WIDE R76, R206, 0x4, R32 ;  /* 0x00000004ce4c7825 */ /* 0x000fc600078e0220 */
[----:B------:R-:W4:Y:S04]  /*afdd0*/  LDL.LU R206, [R1+0x948] ;  /* 0x0009480001ce7983 */ /* 0x000f280000300800 */
[----:B------:R1:W-:Y:S01]  /*afde0*/  @P4 STG.E desc[UR34][R76.64], R204 ;  /* 0x000000cc4c004986 */ /* 0x0003e2000c101922 */
[----:B------:R-:W-:Y:S01]  /*afdf0*/  LOP3.LUT P6, RZ, R101, 0x800, RZ, 0xc0, !PT ;  /* 0x0000080065ff7812 */ /* 0x000fe200078cc0ff */
[C---:B-1----:R-:W-:Y:S02]  /*afe00*/  IMAD.WIDE R76, R143.reuse, 0x4, R2 ;  /* 0x000000048f4c7825 */ /* 0x042fe400078e0202 */
[----:B------:R-:W4:Y:S04]  /*afe10*/  LDL.LU R204, [R1+0x848] ;  /* 0x0008480001cc7983 */ /* 0x000f280000300800 */
[----:B------:R1:W-:Y:S04]  /*afe20*/  @P5 STG.E desc[UR34][R76.64], R142 ;  /* 0x0000008e4c005986 */ /* 0x0003e8000c101922 */
[----:B-1----:R-:W4:Y:S01]  /*afe30*/  LDL.LU R142, [R1+0x748] ;  /* 0x00074800018e7983 */ /* 0x002f220000300800 */
[----:B------:R-:W-:Y:S01]  /*afe40*/  IMAD.WIDE R76, R143, 0x4, R4 ;  /* 0x000000048f4c7825 */ /* 0x000fe200078e0204 */
[----:B------:R-:W-:-:S04]  /*afe50*/  LOP3.LUT P0, RZ, R101, 0x1000, RZ, 0xc0, !PT ;  /* 0x0000100065ff7812 */ /* 0x000fc8000780c0ff */
[----:B------:R1:W-:Y:S04]  /*afe60*/  @P6 STG.E desc[UR34][R76.64], R140 ;  /* 0x0000008c4c006986 */ /* 0x0003e8000c101922 */
[----:B-1----:R-:W4:Y:S01]  /*afe70*/  LDL.LU R140, [R1+0x5b8] ;  /* 0x0005b800018c7983 */ /* 0x002f220000300800 */
[----:B------:R-:W-:-:S05]  /*afe80*/  IMAD.WIDE R76, R143, 0x4, R6 ;  /* 0x000000048f4c7825 */ /* 0x000fca00078e0206 */
[----:B--2---:R1:W-:Y:S04]  /*afe90*/  @P0 STG.E desc[UR34][R76.64], R139 ;  /* 0x0000008b4c000986 */ /* 0x0043e8000c101922 */
[----:B-1----:R-:W2:Y:S01]  /*afea0*/  LDL.LU R139, [R1+0x5a8] ;  /* 0x0005a800018b7983 */ /* 0x002ea20000300800 */
[C---:B------:R-:W-:Y:S02]  /*afeb0*/  LOP3.LUT P1, RZ, R101.reuse, 0x2000000, RZ, 0xc0, !PT ;  /* 0x0200000065ff7812 */ /* 0x040fe4000782c0ff */
[----:B------:R-:W-:Y:S01]  /*afec0*/  LOP3.LUT R92, R92, 0xffffffdf, RZ, 0xc0, !PT ;  /* 0xffffffdf5c5c7812 */ /* 0x000fe200078ec0ff */
[----:B------:R-:W2:Y:S04]  /*afed0*/  LDL.LU R78, [R1+0x528] ;  /* 0x00052800014e7983 */ /* 0x000ea80000300800 */
[----:B------:R-:W2:Y:S01]  /*afee0*/  LDL.LU R79, [R1+0x428] ;  /* 0x00042800014f7983 */ /* 0x000ea20000300800 */
[----:B------:R-:W-:-:S03]  /*afef0*/  LOP3.LUT P4, RZ, R101, 0x2000, RZ, 0xc0, !PT ;  /* 0x0000200065ff7812 */ /* 0x000fc6000788c0ff */
[----:B------:R-:W2:Y:S02]  /*aff00*/  LDL.LU R207, [R1+0x318] ;  /* 0x0003180001cf7983 */ /* 0x000ea40000300800 */
        /* <DEDUP_REMOVED lines=15> */
[----:B------:R-:W-:-:S10]  /*b0000*/  IMAD.WIDE R76, R143, 0x4, R8 ;  /* 0x000000048f4c7825 */ /* 0x000fd400078e0208 */
[----:B------:R-:W-:Y:S02]  /*b0010*/  @P1 LOP3.LUT R92, R92, 0x400, RZ, 0xfc, !PT ;  /* 0x000004005c5c1812 */ /* 0x000fe400078efcff */
[C---:B------:R-:W-:Y:S02]  /*b0020*/  LOP3.LUT P1, RZ, R101.reuse, 0x80000, RZ, 0xc0, !PT ;  /* 0x0008000065ff7812 */ /* 0x040fe4000782c0ff */
[----:B------:R-:W-:Y:S02]  /*b0030*/  LOP3.LUT R92, R92, 0xfffff7ff, RZ, 0xc0, !PT ;  /* 0xfffff7ff5c5c7812 */ /* 0x000fe400078ec0ff */
[C---:B------:R-:W-:Y:S02]  /*b0040*/  LOP3.LUT P5, RZ, R101.reuse, 0x4000, RZ, 0xc0, !PT ;  /* 0x0000400065ff7812 */ /* 0x040fe400078ac0ff */
[----:B------:R-:W-:-:S07]  /*b0050*/  LOP3.LUT P6, RZ, R101, 0x8000, RZ, 0xc0, !PT ;  /* 0x0000800065ff7812 */ /* 0x000fce00078cc0ff */
[----:B------:R-:W-:Y:S02]  /*b0060*/  @P1 LOP3.LUT R92, R92, 0x800, RZ, 0xfc, !PT ;  /* 0x000008005c5c1812 */ /* 0x000fe400078efcff */
[----:B------:R-:W-:Y:S01]  /*b0070*/  LOP3.LUT P1, RZ, R101, 0x40000, RZ, 0xc0, !PT ;  /* 0x0004000065ff7812 */ /* 0x000fe2000782c0ff */
[----:B---3--:R1:W-:Y:S04]  /*b0080*/  @P4 STG.E desc[UR34][R76.64], R205 ;  /* 0x000000cd4c004986 */ /* 0x0083e8000c101922 */
[----:B-1----:R-:W3:Y:S01]  /*b0090*/  LDL.LU R205, [R1+0x198] ;  /* 0x0001980001cd7983 */ /* 0x002ee20000300800 */
[----:B------:R-:W-:Y:S01]  /*b00a0*/  IMAD.WIDE R76, R143, 0x4, R10 ;  /* 0x000000048f4c7825 */ /* 0x000fe200078e020a */
[----:B------:R-:W-:Y:S02]  /*b00b0*/  LOP3.LUT P0, RZ, R101, 0x10000, RZ, 0xc0, !PT ;  /* 0x0001000065ff7812 */ /* 0x000fe4000780c0ff */
[----:B------:R-:W-:Y:S01]  /*b00c0*/  LOP3.LUT R92, R92, 0xffffefff, RZ, 0xc0, !PT ;  /* 0xffffefff5c5c7812 */ /* 0x000fe200078ec0ff */
[----:B------:R-:W3:Y:S04]  /*b00d0*/  LDL.LU R137, [R1+0xbd4] ;  /* 0x000bd40001897983 */ /* 0x000ee80000300800 */
[----:B----4-:R1:W-:Y:S01]  /*b00e0*/  @P5 STG.E desc[UR34][R76.64], R141 ;  /* 0x0000008d4c005986 */ /* 0x0103e2000c101922 */
[----:B------:R-:W-:-:S02]  /*b00f0*/  @P1 LOP3.LUT R92, R92, 0x1000, RZ, 0xfc, !PT ;  /* 0x000010005c5c1812 */ /* 0x000fc400078efcff */
[----:B------:R-:W-:Y:S01]  /*b0100*/  LOP3.LUT P1, RZ, R101, 0x20000, RZ, 0xc0, !PT ;  /* 0x0002000065ff7812 */ /* 0x000fe2000782c0ff */
[C---:B-1----:R-:W-:Y:S01]  /*b0110*/  IMAD.WIDE R76, R143.reuse, 0x4, R12 ;  /* 0x000000048f4c7825 */ /* 0x042fe200078e020c */
[----:B------:R-:W4:Y:S04]  /*b0120*/  LDL.LU R141, [R1+0xd7c] ;  /* 0x000d7c00018d7983 */ /* 0x000f280000300800 */
[----:B------:R1:W-:Y:S02]  /*b0130*/  @P6 STG.E desc[UR34][R76.64], R206 ;  /* 0x000000ce4c006986 */ /* 0x0003e4000c101922 */
[C---:B-1----:R-:W-:Y:S02]  /*b0140*/  IMAD.WIDE R76, R143.reuse, 0x4, R14 ;  /* 0x000000048f4c7825 */ /* 0x042fe400078e020e */
[----:B------:R-:W4:Y:S04]  /*b0150*/  LDL.LU R206, [R1+0xd6c] ;  /* 0x000d6c0001ce7983 */ /* 0x000f280000300800 */
[----:B------:R1:W-:Y:S02]  /*b0160*/  @P0 STG.E desc[UR34][R76.64], R204 ;  /* 0x000000cc4c000986 */ /* 0x0003e4000c101922 */
[----:B-1----:R-:W-:-:S02]  /*b0170*/  IMAD.WIDE R76, R143, 0x4, R16 ;  /* 0x000000048f4c7825 */ /* 0x002fc400078e0210 */
[----:B------:R-:W4:Y:S04]  /*b0180*/  LDL.LU R204, [R1+0xd5c] ;  /* 0x000d5c0001cc7983 */ /* 0x000f280000300800 */
[----:B------:R1:W-:Y:S01]  /*b0190*/  @P1 STG.E desc[UR34][R76.64], R142 ;  /* 0x0000008e4c001986 */ /* 0x0003e2000c101922 */
[C---:B------:R-:W-:Y:S01]  /*b01a0*/  LOP3.LUT P1, RZ, R92.reuse, 0x1000, RZ, 0xc0, !PT ;  /* 0x000010005cff7812 */ /* 0x040fe2000782c0ff */
[----:B-1----:R-:W-:Y:S02]  /*b01b0*/  IMAD.WIDE R76, R143, 0x4, R18 ;  /* 0x000000048f4c7825 */ /* 0x002fe400078e0212 */
[----:B------:R-:W4:Y:S10]  /*b01c0*/  LDL.LU R142, [R1+0xd4c] ;  /* 0x000d4c00018e7983 */ /* 0x000f340000300800 */
        /* <DEDUP_REMOVED lines=16> */
[----:B-1----:R-:W-:Y:S01]  /*b02d0*/  IMAD.WIDE R76, R143, 0x4, R28 ;  /* 0x000000048f4c7825 */ /* 0x002fe200078e021c */
[C---:B------:R-:W-:Y:S02]  /*b02e0*/  LOP3.LUT P2, RZ, R101.reuse, 0x4000000, RZ, 0xc0, !PT ;  /* 0x0400000065ff7812 */ /* 0x040fe4000784c0ff */
[C---:B------:R-:W-:Y:S02]  /*b02f0*/  LOP3.LUT P3, RZ, R101.reuse, 0x8000000, RZ, 0xc0, !PT ;  /* 0x0800000065ff7812 */ /* 0x040fe4000786c0ff */
[C---:B------:R-:W-:Y:S02]  /*b0300*/  LOP3.LUT P4, RZ, R101.reuse, 0x10000000, RZ, 0xc0, !PT ;  /* 0x1000000065ff7812 */ /* 0x040fe4000788c0ff */
[C---:B------:R-:W-:Y:S02]  /*b0310*/  LOP3.LUT P5, RZ, R101.reuse, 0x20000000, RZ, 0xc0, !PT ;  /* 0x2000000065ff7812 */ /* 0x040fe400078ac0ff */
[----:B------:R-:W-:-:S03]  /*b0320*/  LOP3.LUT P6, RZ, R101, 0x40000000, RZ, 0xc0, !PT ;  /* 0x4000000065ff7812 */ /* 0x000fc600078cc0ff */
[----:B---3--:R1:W-:Y:S01]  /*b0330*/  @P1 STG.E desc[UR34][R76.64], R205 ;  /* 0x000000cd4c001986 */ /* 0x0083e2000c101922 */
[----:B------:R-:W-:Y:S01]  /*b0340*/  LOP3.LUT P1, RZ, R92, 0x40, RZ, 0xc0, !PT ;  /* 0x000000405cff7812 */ /* 0x000fe2000782c0ff */
[----:B-1----:R-:W-:-:S12]  /*b0350*/  IMAD.WIDE R76, R143, 0x4, R30 ;  /* 0x000000048f4c7825 */ /* 0x002fd800078e021e */
[----:B------:R1:W-:Y:S01]  /*b0360*/  @P1 STG.E desc[UR34][R76.64], R234 ;  /* 0x000000ea4c001986 */ /* 0x0003e2000c101922 */
[----:B------:R-:W-:Y:S01]  /*b0370*/  LOP3.LUT P1, RZ, R92, 0x20, RZ, 0xc0, !PT ;  /* 0x000000205cff7812 */ /* 0x000fe2000782c0ff */
[----:B-1----:R-:W-:-:S12]  /*b0380*/  IMAD.WIDE R76, R143, 0x4, R32 ;  /* 0x000000048f4c7825 */ /* 0x002fd800078e0220 */
[----:B------:R1:W-:Y:S02]  /*b0390*/  @P1 STG.E desc[UR34][R76.64], R226 ;  /* 0x000000e24c001986 */ /* 0x0003e4000c101922 */
[----:B-1----:R-:W-:-:S05]  /*b03a0*/  IMAD.WIDE R76, R137, 0x4, R2 ;  /* 0x00000004894c7825 */ /* 0x002fca00078e0202 */
[----:B----4-:R1:W-:Y:S02]  /*b03b0*/  @P2 STG.E desc[UR34][R76.64], R141 ;  /* 0x0000008d4c002986 */ /* 0x0103e4000c101922 */
        /* <DEDUP_REMOVED lines=13> */
[----:B------:R-:W4:Y:S04]  /*b0490*/  LDL.LU R141, [R1+0xebc] ;  /* 0x000ebc00018d7983 */ /* 0x000f280000300800 */
[----:B------:R-:W3:Y:S04]  /*b04a0*/  LDL.LU R206, [R1+0xeac] ;  /* 0x000eac0001ce7983 */ /* 0x000ee80000300800 */
[----:B------:R-:W3:Y:S04]  /*b04b0*/  LDL.LU R204, [R1+0xe9c] ;  /* 0x000e9c0001cc7983 */ /* 0x000ee80000300800 */
[----:B------:R-:W3:Y:S04]  /*b04c0*/  LDL.LU R142, [R1+0xe8c] ;  /* 0x000e8c00018e7983 */ /* 0x000ee80000300800 */
[----:B------:R-:W3:Y:S01]  /*b04d0*/  LDL.LU R140, [R1+0xe7c] ;  /* 0x000e7c00018c7983 */ /* 0x000ee20000300800 */
[----:B------:R-:W-:-:S02]  /*b04e0*/  LOP3.LUT P1, RZ, R100, 0x1000, RZ, 0xc0, !PT ;  /* 0x0000100064ff7812 */ /* 0x000fc4000782c0ff */
[----:B------:R-:W-:Y:S01]  /*b04f0*/  LOP3.LUT R94, R94, 0xdfffffff, RZ, 0xc0, !PT ;  /* 0xdfffffff5e5e7812 */ /* 0x000fe200078ec0ff */
[----:B------:R-:W3:Y:S10]  /*b0500*/  LDL.LU R102, [R1+0xd8c] ;  /* 0x000d8c0001667983 */ /* 0x000ef40000300800 */
[----:B------:R-:W-:-:S02]  /*b0510*/  @P1 LOP3.LUT R94, R94, 0x20000000, RZ, 0xfc, !PT ;  /* 0x200000005e5e1812 */ /* 0x000fc400078efcff */
[----:B------:R-:W-:Y:S02]  /*b0520*/  LOP3.LUT P1, RZ, R100, 0x800, RZ, 0xc0, !PT ;  /* 0x0000080064ff7812 */ /* 0x000fe4000782c0ff */
[----:B------:R-:W-:Y:S02]  /*b0530*/  LOP3.LUT R94, R94, 0xbfffffff, RZ, 0xc0, !PT ;  /* 0xbfffffff5e5e7812 */ /* 0x000fe400078ec0ff */
[----:B------:R-:W-:-:S09]  /*b0540*/  LOP3.LUT P4, RZ, R100, 0x1, RZ, 0xc0, !PT ;  /* 0x0000000164ff7812 */ /* 0x000fd2000788c0ff */
[----:B------:R-:W-:Y:S02]  /*b0550*/  @P1 LOP3.LUT R94, R94, 0x40000000, RZ, 0xfc, !PT ;  /* 0x400000005e5e1812 */ /* 0x000fe400078efcff */
[----:B------:R-:W-:Y:S02]  /*b0560*/  LOP3.LUT P1, RZ, R100, 0x400, RZ, 0xc0, !PT ;  /* 0x0000040064ff7812 */ /* 0x000fe4000782c0ff */
[----:B------:R-:W-:Y:S01]  /*b0570*/  LOP3.LUT R94, R94, 0x7fffffff, RZ, 0xc0, !PT ;  /* 0x7fffffff5e5e7812 */ /* 0x000fe200078ec0ff */
[----:B------:R-:W-:-:S10]  /*b0580*/  IMAD.WIDE R76, R137, 0x4, R14 ;  /* 0x00000004894c7825 */ /* 0x000fd400078e020e */
        /* <DEDUP_REMOVED lines=12> */
[C---:B------:R-:W-:Y:S02]  /*b0650*/  LOP3.LUT P5, RZ, R100.reuse, 0x2, RZ, 0xc0, !PT ;  /* 0x0000000264ff7812 */ /* 0x040fe400078ac0ff */
[----:B------:R-:W-:-:S07]  /*b0660*/  LOP3.LUT P6, RZ, R100, 0x4, RZ, 0xc0, !PT ;  /* 0x0000000464ff7812 */ /* 0x000fce00078cc0ff */
[----:B------:R-:W-:Y:S02]  /*b0670*/  @P1 LOP3.LUT R92, R92, 0x8, RZ, 0xfc, !PT ;  /* 0x000000085c5c1812 */ /* 0x000fe400078efcff */
[C---:B------:R-:W-:Y:S02]  /*b0680*/  LOP3.LUT P1, RZ, R100.reuse, 0x20, RZ, 0xc0, !PT ;  /* 0x0000002064ff7812 */ /* 0x040fe4000782c0ff */
[----:B------:R-:W-:Y:S02]  /*b0690*/  LOP3.LUT P0, RZ, R100, 0x8, RZ, 0xc0, !PT ;  /* 0x0000000864ff7812 */ /* 0x000fe4000780c0ff */
[----:B------:R-:W-:-:S09]  /*b06a0*/  LOP3.LUT R92, R92, 0xffffffef, RZ, 0xc0, !PT ;  /* 0xffffffef5c5c7812 */ /* 0x000fd200078ec0ff */
[----:B------:R-:W-:Y:S02]  /*b06b0*/  @P1 LOP3.LUT R92, R92, 0x10, RZ, 0xfc, !PT ;  /* 0x000000105c5c1812 */ /* 0x000fe400078efcff */
[----:B------:R-:W-:Y:S01]  /*b06c0*/  LOP3.LUT P1, RZ, R100, 0x10, RZ, 0xc0, !PT ;  /* 0x0000001064ff7812 */ /* 0x000fe2000782c0ff */
[----:B--2---:R1:W-:Y:S04]  /*b06d0*/  @P4 STG.E desc[UR34][R76.64], R139 ;  /* 0x0000008b4c004986 */ /* 0x0043e8000c101922 */
[----:B-1----:R-:W2:Y:S04]  /*b06e0*/  LDL.LU R139, [R1+0xbd8] ;  /* 0x000bd800018b7983 */ /* 0x002ea80000300800 */
[----:B------:R-:W2:Y:S04]  /*b06f0*/  LDL.LU R136, [R1+0xd1c] ;  /* 0x000d1c0001887983 */ /* 0x000ea80000300800 */
[----:B------:R-:W2:Y:S04]  /*b0700*/  LDL.LU R78, [R1+0xcfc] ;  /* 0x000cfc00014e7983 */ /* 0x000ea80000300800 */
[----:B------:R-:W2:Y:S04]  /*b0710*/  LDL.LU R79, [R1+0xcec] ;  /* 0x000cec00014f7983 */ /* 0x000ea80000300800 */
[----:B------:R-:W2:Y:S01]  /*b0720*/  LDL.LU R207, [R1+0xbcc] ;  /* 0x000bcc0001cf7983 */ /* 0x000ea20000300800 */
[----:B------:R-:W-:-:S03]  /*b0730*/  IMAD.WIDE R76, R137, 0x4, R16 ;  /* 0x00000004894c7825 */ /* 0x000fc600078e0210 */
[----:B------:R-:W2:Y:S04]  /*b0740*/  LDL.LU R205, [R1+0xbbc] ;  /* 0x000bbc0001cd7983 */ /* 0x000ea80000300800 */
[----:B---3--:R1:W-:Y:S02]  /*b0750*/  @P5 STG.E desc[UR34][R76.64], R143 ;  /* 0x0000008f4c005986 */ /* 0x0083e4000c101922 */
[C---:B-1----:R-:W-:Y:S02]  /*b0760*/  IMAD.WIDE R76, R137.reuse, 0x4, R18 ;  /* 0x00000004894c7825 */ /* 0x042fe400078e0212 */
[----:B------:R-:W3:Y:S04]  /*b0770*/  LDL.LU R143, [R1+0xb4c] ;  /* 0x000b4c00018f7983 */ /* 0x000ee80000300800 */
[----:B----4-:R1:W-:Y:S02]  /*b0780*/  @P6 STG.E desc[UR34][R76.64], R141 ;  /* 0x0000008d4c006986 */ /* 0x0103e4000c101922 */
[----:B-1----:R-:W-:-:S02]  /*b0790*/  IMAD.WIDE R76, R137, 0x4, R20 ;  /* 0x00000004894c7825 */ /* 0x002fc400078e0214 */
[----:B------:R-:W4:Y:S04]  /*b07a0*/  LDL.LU R141, [R1+0xa4c] ;  /* 0x000a4c00018d7983 */ /* 0x000f280000300800 */
[----:B------:R1:W-:Y:S02]  /*b07b0*/  @P0 STG.E desc[UR34][R76.64], R206 ;  /* 0x000000ce4c000986 */ /* 0x0003e4000c101922 */
[C---:B-1----:R-:W-:Y:S02]  /*b07c0*/  IMAD.WIDE R76, R137.reuse, 0x4, R22 ;  /* 0x00000004894c7825 */ /* 0x042fe400078e0216 */
[----:B------:R-:W3:Y:S04]  /*b07d0*/  LDL.LU R206, [R1+0x94c] ;  /* 0x00094c0001ce7983 */ /* 0x000ee80000300800 */
[----:B------:R1:W-:Y:S01]  /*b07e0*/  @P1 STG.E desc[UR34][R76.64], R204 ;  /* 0x000000cc4c001986 */ /* 0x0003e2000c101922 */
[----:B------:R-:W-:Y:S01]  /*b07f0*/  LOP3.LUT P1, RZ, R92, 0x10, RZ, 0xc0, !PT ;  /* 0x000000105cff7812 */ /* 0x000fe2000782c0ff */
[----:B-1----:R-:W-:-:S02]  /*b0800*/  IMAD.WIDE R76, R137, 0x4, R24 ;  /* 0x00000004894c7825 */ /* 0x002fc400078e0218 */
[----:B------:R-:W4:Y:S10]  /*b0810*/  LDL.LU R204, [R1+0x84c] ;  /* 0x00084c0001cc7983 */ /* 0x000f340000300800 */
[----:B------:R1:W-:Y:S01]  /*b0820*/  @P1 STG.E desc[UR34][R76.64], R142 ;  /* 0x0000008e4c001986 */ /* 0x0003e2000c101922 */
[----:B------:R-:W-:-:S03]  /*b0830*/  LOP3.LUT P1, RZ, R92, 0x8, RZ, 0xc0, !PT ;  /* 0x000000085cff7812 */ /* 0x000fc6000782c0ff */
[----:B-1----:R-:W4:Y:S01]  /*b0840*/  LDL.LU R142, [R1+0x74c] ;  /* 0x00074c00018e7983 */ /* 0x002f220000300800 */
[----:B------:R-:W-:-:S09]  /*b0850*/  IMAD.WIDE R76, R137, 0x4, R26 ;  /* 0x00000004894c7825 */ /* 0x000fd200078e021a */
[----:B------:R1:W-:Y:S04]  /*b0860*/  @P1 STG.E desc[UR34][R76.64], R140 ;  /* 0x0000008c4c001986 */ /* 0x0003e8000c101922 */
[----:B-1----:R-:W4:Y:S01]  /*b0870*/  LDL.LU R140, [R1+0x5bc] ;  /* 0x0005bc00018c7983 */ /* 0x002f220000300800 */
[----:B------:R-:W-:Y:S01]  /*b0880*/  LOP3.LUT P1, RZ, R92, 0x4, RZ, 0xc0, !PT ;  /* 0x000000045cff7812 */ /* 0x000fe2000782c0ff */
[----:B------:R-:W-:-:S12]  /*b0890*/  IMAD.WIDE R76, R137, 0x4, R28 ;  /* 0x00000004894c7825 */ /* 0x000fd800078e021c */
[----:B------:R1:W-:Y:S01]  /*b08a0*/  @P1 STG.E desc[UR34][R76.64], R102 ;  /* 0x000000664c001986 */ /* 0x0003e2000c101922 */
[----:B------:R-:W-:Y:S01]  /*b08b0*/  LOP3.LUT P1, RZ, R92, 0x2, RZ, 0xc0, !PT ;  /* 0x000000025cff7812 */ /* 0x000fe2000782c0ff */
[----:B-1----:R-:W-:Y:S01]  /*b08c0*/  IMAD.WIDE R76, R137, 0x4, R30 ;  /* 0x00000004894c7825 */ /* 0x002fe200078e021e */
[C---:B------:R-:W-:Y:S02]  /*b08d0*/  LOP3.LUT P2, RZ, R100.reuse, 0x2000, RZ, 0xc0, !PT ;  /* 0x0000200064ff7812 */ /* 0x040fe4000784c0ff */
[C---:B------:R-:W-:Y:S02]  /*b08e0*/  LOP3.LUT P3, RZ, R100.reuse, 0x4000, RZ, 0xc0, !PT ;  /* 0x0000400064ff7812 */ /* 0x040fe4000786c0ff */
[C---:B------:R-:W-:Y:S02]  /*b08f0*/  LOP3.LUT P4, RZ, R100.reuse, 0x8000, RZ, 0xc0, !PT ;  /* 0x0000800064ff7812 */ /* 0x040fe4000788c0ff */
[C---:B------:R-:W-:Y:S02]  /*b0900*/  LOP3.LUT P5, RZ, R100.reuse, 0x10000, RZ, 0xc0, !PT ;  /* 0x0001000064ff7812 */ /* 0x040fe400078ac0ff */
[----:B------:R-:W-:-:S02]  /*b0910*/  LOP3.LUT P6, RZ, R100, 0x20000, RZ, 0xc0, !PT ;  /* 0x0002000064ff7812 */ /* 0x000fc400078cc0ff */
[----:B------:R-:W-:Y:S01]  /*b0920*/  LOP3.LUT P0, RZ, R100, 0x40000, RZ, 0xc0, !PT ;  /* 0x0004000064ff7812 */ /* 0x000fe2000780c0ff */
[----:B--2---:R1:W-:Y:S01]  /*b0930*/  @P1 STG.E desc[UR34][R76.64], R136 ;  /* 0x000000884c001986 */ /* 0x0043e2000c101922 */
        /* <DEDUP_REMOVED lines=11> */
[----:B------:R1:W-:Y:S02]  /*b09f0*/  @P1 STG.E desc[UR34][R76.64], R205 ;  /* 0x000000cd4c001986 */ /* 0x0003e4000c101922 */
[----:B-1----:R-:W-:-:S05]  /*b0a00*/  IMAD.WIDE R76, R139, 0x4, R8 ;  /* 0x000000048b4c7825 */ /* 0x002fca00078e0208 */
[----:B---3--:R1:W-:Y:S02]  /*b0a10*/  @P2 STG.E desc[UR34][R76.64], R143 ;  /* 0x0000008f4c002986 */ /* 0x0083e4000c101922 */
[C---:B-1----:R-:W-:Y:S02]  /*b0a20*/  IMAD.WIDE R76, R139.reuse, 0x4, R10 ;  /* 0x000000048b4c7825 */ /* 0x042fe400078e020a */
[----:B------:R-:W2:Y:S04]  /*b0a30*/  LDL.LU R143, [R1+0x5ac] ;  /* 0x0005ac00018f7983 */ /* 0x000ea80000300800 */
[----:B----4-:R1:W-:Y:S04]  /*b0a40*/  @P3 STG.E desc[UR34][R76.64], R141 ;  /* 0x0000008d4c003986 */ /* 0x0103e8000c101922 */
[----:B-1----:R-:W3:Y:S01]  /*b0a50*/  LDL.LU R141, [R1+0x52c] ;  /* 0x00052c00018d7983 */ /* 0x002ee20000300800 */
[----:B------:R-:W-:-:S05]  /*b0a60*/  IMAD.WIDE R76, R139, 0x4, R12 ;  /* 0x000000048b4c7825 */ /* 0x000fca00078e020c */
[----:B------:R1:W-:Y:S02]  /*b0a70*/  @P4 STG.E desc[UR34][R76.64], R206 ;  /* 0x000000ce4c004986 */ /* 0x0003e4000c101922 */
[C---:B-1----:R-:W-:Y:S02]  /*b0a80*/  IMAD.WIDE R76, R139.reuse, 0x4, R14 ;  /* 0x000000048b4c7825 */ /* 0x042fe400078e020e */
[----:B------:R-:W4:Y:S04]  /*b0a90*/  LDL.LU R206, [R1+0x42c] ;  /* 0x00042c0001ce7983 */ /* 0x000f280000300800 */
[----:B------:R1:W-:Y:S04]  /*b0aa0*/  @P5 STG.E desc[UR34][R76.64], R204 ;  /* 0x000000cc4c005986 */ /* 0x0003e8000c101922 */
[----:B-1----:R-:W4:Y:S01]  /*b0ab0*/  LDL.LU R204, [R1+0x31c] ;  /* 0x00031c0001cc7983 */ /* 0x002f220000300800 */
[----:B------:R-:W-:-:S05]  /*b0ac0*/  IMAD.WIDE R76, R139, 0x4, R16 ;  /* 0x000000048b4c7825 */ /* 0x000fca00078e0210 */
[----:B------:R1:W-:Y:S02]  /*b0ad0*/  @P6 STG.E desc[UR34][R76.64], R142 ;  /* 0x0000008e4c006986 */ /* 0x0003e4000c101922 */
[----:B-1----:R-:W-:-:S05]  /*b0ae0*/  IMAD.WIDE R76, R139, 0x4, R18 ;  /* 0x000000048b4c7825 */ /* 0x002fca00078e0212 */
[----:B------:R1:W-:Y:S04]  /*b0af0*/  @P0 STG.E desc[UR34][R76.64], R140 ;  /* 0x0000008c4c000986 */ /* 0x0003e8000c101922 */
[----:B-1----:R-:W4:Y:S01]  /*b0b00*/  LDL.LU R140, [R1+0x19c] ;  /* 0x00019c00018c7983 */ /* 0x002f220000300800 */
[----:B------:R-:W-:-:S03]  /*b0b10*/  LOP3.LUT P1, RZ, R100, 0x80000000, RZ, 0xc0, !PT ;  /* 0x8000000064ff7812 */ /* 0x000fc6000782c0ff */
[----:B------:R-:W4:Y:S04]  /*b0b20*/  LDL.LU R142, [R1+0xbd0] ;  /* 0x000bd000018e7983 */ /* 0x000f280000300800 */
[----:B------:R-:W4:Y:S01]  /*b0b30*/  LDL.LU R136, [R1+0x1030] ;  /* 0x0010300001887983 */ /* 0x000f220000300800 */
[----:B------:R-:W-:-:S03]  /*b0b40*/  LOP3.LUT R94, R94, 0xffdfffff, RZ, 0xc0, !PT ;  /* 0xffdfffff5e5e7812 */ /* 0x000fc600078ec0ff */
[----:B------:R-:W4:Y:S02]  /*b0b50*/  LDL.LU R137, [R1+0x1020] ;  /* 0x0010200001897983 */ /* 0x000f240000300800 */
[----:B------:R-:W-:Y:S02]  /*b0b60*/  @P1 LOP3.LUT R94, R94, 0x200000, RZ, 0xfc, !PT ;  /* 0x002000005e5e1812 */ /* 0x000fe400078efcff */
[----:B------:R-:W-:Y:S01]  /*b0b70*/  LOP3.LUT P1, RZ, R100, 0x40000000, RZ, 0xc0, !PT ;  /* 0x4000000064ff7812 */ /* 0x000fe2000782c0ff */
[----:B------:R-:W4:Y:S01]  /*b0b80*/  LDL.LU R78, [R1+0x1010] ;  /* 0x00101000014e7983 */ /* 0x000f220000300800 */
[----:B------:R-:W-:-:S03]  /*b0b90*/  LOP3.LUT R94, R94, 0xffbfffff, RZ, 0xc0, !PT ;  /* 0xffbfffff5e5e7812 */ /* 0x000fc600078ec0ff */
[----:B------:R-:W4:Y:S04]  /*b0ba0*/  LDL.LU R79, [R1+0x1000] ;  /* 0x00100000014f7983 */ /* 0x000f280000300800 */
[----:B------:R-:W4:Y:S04]  /*b0bb0*/  LDL.LU R207, [R1+0xff0] ;  /* 0x000ff00001cf7983 */ /* 0x000f280000300800 */
[----:B------:R-:W-:Y:S02]  /*b0bc0*/  @P1 LOP3.LUT R94, R94, 0x400000, RZ, 0xfc, !PT ;  /* 0x004000005e5e1812 */ /* 0x000fe400078efcff */
[----:B------:R-:W-:-:S02]  /*b0bd0*/  LOP3.LUT P4, RZ, R100, 0x80000, RZ, 0xc0, !PT ;  /* 0x0008000064ff7812 */ /* 0x000fc4000788c0ff */
[C---:B------:R-:W-:Y:S01]  /*b0be0*/  LOP3.LUT P5, RZ, R100.reuse, 0x100000, RZ, 0xc0, !PT ;  /* 0x0010000064ff7812 */ /* 0x040fe200078ac0ff */
[----:B------:R-:W-:Y:S01]  /*b0bf0*/  IMAD.WIDE R76, R139, 0x4, R20 ;  /* 0x000000048b4c7825 */ /* 0x000fe200078e0214 */
[----:B------:R-:W-:Y:S01]  /*b0c00*/  LOP3.LUT P1, RZ, R100, 0x20000000, RZ, 0xc0, !PT ;  /* 0x2000000064ff7812 */ /* 0x000fe2000782c0ff */
[----:B------:R-:W4:Y:S01]  /*b0c10*/  LDL.LU R205, [R1+0xfe0] ;  /* 0x000fe00001cd7983 */ /* 0x000f220000300800 */
        /* <DEDUP_REMOVED lines=10> */
[----:B------:R-:W-:-:S09]  /*b0cc0*/  LOP3.LUT P6, RZ, R100, 0x200000, RZ, 0xc0, !PT ;  /* 0x0020000064ff7812 */ /* 0x000fd200078cc0ff */
[----:B------:R-:W-:Y:S02]  /*b0cd0*/  @P1 LOP3.LUT R94, R94, 0x4000000, RZ, 0xfc, !PT ;  /* 0x040000005e5e1812 */ /* 0x000fe400078efcff */
[C---:B------:R-:W-:Y:S02]  /*b0ce0*/  LOP3.LUT P1, RZ, R100.reuse, 0x2000000, RZ, 0xc0, !PT ;  /* 0x0200000064ff7812 */ /* 0x040fe4000782c0ff */
[----:B------:R-:W-:Y:S02]  /*b0cf0*/  LOP3.LUT P0, RZ, R100, 0x400000, RZ, 0xc0, !PT ;  /* 0x0040000064ff7812 */ /* 0x000fe4000780c0ff */
[----:B------:R-:W-:-:S09]  /*b0d00*/  LOP3.LUT R94, R94, 0xf7ffffff, RZ, 0xc0, !PT ;  /* 0xf7ffffff5e5e7812 */ /* 0x000fd200078ec0ff */
[----:B------:R-:W-:Y:S02]  /*b0d10*/  @P1 LOP3.LUT R94, R94, 0x8000000, RZ, 0xfc, !PT ;  /* 0x080000005e5e1812 */ /* 0x000fe400078efcff */
[----:B------:R-:W-:Y:S02]  /*b0d20*/  LOP3.LUT P1, RZ, R100, 0x1000000, RZ, 0xc0, !PT ;  /* 0x0100000064ff7812 */ /* 0x000fe4000782c0ff */
[----:B------:R-:W-:-:S11]  /*b0d30*/  LOP3.LUT R94, R94, 0xefffffff, RZ, 0xc0, !PT ;  /* 0xefffffff5e5e7812 */ /* 0x000fd600078ec0ff */
[----:B------:R-:W-:Y:S02]  /*b0d40*/  @P1 LOP3.LUT R94, R94, 0x10000000, RZ, 0xfc, !PT ;  /* 0x100000005e5e1812 */ /* 0x000fe400078efcff */
[----:B------:R-:W-:Y:S01]  /*b0d50*/  LOP3.LUT P1, RZ, R100, 0x800000, RZ, 0xc0, !PT ;  /* 0x0080000064ff7812 */ /* 0x000fe2000782c0ff */
[----:B--2---:R1:W-:Y:S02]  /*b0d60*/  @P4 STG.E desc[UR34][R76.64], R143 ;  /* 0x0000008f4c004986 */ /* 0x0043e4000c101922 */
[C---:B-1----:R-:W-:Y:S02]  /*b0d70*/  IMAD.WIDE R76, R139.reuse, 0x4, R22 ;  /* 0x000000048b4c7825 */ /* 0x042fe400078e0216 */
[----:B------:R-:W2:Y:S04]  /*b0d80*/  LDL.LU R143, [R1+0xfd0] ;  /* 0x000fd000018f7983 */ /* 0x000ea80000300800 */
[----:B---3--:R1:W-:Y:S04]  /*b0d90*/  @P5 STG.E desc[UR34][R76.64], R141 ;  /* 0x0000008d4c005986 */ /* 0x0083e8000c101922 */
[----:B-1----:R-:W3:Y:S01]  /*b0da0*/  LDL.LU R141, [R1+0xfc0] ;  /* 0x000fc000018d7983 */ /* 0x002ee20000300800 */
[----:B------:R-:W-:-:S05]  /*b0db0*/  IMAD.WIDE R76, R139, 0x4, R24 ;  /* 0x000000048b4c7825 */ /* 0x000fca00078e0218 */
[----:B----4-:R1:W-:Y:S02]  /*b0dc0*/  @P6 STG.E desc[UR34][R76.64], R206 ;  /* 0x000000ce4c006986 */ /* 0x0103e4000c101922 */
[C---:B-1----:R-:W-:Y:S02]  /*b0dd0*/  IMAD.WIDE R76, R139.reuse, 0x4, R26 ;  /* 0x000000048b4c7825 */ /* 0x042fe400078e021a */
[----:B------:R-:W4:Y:S04]  /*b0de0*/  LDL.LU R206, [R1+0xfb0] ;  /* 0x000fb00001ce7983 */ /* 0x000f280000300800 */
[----:B------:R1:W-:Y:S04]  /*b0df0*/  @P0 STG.E desc[UR34][R76.64], R204 ;  /* 0x000000cc4c000986 */ /* 0x0003e8000c101922 */
[----:B-1----:R-:W4:Y:S01]  /*b0e00*/  LDL.LU R204, [R1+0xfa0] ;  /* 0x000fa00001cc7983 */ /* 0x002f220000300800 */
[----:B------:R-:W-:-:S05]  /*b0e10*/  IMAD.WIDE R76, R139, 0x4, R28 ;  /* 0x000000048b4c7825 */ /* 0x000fca00078e021c */
[----:B------:R1:W-:Y:S01]  /*b0e20*/  @P1 STG.E desc[UR34][R76.64], R140 ;  /* 0x0000008c4c001986 */ /* 0x0003e2000c101922 */
[----:B------:R-:W-:-:S03]  /*b0e30*/  LOP3.LUT P1, RZ, R94, 0x10000000, RZ, 0xc0, !PT ;  /* 0x100000005eff7812 */ /* 0x000fc6000782c0ff */
[----:B-1----:R-:W4:Y:S01]  /*b0e40*/  LDL.LU R140, [R1+0xf90] ;  /* 0x000f9000018c7983 */ /* 0x002f220000300800 */
[----:B------:R-:W-:-:S09]  /*b0e50*/  IMAD.WIDE R76, R139, 0x4, R30 ;  /* 0x000000048b4c7825 */ /* 0x000fd200078e021e */
[----:B------:R1:W-:Y:S02]  /*b0e60*/  @P1 STG.E desc[UR34][R76.64], R235 ;  /* 0x000000eb4c001986 */ /* 0x0003e4000c101922 */
[----:B-1----:R-:W-:Y:S02]  /*b0e70*/  IMAD.WIDE R76, R139, 0x4, R32 ;  /* 0x000000048b4c7825 */ /* 0x002fe400078e0220 */
[----:B------:R-:W4:Y:S01]  /*b0e80*/  LDL.LU R139, [R1+0xf80] ;  /* 0x000f8000018b7983 */ /* 0x000f220000300800 */
[----:B------:R-:W-:-:S13]  /*b0e90*/  LOP3.LUT P1, RZ, R94, 0x8000000, RZ, 0xc0, !PT ;  /* 0x080000005eff7812 */ /* 0x000fda000782c0ff */
        /* <DEDUP_REMOVED lines=20> */
[----:B------:R1:W-:Y:S02]  /*b0fe0*/  @P1 STG.E desc[UR34][R76.64], R205 ;  /* 0x000000cd4c001986 */ /* 0x0003e4000c101922 */
[C---:B-1----:R-:W-:Y:S01]  /*b0ff0*/  IMAD.WIDE R76, R142.reuse, 0x4, R14 ;  /* 0x000000048e4c7825 */ /* 0x042fe200078e020e */
[C---:B------:R-:W-:Y:S02]  /*b1000*/  LOP3.LUT P4, RZ, R99.reuse, 0x4, RZ, 0xc0, !PT ;  /* 0x0000000463ff7812 */ /* 0x040fe4000788c0ff */
[C---:B------:R-:W-:Y:S02]  /*b1010*/  LOP3.LUT P5, RZ, R99.reuse, 0x8, RZ, 0xc0, !PT ;  /* 0x0000000863ff7812 */ /* 0x040fe400078ac0ff */
[C---:B------:R-:W-:Y:S02]  /*b1020*/  LOP3.LUT P6, RZ, R99.reuse, 0x10, RZ, 0xc0, !PT ;  /* 0x0000001063ff7812 */ /* 0x040fe400078cc0ff */
[----:B------:R-:W-:Y:S01]  /*b1030*/  LOP3.LUT P0, RZ, R99, 0x20, RZ, 0xc0, !PT ;  /* 0x0000002063ff7812 */ /* 0x000fe2000780c0ff */
[----:B--2---:R1:W-:Y:S02]  /*b1040*/  @P2 STG.E desc[UR34][R76.64], R143 ;  /* 0x0000008f4c002986 */ /* 0x0043e4000c101922 */
[----:B-1----:R-:W-:-:S05]  /*b1050*/  IMAD.WIDE R76, R142, 0x4, R16 ;  /* 0x000000048e4c7825 */ /* 0x002fca00078e0210 */
[----:B---3--:R1:W-:Y:S04]  /*b1060*/  @P3 STG.E desc[UR34][R76.64], R141 ;  /* 0x0000008d4c003986 */ /* 0x0083e8000c101922 */
[----:B-1----:R-:W2:Y:S01]  /*b1070*/  LDL.LU R141, [R1+0xf70] ;  /* 0x000f7000018d7983 */ /* 0x002ea20000300800 */
[----:B------:R-:W-:-:S05]  /*b1080*/  IMAD.WIDE R76, R142, 0x4, R18 ;  /* 0x000000048e4c7825 */ /* 0x000fca00078e0212 */
[----:B----4-:R1:W-:Y:S02]  /*b1090*/  @P4 STG.E desc[UR34][R76.64], R206 ;  /* 0x000000ce4c004986 */ /* 0x0103e4000c101922 */
[C---:B-1----:R-:W-:Y:S02]  /*b10a0*/  IMAD.WIDE R76, R142.reuse, 0x4, R20 ;  /* 0x000000048e4c7825 */ /* 0x042fe400078e0214 */
[----:B------:R-:W3:Y:S04]  /*b10b0*/  LDL.LU R206, [R1+0xf60] ;  /* 0x000f600001ce7983 */ /* 0x000ee80000300800 */
[----:B------:R1:W-:Y:S04]  /*b10c0*/  @P5 STG.E desc[UR34][R76.64], R204 ;  /* 0x000000cc4c005986 */ /* 0x0003e8000c101922 */
[----:B-1----:R-:W4:Y:S01]  /*b10d0*/  LDL.LU R204, [R1+0xf50] ;  /* 0x000f500001cc7983 */ /* 0x002f220000300800 */
[----:B------:R-:W-:-:S05]  /*b10e0*/  IMAD.WIDE R76, R142, 0x4, R22 ;  /* 0x000000048e4c7825 */ /* 0x000fca00078e0216 */
[----:B------:R1:W-:Y:S04]  /*b10f0*/  @P6 STG.E desc[UR34][R76.64], R140 ;  /* 0x0000008c4c006986 */ /* 0x0003e8000c101922 */
[----:B-1----:R-:W4:Y:S01]  /*b1100*/  LDL.LU R140, [R1+0xf40] ;  /* 0x000f4000018c7983 */ /* 0x002f220000300800 */
[----:B------:R-:W-:-:S05]  /*b1110*/  IMAD.WIDE R76, R142, 0x4, R24 ;  /* 0x000000048e4c7825 */ /* 0x000fca00078e0218 */
[----:B------:R1:W-:Y:S04]  /*b1120*/  @P0 STG.E desc[UR34][R76.64], R139 ;  /* 0x0000008b4c000986 */ /* 0x0003e8000c101922 */
[----:B-1----:R-:W4:Y:S04]  /*b1130*/  LDL.LU R139, [R1+0xf20] ;  /* 0x000f2000018b7983 */ /* 0x002f280000300800 */
[----:B------:R-:W4:Y:S01]  /*b1140*/  LDL.LU R137, [R1+0xd90] ;  /* 0x000d900001897983 */ /* 0x000f220000300800 */
[----:B------:R-:W-:-:S03]  /*b1150*/  LOP3.LUT P1, RZ, R99, 0x40000, RZ, 0xc0, !PT ;  /* 0x0004000063ff7812 */ /* 0x000fc6000782c0ff */
[----:B------:R-:W4:Y:S01]  /*b1160*/  LDL.LU R78, [R1+0xb30] ;  /* 0x000b3000014e7983 */ /* 0x000f220000300800 */
[----:B------:R-:W-:-:S03]  /*b1170*/  LOP3.LUT R94, R94, 0xffffdfff, RZ, 0xc0, !PT ;  /* 0xffffdfff5e5e7812 */ /* 0x000fc600078ec0ff */
[----:B------:R-:W4:Y:S04]  /*b1180*/  LDL.LU R79, [R1+0xa30] ;  /* 0x000a3000014f7983 */ /* 0x000f280000300800 */
[----:B------:R-:W4:Y:S02]  /*b1190*/  LDL.LU R207, [R1+0x930] ;  /* 0x0009300001cf7983 */ /* 0x000f240000300800 */
[----:B------:R-:W-:Y:S02]  /*b11a0*/  @P1 LOP3.LUT R94, R94, 0x2000, RZ, 0xfc, !PT ;  /* 0x000020005e5e1812 */ /* 0x000fe400078efcff */
[----:B------:R-:W-:Y:S01]  /*b11b0*/  LOP3.LUT P1, RZ, R99, 0x20000, RZ, 0xc0, !PT ;  /* 0x0002000063ff7812 */ /* 0x000fe2000782c0ff */
[----:B------:R-:W4:Y:S01]  /*b11c0*/  LDL.LU R205, [R1+0x830] ;  /* 0x0008300001cd7983 */ /* 0x000f220000300800 */
[----:B------:R-:W-:-:S02]  /*b11d0*/  LOP3.LUT R94, R94, 0xffffbfff, RZ, 0xc0, !PT ;  /* 0xffffbfff5e5e7812 */ /* 0x000fc400078ec0ff */
[C---:B------:R-:W-:Y:S01]  /*b11e0*/  LOP3.LUT P4, RZ, R99.reuse, 0x40, RZ, 0xc0, !PT ;  /* 0x0000004063ff7812 */ /* 0x040fe2000788c0ff */
[----:B------:R-:W4:Y:S08]  /*b11f0*/  LDL.LU R143, [R1+0x730] ;  /* 0x00073000018f7983 */ /* 0x000f300000300800 */
[----:B------:R-:W-:Y:S02]  /*b1200*/  @P1 LOP3.LUT R94, R94, 0x4000, RZ, 0xfc, !PT ;  /* 0x000040005e5e1812 */ /* 0x000fe400078efcff */
[----:B------:R-:W-:-:S02]  /*b1210*/  LOP3.LUT P1, RZ, R99, 0x10000, RZ, 0xc0, !PT ;  /* 0x0001000063ff7812 */ /* 0x000fc4000782c0ff */
[----:B------:R-:W-:-:S11]  /*b1220*/  LOP3.LUT R94, R94, 0xffff7fff, RZ, 0xc0, !PT ;  /* 0xffff7fff5e5e7812 */ /* 0x000fd600078ec0ff */
[----:B------:R-:W-:Y:S02]  /*b1230*/  @P1 LOP3.LUT R94, R94, 0x8000, RZ, 0xfc, !PT ;  /* 0x000080005e5e1812 */ /* 0x000fe400078efcff */
[----:B------:R-:W-:Y:S02]  /*b1240*/  LOP3.LUT P1, RZ, R99, 0x8000, RZ, 0xc0, !PT ;  /* 0x0000800063ff7812 */ /* 0x000fe4000782c0ff */
[----:B------:R-:W-:-:S11]  /*b1250*/  LOP3.LUT R94, R94, 0xfffeffff, RZ, 0xc0, !PT ;  /* 0xfffeffff5e5e7812 */ /* 0x000fd600078ec0ff */
[----:B------:R-:W-:Y:S02]  /*b1260*/  @P1 LOP3.LUT R94, R94, 0x10000, RZ, 0xfc, !PT ;  /* 0x000100005e5e1812 */ /* 0x000fe400078efcff */
[C---:B------:R-:W-:Y:S01]  /*b1270*/  LOP3.LUT P1, RZ, R99.reuse, 0x4000, RZ, 0xc0, !PT ;  /* 0x0000400063ff7812 */ /* 0x040fe2000782c0ff */
[----:B------:R-:W-:Y:S01]  /*b1280*/  IMAD.WIDE R76, R142, 0x4, R26 ;  /* 0x000000048e4c7825 */ /* 0x000fe200078e021a */
[----:B------:R-:W-:Y:S02]  /*b1290*/  LOP3.LUT R94, R94, 0xfffdffff, RZ, 0xc0, !PT ;  /* 0xfffdffff5e5e7812 */ /* 0x000fe400078ec0ff */
[----:B------:R-:W-:-:S09]  /*b12a0*/  LOP3.LUT P5, RZ, R99, 0x80, RZ, 0xc0, !PT ;  /* 0x0000008063ff7812 */ /* 0x000fd200078ac0ff */
[----:B------:R-:W-:Y:S02]  /*b12b0*/  @P1 LOP3.LUT R94, R94, 0x20000, RZ, 0xfc, !PT ;  /* 0x000200005e5e1812 */ /* 0x000fe400078efcff */
[C---:B------:R-:W-:Y:S02]  /*b12c0*/  LOP3.LUT P1, RZ, R99.reuse, 0x2000, RZ, 0xc0, !PT ;  /* 0x0000200063ff7812 */ /* 0x040fe4000782c0ff */
[----:B------:R-:W-:Y:S02]  /*b12d0*/  LOP3.LUT P6, RZ, R99, 0x100, RZ, 0xc0, !PT ;  /* 0x0000010063ff7812 */ /* 0x000fe400078cc0ff */
[----:B------:R-:W-:-:S09]  /*b12e0*/  LOP3.LUT R94, R94, 0xfffbffff, RZ, 0xc0, !PT ;  /* 0xfffbffff5e5e7812 */ /* 0x000fd200078ec0ff */
[----:B------:R-:W-:Y:S02]  /*b12f0*/  @P1 LOP3.LUT R94, R94, 0x40000, RZ, 0xfc, !PT ;  /* 0x000400005e5e1812 */ /* 0x000fe400078efcff */
[C---:B------:R-:W-:Y:S02]  /*b1300*/  LOP3.LUT P1, RZ, R99.reuse, 0x1000, RZ, 0xc0, !PT ;  /* 0x0000100063ff7812 */ /* 0x040fe4000782c0ff */
[----:B------:R-:W-:Y:S02]  /*b1310*/  LOP3.LUT R94, R94, 0xfff7ffff, RZ, 0xc0, !PT ;  /* 0xfff7ffff5e5e7812 */ /* 0x000fe400078ec0ff */
[----:B------:R-:W-:-:S09]  /*b1320*/  LOP3.LUT P0, RZ, R99, 0x200, RZ, 0xc0, !PT ;  /* 0x0000020063ff7812 */ /* 0x000fd2000780c0ff */
[----:B------:R-:W-:Y:S02]  /*b1330*/  @P1 LOP3.LUT R94, R94, 0x80000, RZ, 0xfc, !PT ;  /* 0x000800005e5e1812 */ /* 0x000fe400078efcff */
[----:B------:R-:W-:Y:S02]  /*b1340*/  LOP3.LUT P1, RZ, R99, 0x800, RZ, 0xc0, !PT ;  /* 0x0000080063ff7812 */ /* 0x000fe4000782c0ff */
[----:B------:R-:W-:-:S11]  /*b1350*/  LOP3.LUT R94, R94, 0xffefffff, RZ, 0xc0, !PT ;  /* 0xffefffff5e5e7812 */ /* 0x000fd600078ec0ff */
[----:B------:R-:W-:Y:S02]  /*b1360*/  @P1 LOP3.LUT R94, R94, 0x100000, RZ, 0xfc, !PT ;  /* 0x001000005e5e1812 */ /* 0x000fe400078efcff */
[----:B------:R-:W-:Y:S01]  /*b1370*/  LOP3.LUT P1, RZ, R99, 0x400, RZ, 0xc0, !PT ;  /* 0x0000040063ff7812 */ /* 0x000fe2000782c0ff */
[----:B--2---:R1:W-:Y:S04]  /*b1380*/  @P4 STG.E desc[UR34][R76.64], R141 ;  /* 0x0000008d4c004986 */ /* 0x0043e8000c101922 */
[----:B-1----:R-:W2:Y:S01]  /*b1390*/  LDL.LU R141, [R1+0x590] ;  /* 0x00059000018d7983 */ /* 0x002ea20000300800 */
[----:B------:R-:W-:-:S05]  /*b13a0*/  IMAD.WIDE R76, R142, 0x4, R28 ;  /* 0x000000048e4c7825 */ /* 0x000fca00078e021c */
[----:B---3--:R1:W-:Y:S02]  /*b13b0*/  @P5 STG.E desc[UR34][R76.64], R206 ;  /* 0x000000ce4c005986 */ /* 0x0083e4000c101922 */
[C---:B-1----:R-:W-:Y:S02]  /*b13c0*/  IMAD.WIDE R76, R142.reuse, 0x4, R30 ;  /* 0x000000048e4c7825 */ /* 0x042fe400078e021e */
[----:B------:R-:W3:Y:S04]  /*b13d0*/  LDL.LU R206, [R1+0x510] ;  /* 0x0005100001ce7983 */ /* 0x000ee80000300800 */
[----:B----4-:R1:W-:Y:S04]  /*b13e0*/  @P6 STG.E desc[UR34][R76.64], R204 ;  /* 0x000000cc4c006986 */ /* 0x0103e8000c101922 */
[----:B-1----:R-:W4:Y:S01]  /*b13f0*/  LDL.LU R204, [R1+0x410] ;  /* 0x0004100001cc7983 */ /* 0x002f220000300800 */
[----:B------:R-:W-:-:S03]  /*b1400*/  IMAD.WIDE R76, R142, 0x4, R32 ;  /* 0x000000048e4c7825 */ /* 0x000fc600078e0220 */
[----:B------:R-:W4:Y:S04]  /*b1410*/  LDL.LU R142, [R1+0x300] ;  /* 0x00030000018e7983 */ /* 0x000f280000300800 */
[----:B------:R1:W-:Y:S04]  /*b1420*/  @P0 STG.E desc[UR34][R76.64], R140 ;  /* 0x0000008c4c000986 */ /* 0x0003e8000c101922 */
[----:B-1----:R-:W4:Y:S01]  /*b1430*/  LDL.LU R140, [R1+0x1a0] ;  /* 0x0001a000018c7983 */ /* 0x002f220000300800 */
[----:B------:R-:W-:-:S05]  /*b1440*/  IMAD.WIDE R76, R252, 0x4, R2 ;  /* 0x00000004fc4c7825 */ /* 0x000fca00078e0202 */
[----:B------:R1:W-:Y:S04]  /*b1450*/  @P1 STG.E desc[UR34][R76.64], R139 ;  /* 0x0000008b4c001986 */ /* 0x0003e8000c101922 */
[----:B-1----:R-:W4:Y:S01]  /*b1460*/  LDL.LU R139, [R1+0x180] ;  /* 0x00018000018b7983 */ /* 0x002f220000300800 */
        /* <DEDUP_REMOVED lines=23> */
[----:B------:R-:W-:-:S05]  /*b15e0*/  LOP3.LUT P5, RZ, R99, 0x400000, RZ, 0xc0, !PT ;  /* 0x0040000063ff7812 */ /* 0x000fca00078ac0ff */
[----:B--2---:R1:W-:Y:S01]  /*b15f0*/  @P1 STG.E desc[UR34][R76.64], R141 ;  /* 0x0000008d4c001986 */ /* 0x0043e2000c101922 */
[----:B------:R-:W-:Y:S01]  /*b1600*/  LOP3.LUT P1, RZ, R94, 0x2000, RZ, 0xc0, !PT ;  /* 0x000020005eff7812 */ /* 0x000fe2000782c0ff */
[C---:B-1----:R-:W-:Y:S02]  /*b1610*/  IMAD.WIDE R76, R252.reuse, 0x4, R18 ;  /* 0x00000004fc4c7825 */ /* 0x042fe400078e0212 */
[----:B------:R-:W2:Y:S10]  /*b1620*/  LDL.LU R141, [R1+0x1034] ;  /* 0x00103400018d7983 */ /* 0x000eb40000300800 */
[----:B---3--:R1:W-:Y:S02]  /*b1630*/  @P1 STG.E desc[UR34][R76.64], R206 ;  /* 0x000000ce4c001986 */ /* 0x0083e4000c101922 */
[----:B-1----:R-:W-:-:S02]  /*b1640*/  IMAD.WIDE R76, R252, 0x4, R20 ;  /* 0x00000004fc4c7825 */ /* 0x002fc400078e0214 */
[----:B------:R-:W3:Y:S04]  /*b1650*/  LDL.LU R206, [R1+0x1024] ;  /* 0x0010240001ce7983 */ /* 0x000ee80000300800 */
[----:B----4-:R1:W-:Y:S02]  /*b1660*/  @P2 STG.E desc[UR34][R76.64], R204 ;  /* 0x000000cc4c002986 */ /* 0x0103e4000c101922 */
[C---:B-1----:R-:W-:Y:S02]  /*b1670*/  IMAD.WIDE R76, R252.reuse, 0x4, R22 ;  /* 0x00000004fc4c7825 */ /* 0x042fe400078e0216 */
[----:B------:R-:W4:Y:S04]  /*b1680*/  LDL.LU R204, [R1+0x1014] ;  /* 0x0010140001cc7983 */ /* 0x000f280000300800 */
[----:B------:R1:W-:Y:S04]  /*b1690*/  @P3 STG.E desc[UR34][R76.64], R142 ;  /* 0x0000008e4c003986 */ /* 0x0003e8000c101922 */
[----:B-1----:R-:W4:Y:S01]  /*b16a0*/  LDL.LU R142, [R1+0x1004] ;  /* 0x00100400018e7983 */ /* 0x002f220000300800 */
[----:B------:R-:W-:-:S05]  /*b16b0*/  IMAD.WIDE R76, R252, 0x4, R24 ;  /* 0x00000004fc4c7825 */ /* 0x000fca00078e0218 */
[----:B------:R1:W-:Y:S04]  /*b16c0*/  @P4 STG.E desc[UR34][R76.64], R140 ;  /* 0x0000008c4c004986 */ /* 0x0003e8000c101922 */
[----:B-1----:R-:W4:Y:S01]  /*b16d0*/  LDL.LU R140, [R1+0xff4] ;  /* 0x000ff400018c7983 */ /* 0x002f220000300800 */
[----:B------:R-:W-:-:S05]  /*b16e0*/  IMAD.WIDE R76, R252, 0x4, R26 ;  /* 0x00000004fc4c7825 */ /* 0x000fca00078e021a */
[----:B------:R1:W-:Y:S04]  /*b16f0*/  @P5 STG.E desc[UR34][R76.64], R139 ;  /* 0x0000008b4c005986 */ /* 0x0003e8000c101922 */
[----:B-1----:R-:W4:Y:S01]  /*b1700*/  LDL.LU R139, [R1+0xfe4] ;  /* 0x000fe400018b7983 */ /* 0x002f220000300800 */
        /* <DEDUP_REMOVED lines=8> */
[----:B------:R-:W-:-:S03]  /*b1790*/  LOP3.LUT R94, R94, 0xffffffbf, RZ, 0xc0, !PT ;  /* 0xffffffbf5e5e7812 */ /* 0x000fc600078ec0ff */
[----:B------:R-:W4:Y:S01]  /*b17a0*/  LDL.LU R207, [R1+0xf94] ;  /* 0x000f940001cf7983 */ /* 0x000f220000300800 */
[----:B------:R-:W-:-:S03]  /*b17b0*/  LOP3.LUT P6, RZ, R99, 0x800000, RZ, 0xc0, !PT ;  /* 0x0080000063ff7812 */ /* 0x000fc600078cc0ff */
[----:B------:R-:W4:Y:S04]  /*b17c0*/  LDL.LU R205, [R1+0xf84] ;  /* 0x000f840001cd7983 */ /* 0x000f280000300800 */
[----:B------:R-:W-:Y:S02]  /*b17d0*/  @P1 LOP3.LUT R94, R94, 0x40, RZ, 0xfc, !PT ;  /* 0x000000405e5e1812 */ /* 0x000fe400078efcff */
[----:B------:R-:W-:Y:S01]  /*b17e0*/  LOP3.LUT P0, RZ, R99, 0x1000000, RZ, 0xc0, !PT ;  /* 0x0100000063ff7812 */ /* 0x000fe2000780c0ff */
        /* <DEDUP_REMOVED lines=13> */
[----:B------:R1:W-:Y:S01]  /*b18c0*/  @P6 STG.E desc[UR34][R76.64], R244 ;  /* 0x000000f44c006986 */ /* 0x0003e2000c101922 */
[----:B------:R-:W-:-:S09]  /*b18d0*/  LOP3.LUT P4, RZ, R99, 0x2000000, RZ, 0xc0, !PT ;  /* 0x0200000063ff7812 */ /* 0x000fd2000788c0ff */
[----:B------:R-:W-:Y:S02]  /*b18e0*/  @P1 LOP3.LUT R94, R94, 0x400, RZ, 0xfc, !PT ;  /* 0x000004005e5e1812 */ /* 0x000fe400078efcff */
[C---:B------:R-:W-:Y:S01]  /*b18f0*/  LOP3.LUT P1, RZ, R99.reuse, 0x80000000, RZ, 0xc0, !PT ;  /* 0x8000000063ff7812 */ /* 0x040fe2000782c0ff */
[----:B-1----:R-:W-:Y:S01]  /*b1900*/  IMAD.WIDE R76, R252, 0x4, R30 ;  /* 0x00000004fc4c7825 */ /* 0x002fe200078e021e */
[----:B------:R-:W-:Y:S02]  /*b1910*/  LOP3.LUT R94, R94, 0xfffff7ff, RZ, 0xc0, !PT ;  /* 0xfffff7ff5e5e7812 */ /* 0x000fe400078ec0ff */
[C---:B------:R-:W-:Y:S02]  /*b1920*/  LOP3.LUT P5, RZ, R99.reuse, 0x4000000, RZ, 0xc0, !PT ;  /* 0x0400000063ff7812 */ /* 0x040fe400078ac0ff */
[----:B------:R1:W-:Y:S01]  /*b1930*/  @P0 STG.E desc[UR34][R76.64], R212 ;  /* 0x000000d44c000986 */ /* 0x0003e2000c101922 */
[----:B------:R-:W-:-:S06]  /*b1940*/  LOP3.LUT P6, RZ, R99, 0x8000000, RZ, 0xc0, !PT ;  /* 0x0800000063ff7812 */ /* 0x000fcc00078cc0ff */
[----:B------:R-:W-:Y:S02]  /*b1950*/  @P1 LOP3.LUT R94, R94, 0x800, RZ, 0xfc, !PT ;  /* 0x000008005e5e1812 */ /* 0x000fe400078efcff */
[----:B------:R-:W-:Y:S01]  /*b1960*/  LOP3.LUT P1, RZ, R99, 0x40000000, RZ, 0xc0, !PT ;  /* 0x4000000063ff7812 */ /* 0x000fe2000782c0ff */
[----:B-1----:R-:W-:-:S05]  /*b1970*/  IMAD.WIDE R76, R252, 0x4, R32 ;  /* 0x00000004fc4c7825 */ /* 0x002fca00078e0220 */
[----:B------:R1:W-:Y:S01]  /*b1980*/  @P4 STG.E desc[UR34][R76.64], R208 ;  /* 0x000000d04c004986 */ /* 0x0003e2000c101922 */
[----:B------:R-:W-:Y:S02]  /*b1990*/  LOP3.LUT P0, RZ, R99, 0x10000000, RZ, 0xc0, !PT ;  /* 0x1000000063ff7812 */ /* 0x000fe4000780c0ff */
[----:B------:R-:W-:Y:S01]  /*b19a0*/  LOP3.LUT R94, R94, 0xffffefff, RZ, 0xc0, !PT ;  /* 0xffffefff5e5e7812 */ /* 0x000fe200078ec0ff */
[----:B-1----:R-:W-:-:S03]  /*b19b0*/  IMAD.WIDE R76, R231, 0x4, R2 ;  /* 0x00000004e74c7825 */ /* 0x002fc600078e0202 */
[----:B------:R-:W-:Y:S02]  /*b19c0*/  @P1 LOP3.LUT R94, R94, 0x1000, RZ, 0xfc, !PT ;  /* 0x000010005e5e1812 */ /* 0x000fe400078efcff */
[----:B------:R-:W-:Y:S01]  /*b19d0*/  LOP3.LUT P1, RZ, R99, 0x20000000, RZ, 0xc0, !PT ;  /* 0x2000000063ff7812 */ /* 0x000fe2000782c0ff */
[----:B--2---:R1:W-:Y:S02]  /*b19e0*/  @P5 STG.E desc[UR34][R76.64], R141 ;  /* 0x0000008d4c005986 */ /* 0x0043e4000c101922 */
[----:B-1----:R-:W-:-:S05]  /*b19f0*/  IMAD.WIDE R76, R231, 0x4, R4 ;  /* 0x00000004e74c7825 */ /* 0x002fca00078e0204 */
[----:B---3--:R1:W-:Y:S02]  /*b1a00*/  @P6 STG.E desc[UR34][R76.64], R206 ;  /* 0x000000ce4c006986 */ /* 0x0083e4000c101922 */
[C---:B-1----:R-:W-:Y:S02]  /*b1a10*/  IMAD.WIDE R76, R231.reuse, 0x4, R6 ;  /* 0x00000004e74c7825 */ /* 0x042fe400078e0206 */
[----:B------:R-:W2:Y:S04]  /*b1a20*/  LDL.LU R206, [R1+0xf64] ;  /* 0x000f640001ce7983 */ /* 0x000ea80000300800 */
[----:B----4-:R1:W-:Y:S02]  /*b1a30*/  @P0 STG.E desc[UR34][R76.64], R204 ;  /* 0x000000cc4c000986 */ /* 0x0103e4000c101922 */
[----:B-1----:R-:W-:-:S02]  /*b1a40*/  IMAD.WIDE R76, R231, 0x4, R8 ;  /* 0x00000004e74c7825 */ /* 0x002fc400078e0208 */
[----:B------:R-:W3:Y:S04]  /*b1a50*/  LDL.LU R204, [R1+0xf54] ;  /* 0x000f540001cc7983 */ /* 0x000ee80000300800 */
[----:B------:R1:W-:Y:S01]  /*b1a60*/  @P1 STG.E desc[UR34][R76.64], R142 ;  /* 0x0000008e4c001986 */ /* 0x0003e2000c101922 */
[----:B------:R-:W-:-:S03]  /*b1a70*/  LOP3.LUT P1, RZ, R94, 0x1000, RZ, 0xc0, !PT ;  /* 0x000010005eff7812 */ /* 0x000fc6000782c0ff */
[----:B------:R-:W4:Y:S04]  /*b1a80*/  LDL.LU R141, [R1+0xbe8] ;  /* 0x000be800018d7983 */ /* 0x000f280000300800 */
[----:B-1----:R-:W4:Y:S01]  /*b1a90*/  LDL.LU R142, [R1+0xf44] ;  /* 0x000f4400018e7983 */ /* 0x002f220000300800 */
[----:B------:R-:W-:-:S05]  /*b1aa0*/  IMAD.WIDE R76, R231, 0x4, R10 ;  /* 0x00000004e74c7825 */ /* 0x000fca00078e020a */
        /* <DEDUP_REMOVED lines=24> */
[----:B------:R1:W-:Y:S04]  /*b1c30*/  @P1 STG.E desc[UR34][R76.64], R205 ;  /* 0x000000cd4c001986 */ /* 0x0003e8000c101922 */
[----:B-1----:R-:W4:Y:S01]  /*b1c40*/  LDL.LU R205, [R1+0xb34] ;  /* 0x000b340001cd7983 */ /* 0x002f220000300800 */
[----:B------:R-:W-:-:S05]  /*b1c50*/  IMAD.WIDE R76, R231, 0x4, R26 ;  /* 0x00000004e74c7825 */ /* 0x000fca00078e021a */
[----:B------:R1:W-:Y:S01]  /*b1c60*/  @P2 STG.E desc[UR34][R76.64], R143 ;  /* 0x0000008f4c002986 */ /* 0x0003e2000c101922 */
[----:B------:R-:W-:-:S03]  /*b1c70*/  LOP3.LUT P3, RZ, R98, 0x80, RZ, 0xc0, !PT ;  /* 0x0000008062ff7812 */ /* 0x000fc6000786c0ff */
[----:B-1----:R-:W4:Y:S01]  /*b1c80*/  LDL.LU R143, [R1+0xa34] ;  /* 0x000a3400018f7983 */ /* 0x002f220000300800 */
[C---:B------:R-:W-:Y:S01]  /*b1c90*/  LOP3.LUT P4, RZ, R98.reuse, 0x100, RZ, 0xc0, !PT ;  /* 0x0000010062ff7812 */ /* 0x040fe2000788c0ff */
[----:B------:R-:W-:Y:S01]  /*b1ca0*/  IMAD.WIDE R76, R231, 0x4, R28 ;  /* 0x00000004e74c7825 */ /* 0x000fe200078e021c */
[C---:B------:R-:W-:Y:S02]  /*b1cb0*/  LOP3.LUT P5, RZ, R98.reuse, 0x200, RZ, 0xc0, !PT ;  /* 0x0000020062ff7812 */ /* 0x040fe400078ac0ff */
[C---:B------:R-:W-:Y:S02]  /*b1cc0*/  LOP3.LUT P6, RZ, R98.reuse, 0x400, RZ, 0xc0, !PT ;  /* 0x0000040062ff7812 */ /* 0x040fe400078cc0ff */
[----:B------:R-:W-:-:S03]  /*b1cd0*/  LOP3.LUT P0, RZ, R98, 0x800, RZ, 0xc0, !PT ;  /* 0x0000080062ff7812 */ /* 0x000fc6000780c0ff */
[----:B--2---:R1:W-:Y:S02]  /*b1ce0*/  @P3 STG.E desc[UR34][R76.64], R206 ;  /* 0x000000ce4c003986 */ /* 0x0043e4000c101922 */
[C---:B-1----:R-:W-:Y:S02]  /*b1cf0*/  IMAD.WIDE R76, R231.reuse, 0x4, R30 ;  /* 0x00000004e74c7825 */ /* 0x042fe400078e021e */
[----:B------:R-:W2:Y:S04]  /*b1d00*/  LDL.LU R206, [R1+0x934] ;  /* 0x0009340001ce7983 */ /* 0x000ea80000300800 */
[----:B---3--:R1:W-:Y:S02]  /*b1d10*/  @P4 STG.E desc[UR34][R76.64], R204 ;  /* 0x000000cc4c004986 */ /* 0x0083e4000c101922 */
[----:B-1----:R-:W-:-:S02]  /*b1d20*/  IMAD.WIDE R76, R231, 0x4, R32 ;  /* 0x00000004e74c7825 */ /* 0x002fc400078e0220 */
[----:B------:R-:W3:Y:S04]  /*b1d30*/  LDL.LU R204, [R1+0x834] ;  /* 0x0008340001cc7983 */ /* 0x000ee80000300800 */
[----:B----4-:R1:W-:Y:S04]  /*b1d40*/  @P5 STG.E desc[UR34][R76.64], R142 ;  /* 0x0000008e4c005986 */ /* 0x0103e8000c101922 */
[----:B-1----:R-:W4:Y:S01]  /*b1d50*/  LDL.LU R142, [R1+0x734] ;  /* 0x00073400018e7983 */ /* 0x002f220000300800 */
[----:B------:R-:W-:-:S05]  /*b1d60*/  IMAD.WIDE R76, R141, 0x4, R2 ;  /* 0x000000048d4c7825 */ /* 0x000fca00078e0202 */
[----:B------:R1:W-:Y:S04]  /*b1d70*/  @P6 STG.E desc[UR34][R76.64], R140 ;  /* 0x0000008c4c006986 */ /* 0x0003e8000c101922 */
[----:B-1----:R-:W4:Y:S01]  /*b1d80*/  LDL.LU R140, [R1+0x594] ;  /* 0x00059400018c7983 */ /* 0x002f220000300800 */
[----:B------:R-:W-:-:S05]  /*b1d90*/  IMAD.WIDE R76, R141, 0x4, R4 ;  /* 0x000000048d4c7825 */ /* 0x000fca00078e0204 */
[----:B------:R1:W-:Y:S04]  /*b1da0*/  @P0 STG.E desc[UR34][R76.64], R139 ;  /* 0x0000008b4c000986 */ /* 0x0003e8000c101922 */
[----:B-1----:R-:W4:Y:S01]  /*b1db0*/  LDL.LU R139, [R1+0x514] ;  /* 0x00051400018b7983 */ /* 0x002f220000300800 */
[----:B------:R-:W-:Y:S02]  /*b1dc0*/  LOP3.LUT P1, RZ, R98, 0x1000000, RZ, 0xc0, !PT ;  /* 0x0100000062ff7812 */ /* 0x000fe4000782c0ff */
[----:B------:R-:W-:Y:S01]  /*b1dd0*/  LOP3.LUT R95, R95, 0xdfffffff, RZ, 0xc0, !PT ;  /* 0xdfffffff5f5f7812 */ /* 0x000fe200078ec0ff */
[----:B------:R-:W4:Y:S01]  /*b1de0*/  LDL.LU R78, [R1+0x414] ;  /* 0x00041400014e7983 */ /* 0x000f220000300800 */
[----:B------:R-:W-:Y:S02]  /*b1df0*/  LOP3.LUT R94, R94, 0xfffffffe, RZ, 0xc0, !PT ;  /* 0xfffffffe5e5e7812 */ /* 0x000fe400078ec0ff */
[----:B------:R-:W-:Y:S01]  /*b1e00*/  LOP3.LUT P4, RZ, R98, 0x1000, RZ, 0xc0, !PT ;  /* 0x0000100062ff7812 */ /* 0x000fe2000788c0ff */
[----:B------:R-:W4:Y:S06]  /*b1e10*/  LDL.LU R207, [R1+0x304] ;  /* 0x0003040001cf7983 */ /* 0x000f2c0000300800 */
[----:B------:R-:W-:-:S02]  /*b1e20*/  @P1 LOP3.LUT R95, R95, 0x20000000, RZ, 0xfc, !PT ;  /* 0x200000005f5f1812 */ /* 0x000fc400078efcff */
[----:B------:R-:W-:Y:S02]  /*b1e30*/  LOP3.LUT P1, RZ, R98, 0x800000, RZ, 0xc0, !PT ;  /* 0x0080000062ff7812 */ /* 0x000fe4000782c0ff */
[----:B------:R-:W-:-:S11]  /*b1e40*/  LOP3.LUT R95, R95, 0xbfffffff, RZ, 0xc0, !PT ;  /* 0xbfffffff5f5f7812 */ /* 0x000fd600078ec0ff */
[----:B------:R-:W-:Y:S02]  /*b1e50*/  @P1 LOP3.LUT R95, R95, 0x40000000, RZ, 0xfc, !PT ;  /* 0x400000005f5f1812 */ /* 0x000fe400078efcff */
[----:B------:R-:W-:Y:S02]  /*b1e60*/  LOP3.LUT P1, RZ, R98, 0x400000, RZ, 0xc0, !PT ;  /* 0x0040000062ff7812 */ /* 0x000fe4000782c0ff */
[----:B------:R-:W-:-:S11]  /*b1e70*/  LOP3.LUT R95, R95, 0x7fffffff, RZ, 0xc0, !PT ;  /* 0x7fffffff5f5f7812 */ /* 0x000fd600078ec0ff */
[----:B------:R-:W-:Y:S02]  /*b1e80*/  @P1 LOP3.LUT R95, R95, 0x80000000, RZ, 0xfc, !PT ;  /* 0x800000005f5f1812 */ /* 0x000fe400078efcff */
[----:B------:R-:W-:-:S13]  /*b1e90*/  LOP3.LUT P1, RZ, R98, 0x200000, RZ, 0xc0, !PT ;  /* 0x0020000062ff7812 */ /* 0x000fda000782c0ff */
[----:B------:R-:W-:Y:S02]  /*b1ea0*/  @P1 LOP3.LUT R94, R94, 0x1, RZ, 0xfc, !PT ;  /* 0x000000015e5e1812 */ /* 0x000fe400078efcff */
[----:B------:R-:W-:Y:S02]  /*b1eb0*/  LOP3.LUT P1, RZ, R98, 0x100000, RZ, 0xc0, !PT ;  /* 0x0010000062ff7812 */ /* 0x000fe4000782c0ff */
[----:B------:R-:W-:Y:S01]  /*b1ec0*/  LOP3.LUT R94, R94, 0xfffffffd, RZ, 0xc0, !PT ;  /* 0xfffffffd5e5e7812 */ /* 0x000fe200078ec0ff */
[----:B------:R-:W-:Y:S01]  /*b1ed0*/  IMAD.WIDE R76, R141, 0x4, R6 ;  /* 0x000000048d4c7825 */ /* 0x000fe200078e0206 */
[----:B------:R-:W-:-:S09]  /*b1ee0*/  LOP3.LUT P5, RZ, R98, 0x2000, RZ, 0xc0, !PT ;  /* 0x0000200062ff7812 */ /* 0x000fd200078ac0ff */
[----:B------:R-:W-:Y:S02]  /*b1ef0*/  @P1 LOP3.LUT R94, R94, 0x2, RZ, 0xfc, !PT ;  /* 0x000000025e5e1812 */ /* 0x000fe400078efcff */
[----:B------:R-:W-:Y:S02]  /*b1f00*/  LOP3.LUT P1, RZ, R98, 0x80000, RZ, 0xc0, !PT ;  /* 0x0008000062ff7812 */ /* 0x000fe4000782c0ff */
[----:B------:R-:W-:-:S11]  /*b1f10*/  LOP3.LUT R94, R94, 0xfffffffb, RZ, 0xc0, !PT ;  /* 0xfffffffb5e5e7812 */ /* 0x000fd600078ec0ff */
[----:B------:R-:W-:Y:S01]  /*b1f20*/  @P1 LOP3.LUT R94, R94, 0x4, RZ, 0xfc, !PT ;  /* 0x000000045e5e1812 */ /* 0x000fe200078efcff */
[----:B------:R1:W-:Y:S01]  /*b1f30*/  @P4 STG.E desc[UR34][R76.64], R205 ;  /* 0x000000cd4c004986 */ /* 0x0003e2000c101922 */
[----:B------:R-:W-:-:S03]  /*b1f40*/  LOP3.LUT P1, RZ, R98, 0x40000, RZ, 0xc0, !PT ;  /* 0x0004000062ff7812 */ /* 0x000fc6000782c0ff */
[----:B-1----:R-:W4:Y:S01]  /*b1f50*/  LDL.LU R205, [R1+0x1a4] ;  /* 0x0001a40001cd7983 */ /* 0x002f220000300800 */
[----:B------:R-:W-:Y:S01]  /*b1f60*/  IMAD.WIDE R76, R141, 0x4, R8 ;  /* 0x000000048d4c7825 */ /* 0x000fe200078e0208 */
[----:B------:R-:W-:-:S04]  /*b1f70*/  LOP3.LUT R94, R94, 0xfffffff7, RZ, 0xc0, !PT ;  /* 0xfffffff75e5e7812 */ /* 0x000fc800078ec0ff */
[----:B------:R1:W-:Y:S04]  /*b1f80*/  @P5 STG.E desc[UR34][R76.64], R143 ;  /* 0x0000008f4c005986 */ /* 0x0003e8000c101922 */
[----:B------:R-:W-:Y:S02]  /*b1f90*/  @P1 LOP3.LUT R94, R94, 0x8, RZ, 0xfc, !PT ;  /* 0x000000085e5e1812 */ /* 0x000fe400078efcff */
[C---:B------:R-:W-:Y:S01]  /*b1fa0*/  LOP3.LUT P1, RZ, R98.reuse, 0x20000, RZ, 0xc0, !PT ;  /* 0x0002000062ff7812 */ /* 0x040fe2000782c0ff */
[----:B-1----:R-:W4:Y:S01]  /*b1fb0*/  LDL.LU R143, [R1+0x184] ;  /* 0x00018400018f7983 */ /* 0x002f220000300800 */
[C---:B------:R-:W-:Y:S02]  /*b1fc0*/  LOP3.LUT P6, RZ, R98.reuse, 0x4000, RZ, 0xc0, !PT ;  /* 0x0000400062ff7812 */ /* 0x040fe400078cc0ff */
[----:B------:R-:W-:Y:S01]  /*b1fd0*/  LOP3.LUT P0, RZ, R98, 0x8000, RZ, 0xc0, !PT ;  /* 0x0000800062ff7812 */ /* 0x000fe2000780c0ff */
[----:B------:R-:W-:Y:S01]  /*b1fe0*/  IMAD.WIDE R76, R141, 0x4, R10 ;  /* 0x000000048d4c7825 */ /* 0x000fe200078e020a */
[----:B------:R-:W-:Y:S01]  /*b1ff0*/  LOP3.LUT R94, R94, 0xffffffef, RZ, 0xc0, !PT ;  /* 0xffffffef5e5e7812 */ /* 0x000fe200078ec0ff */
[----:B------:R-:W4:Y:S06]  /*b2000*/  LDL.LU R79, [R1+0xbe4] ;  /* 0x000be400014f7983 */ /* 0x000f2c0000300800 */
[----:B------:R-:W-:-:S02]  /*b2010*/  @P1 LOP3.LUT R94, R94, 0x10, RZ, 0xfc, !PT ;  /* 0x000000105e5e1812 */ /* 0x000fc400078efcff */
[----:B------:R-:W-:Y:S01]  /*b2020*/  LOP3.LUT P1, RZ, R98, 0x10000, RZ, 0xc0, !PT ;  /* 0x0001000062ff7812 */ /* 0x000fe2000782c0ff */
[----:B--2---:R1:W-:Y:S02]  /*b2030*/  @P6 STG.E desc[UR34][R76.64], R206 ;  /* 0x000000ce4c006986 */ /* 0x0043e4000c101922 */
[C---:B-1----:R-:W-:Y:S02]  /*b2040*/  IMAD.WIDE R76, R141.reuse, 0x4, R12 ;  /* 0x000000048d4c7825 */ /* 0x042fe400078e020c */
[----:B------:R-:W2:Y:S04]  /*b2050*/  LDL.LU R206, [R1+0x1038] ;  /* 0x0010380001ce7983 */ /* 0x000ea80000300800 */
[----:B---3--:R1:W-:Y:S02]  /*b2060*/  @P0 STG.E desc[UR34][R76.64], R204 ;  /* 0x000000cc4c000986 */ /* 0x0083e4000c101922 */
[----:B-1----:R-:W-:-:S02]  /*b2070*/  IMAD.WIDE R76, R141, 0x4, R14 ;  /* 0x000000048d4c7825 */ /* 0x002fc400078e020e */
[----:B------:R-:W3:Y:S04]  /*b2080*/  LDL.LU R204, [R1+0x1028] ;  /* 0x0010280001cc7983 */ /* 0x000ee80000300800 */
[----:B----4-:R1:W-:Y:S01]  /*b2090*/  @P1 STG.E desc[UR34][R76.64], R142 ;  /* 0x0000008e4c001986 */ /* 0x0103e2000c101922 */
[C---:B------:R-:W-:Y:S01]  /*b20a0*/  LOP3.LUT P1, RZ, R94.reuse, 0x10, RZ, 0xc0, !PT ;  /* 0x000000105eff7812 */ /* 0x040fe2000782c0ff */
[----:B-1----:R-:W-:Y:S02]  /*b20b0*/  IMAD.WIDE R76, R141, 0x4, R16 ;  /* 0x000000048d4c7825 */ /* 0x002fe400078e0210 */
        /* <DEDUP_REMOVED lines=17> */
[----:B------:R-:W-:-:S07]  /*b21d0*/  LOP3.LUT P4, RZ, R98, 0x8000000, RZ, 0xc0, !PT ;  /* 0x0800000062ff7812 */ /* 0x000fce000788c0ff */
        /* <DEDUP_REMOVED lines=11> */
[----:B-1----:R-:W-:-:S05]  /*b2290*/  IMAD.WIDE R76, R141, 0x4, R32 ;  /* 0x000000048d4c7825 */ /* 0x002fca00078e0220 */
[----:B------:R1:W-:Y:S01]  /*b22a0*/  @P2 STG.E desc[UR34][R76.64], R209 ;  /* 0x000000d14c002986 */ /* 0x0003e2000c101922 */
[C---:B------:R-:W-:Y:S01]  /*b22b0*/  LOP3.LUT P6, RZ, R98.reuse, 0x20000000, RZ, 0xc0, !PT ;  /* 0x2000000062ff7812 */ /* 0x040fe200078cc0ff */
[----:B-1----:R-:W-:Y:S01]  /*b22c0*/  IMAD.WIDE R76, R79, 0x4, R2 ;  /* 0x000000044f4c7825 */ /* 0x002fe200078e0202 */
[----:B------:R-:W-:-:S04]  /*b22d0*/  LOP3.LUT P0, RZ, R98, 0x40000000, RZ, 0xc0, !PT ;  /* 0x4000000062ff7812 */ /* 0x000fc8000780c0ff */
[----:B--2---:R1:W-:Y:S02]  /*b22e0*/  @P3 STG.E desc[UR34][R76.64], R206 ;  /* 0x000000ce4c003986 */ /* 0x0043e4000c101922 */
[----:B-1----:R-:W-:-:S05]  /*b22f0*/  IMAD.WIDE R76, R79, 0x4, R4 ;  /* 0x000000044f4c7825 */ /* 0x002fca00078e0204 */
[----:B---3--:R1:W-:Y:S02]  /*b2300*/  @P4 STG.E desc[UR34][R76.64], R204 ;  /* 0x000000cc4c004986 */ /* 0x0083e4000c101922 */
[----:B-1----:R-:W-:-:S05]  /*b2310*/  IMAD.WIDE R76, R79, 0x4, R6 ;  /* 0x000000044f4c7825 */ /* 0x002fca00078e0206 */
[----:B----4-:R1:W-:Y:S02]  /*b2320*/  @P5 STG.E desc[UR34][R76.64], R142 ;  /* 0x0000008e4c005986 */ /* 0x0103e4000c101922 */
[----:B-1----:R-:W-:-:S05]  /*b2330*/  IMAD.WIDE R76, R79, 0x4, R8 ;  /* 0x000000044f4c7825 */ /* 0x002fca00078e0208 */
[----:B------:R1:W-:Y:S02]  /*b2340*/  @P6 STG.E desc[UR34][R76.64], R140 ;  /* 0x0000008c4c006986 */ /* 0x0003e4000c101922 */
[----:B-1----:R-:W-:-:S05]  /*b2350*/  IMAD.WIDE R76, R79, 0x4, R10 ;  /* 0x000000044f4c7825 */ /* 0x002fca00078e020a */
[----:B------:R1:W-:Y:S04]  /*b2360*/  @P0 STG.E desc[UR34][R76.64], R139 ;  /* 0x0000008b4c000986 */ /* 0x0003e8000c101922 */
[----:B-1----:R-:W2:Y:S04]  /*b2370*/  LDL.LU R139, [R1+0xfe8] ;  /* 0x000fe800018b7983 */ /* 0x002ea80000300800 */
[----:B------:R-:W3:Y:S04]  /*b2380*/  LDL.LU R141, [R1+0xfd8] ;  /* 0x000fd800018d7983 */ /* 0x000ee80000300800 */
[----:B------:R-:W4:Y:S04]  /*b2390*/  LDL.LU R206, [R1+0xfc8] ;  /* 0x000fc80001ce7983 */ /* 0x000f280000300800 */
[----:B------:R-:W3:Y:S04]  /*b23a0*/  LDL.LU R204, [R1+0xfb8] ;  /* 0x000fb80001cc7983 */ /* 0x000ee80000300800 */
[----:B------:R-:W3:Y:S01]  /*b23b0*/  LDL.LU R142, [R1+0xfa8] ;  /* 0x000fa800018e7983 */ /* 0x000ee20000300800 */
[----:B------:R-:W-:-:S03]  /*b23c0*/  LOP3.LUT P4, RZ, R98, 0x80000000, RZ, 0xc0, !PT ;  /* 0x8000000062ff7812 */ /* 0x000fc6000788c0ff */
[----:B------:R-:W3:Y:S01]  /*b23d0*/  LDL.LU R140, [R1+0xf98] ;  /* 0x000f9800018c7983 */ /* 0x000ee20000300800 */
[----:B------:R-:W-:Y:S01]  /*b23e0*/  IMAD.WIDE R76, R79, 0x4, R12 ;  /* 0x000000044f4c7825 */ /* 0x000fe200078e020c */
        /* <DEDUP_REMOVED lines=16> */
[----:B------:R-:W2:Y:S04]  /*b24f0*/  LDL.LU R102, [R1+0xf78] ;  /* 0x000f780001667983 */ /* 0x000ea80000300800 */
[----:B------:R-:W2:Y:S04]  /*b2500*/  LDL.LU R136, [R1+0xbe0] ;  /* 0x000be00001887983 */ /* 0x000ea80000300800 */
[----:B------:R-:W2:Y:S01]  /*b2510*/  LDL.LU R137, [R1+0xf68] ;  /* 0x000f680001897983 */ /* 0x000ea20000300800 */
[----:B------:R-:W-:-:S02]  /*b2520*/  @P1 LOP3.LUT R95, R95, 0x2000000, RZ, 0xfc, !PT ;  /* 0x020000005f5f1812 */ /* 0x000fc400078efcff */
[----:B------:R-:W-:Y:S01]  /*b2530*/  LOP3.LUT P1, RZ, R97, 0x40, RZ, 0xc0, !PT ;  /* 0x0000004061ff7812 */ /* 0x000fe2000782c0ff */
[----:B------:R-:W2:Y:S01]  /*b2540*/  LDL.LU R78, [R1+0xf58] ;  /* 0x000f5800014e7983 */ /* 0x000ea20000300800 */
[----:B------:R-:W-:-:S03]  /*b2550*/  LOP3.LUT R95, R95, 0xfbffffff, RZ, 0xc0, !PT ;  /* 0xfbffffff5f5f7812 */ /* 0x000fc600078ec0ff */
[----:B------:R-:W2:Y:S01]  /*b2560*/  LDL.LU R207, [R1+0xf48] ;  /* 0x000f480001cf7983 */ /* 0x000ea20000300800 */
[C---:B------:R-:W-:Y:S02]  /*b2570*/  LOP3.LUT P5, RZ, R97.reuse, 0x1, RZ, 0xc0, !PT ;  /* 0x0000000161ff7812 */ /* 0x040fe400078ac0ff */
[----:B------:R-:W-:Y:S01]  /*b2580*/  LOP3.LUT P6, RZ, R97, 0x2, RZ, 0xc0, !PT ;  /* 0x0000000261ff7812 */ /* 0x000fe200078cc0ff */
[----:B------:R-:W-:Y:S01]  /*b2590*/  IMAD.WIDE R76, R79, 0x4, R14 ;  /* 0x000000044f4c7825 */ /* 0x000fe200078e020e */
[----:B------:R-:W2:Y:S03]  /*b25a0*/  LDL.LU R205, [R1+0xf28] ;  /* 0x000f280001cd7983 */ /* 0x000ea60000300800 */
[----:B------:R-:W-:Y:S01]  /*b25b0*/  @P1 LOP3.LUT R95, R95, 0x4000000, RZ, 0xfc, !PT ;  /* 0x040000005f5f1812 */ /* 0x000fe200078efcff */
[----:B------:R-:W2:Y:S01]  /*b25c0*/  LDL.LU R143, [R1+0xd98] ;  /* 0x000d9800018f7983 */ /* 0x000ea20000300800 */
[----:B------:R-:W-:-:S02]  /*b25d0*/  LOP3.LUT P1, RZ, R97, 0x20, RZ, 0xc0, !PT ;  /* 0x0000002061ff7812 */ /* 0x000fc4000782c0ff */
[----:B------:R-:W-:Y:S02]  /*b25e0*/  LOP3.LUT R95, R95, 0xf7ffffff, RZ, 0xc0, !PT ;  /* 0xf7ffffff5f5f7812 */ /* 0x000fe400078ec0ff */
        /* <DEDUP_REMOVED lines=9> */
[----:B----4-:R1:W-:Y:S02]  /*b2680*/  @P6 STG.E desc[UR34][R76.64], R206 ;  /* 0x000000ce4c006986 */ /* 0x0103e4000c101922 */
[C---:B-1----:R-:W-:Y:S02]  /*b2690*/  IMAD.WIDE R76, R79.reuse, 0x4, R18 ;  /* 0x000000044f4c7825 */ /* 0x042fe400078e0212 */
[----:B------:R-:W4:Y:S04]  /*b26a0*/  LDL.LU R206, [R1+0xa38] ;  /* 0x000a380001ce7983 */ /* 0x000f280000300800 */
        /* <DEDUP_REMOVED lines=35> */
[----:B---3--:R1:W-:Y:S01]  /*b28e0*/  @P2 STG.E desc[UR34][R76.64], R141 ;  /* 0x0000008d4c002986 */ /* 0x0083e2000c101922 */
[C---:B------:R-:W-:Y:S01]  /*b28f0*/  LOP3.LUT P5, RZ, R97.reuse, 0x8000, RZ, 0xc0, !PT ;  /* 0x0000800061ff7812 */ /* 0x040fe200078ac0ff */
[C---:B-1----:R-:W-:Y:S02]  /*b2900*/  IMAD.WIDE R76, R136.reuse, 0x4, R8 ;  /* 0x00000004884c7825 */ /* 0x042fe400078e0208 */
[----:B------:R-:W3:Y:S04]  /*b2910*/  LDL.LU R141, [R1+0x518] ;  /* 0x00051800018d7983 */ /* 0x000ee80000300800 */
[----:B----4-:R1:W-:Y:S01]  /*b2920*/  @P3 STG.E desc[UR34][R76.64], R206 ;  /* 0x000000ce4c003986 */ /* 0x0103e2000c101922 */
[----:B------:R-:W-:Y:S01]  /*b2930*/  LOP3.LUT P6, RZ, R97, 0x10000, RZ, 0xc0, !PT ;  /* 0x0001000061ff7812 */ /* 0x000fe200078cc0ff */
[----:B-1----:R-:W-:-:S02]  /*b2940*/  IMAD.WIDE R76, R136, 0x4, R10 ;  /* 0x00000004884c7825 */ /* 0x002fc400078e020a */
[----:B------:R-:W4:Y:S04]  /*b2950*/  LDL.LU R206, [R1+0x418] ;  /* 0x0004180001ce7983 */ /* 0x000f280000300800 */
[----:B------:R1:W-:Y:S01]  /*b2960*/  @P4 STG.E desc[UR34][R76.64], R204 ;  /* 0x000000cc4c004986 */ /* 0x0003e2000c101922 */
[----:B------:R-:W-:Y:S01]  /*b2970*/  LOP3.LUT P0, RZ, R97, 0x20000, RZ, 0xc0, !PT ;  /* 0x0002000061ff7812 */ /* 0x000fe2000780c0ff */
[C---:B-1----:R-:W-:Y:S02]  /*b2980*/  IMAD.WIDE R76, R136.reuse, 0x4, R12 ;  /* 0x00000004884c7825 */ /* 0x042fe400078e020c */
[----:B------:R-:W4:Y:S04]  /*b2990*/  LDL.LU R204, [R1+0x308] ;  /* 0x0003080001cc7983 */ /* 0x000f280000300800 */
[----:B------:R1:W-:Y:S02]  /*b29a0*/  @P5 STG.E desc[UR34][R76.64], R142 ;  /* 0x0000008e4c005986 */ /* 0x0003e4000c101922 */
[----:B-1----:R-:W-:-:S05]  /*b29b0*/  IMAD.WIDE R76, R136, 0x4, R14 ;  /* 0x00000004884c7825 */ /* 0x002fca00078e020e */
[----:B------:R1:W-:Y:S04]  /*b29c0*/  @P6 STG.E desc[UR34][R76.64], R140 ;  /* 0x0000008c4c006986 */ /* 0x0003e8000c101922 */
[----:B-1----:R-:W4:Y:S01]  /*b29d0*/  LDL.LU R140, [R1+0x1a8] ;  /* 0x0001a800018c7983 */ /* 0x002f220000300800 */
[----:B------:R-:W-:-:S05]  /*b29e0*/  IMAD.WIDE R76, R136, 0x4, R16 ;  /* 0x00000004884c7825 */ /* 0x000fca00078e0210 */
[----:B--2---:R1:W-:Y:S04]  /*b29f0*/  @P0 STG.E desc[UR34][R76.64], R139 ;  /* 0x0000008b4c000986 */ /* 0x0043e8000c101922 */
[----:B-1----:R-:W2:Y:S01]  /*b2a00*/  LDL.LU R139, [R1+0x188] ;  /* 0x00018800018b7983 */ /* 0x002ea20000300800 */
[----:B------:R-:W-:Y:S02]  /*b2a10*/  LOP3.LUT P1, RZ, R97, 0x40000000, RZ, 0xc0, !PT ;  /* 0x4000000061ff7812 */ /* 0x000fe4000782c0ff */
[----:B------:R-:W-:Y:S01]  /*b2a20*/  LOP3.LUT R95, R95, 0xffffdfff, RZ, 0xc0, !PT ;  /* 0xffffdfff5f5f7812 */ /* 0x000fe200078ec0ff */
[----:B------:R-:W2:Y:S04]  /*b2a30*/  LDL.LU R142, [R1+0xbdc] ;  /* 0x000bdc00018e7983 */ /* 0x000ea80000300800 */
[----:B------:R-:W2:Y:S04]  /*b2a40*/  LDL.LU R137, [R1+0x103c] ;  /* 0x00103c0001897983 */ /* 0x000ea80000300800 */
[----:B------:R-:W2:Y:S02]  /*b2a50*/  LDL.LU R78, [R1+0x102c] ;  /* 0x00102c00014e7983 */ /* 0x000ea40000300800 */
[----:B------:R-:W-:-:S02]  /*b2a60*/  @P1 LOP3.LUT R95, R95, 0x2000, RZ, 0xfc, !PT ;  /* 0x000020005f5f1812 */ /* 0x000fc400078efcff */
[----:B------:R-:W-:Y:S01]  /*b2a70*/  LOP3.LUT P1, RZ, R97, 0x20000000, RZ, 0xc0, !PT ;  /* 0x2000000061ff7812 */ /* 0x000fe2000782c0ff */
[----:B------:R-:W2:Y:S01]  /*b2a80*/  LDL.LU R79, [R1+0x101c] ;  /* 0x00101c00014f7983 */ /* 0x000ea20000300800 */
[----:B------:R-:W-:-:S03]  /*b2a90*/  LOP3.LUT R95, R95, 0xffffbfff, RZ, 0xc0, !PT ;  /* 0xffffbfff5f5f7812 */ /* 0x000fc600078ec0ff */
[----:B------:R-:W2:Y:S01]  /*b2aa0*/  LDL.LU R207, [R1+0x100c] ;  /* 0x00100c0001cf7983 */ /* 0x000ea20000300800 */
[----:B------:R-:W-:-:S03]  /*b2ab0*/  LOP3.LUT P4, RZ, R97, 0x40000, RZ, 0xc0, !PT ;  /* 0x0004000061ff7812 */ /* 0x000fc6000788c0ff */
[----:B------:R-:W2:Y:S04]  /*b2ac0*/  LDL.LU R205, [R1+0xffc] ;  /* 0x000ffc0001cd7983 */ /* 0x000ea80000300800 */
[----:B------:R-:W-:Y:S02]  /*b2ad0*/  @P1 LOP3.LUT R95, R95, 0x4000, RZ, 0xfc, !PT ;  /* 0x000040005f5f1812 */ /* 0x000fe400078efcff */
[C---:B------:R-:W-:Y:S01]  /*b2ae0*/  LOP3.LUT P5, RZ, R97.reuse, 0x80000, RZ, 0xc0, !PT ;  /* 0x0008000061ff7812 */ /* 0x040fe200078ac0ff */
[----:B------:R-:W-:Y:S01]  /*b2af0*/  IMAD.WIDE R76, R136, 0x4, R18 ;  /* 0x00000004884c7825 */ /* 0x000fe200078e0212 */
        /* <DEDUP_REMOVED lines=18> */
[----:B------:R-:W-:Y:S01]  /*b2c20*/  LOP3.LUT P1, RZ, R97, 0x800000, RZ, 0xc0, !PT ;  /* 0x0080000061ff7812 */ /* 0x000fe2000782c0ff */
[----:B---3--:R1:W-:Y:S01]  /*b2c30*/  @P4 STG.E desc[UR34][R76.64], R141 ;  /* 0x0000008d4c004986 */ /* 0x0083e2000c101922 */
[----:B------:R-:W-:Y:S01]  /*b2c40*/  LOP3.LUT R95, R95, 0xffefffff, RZ, 0xc0, !PT ;  /* 0xffefffff5f5f7812 */ /* 0x000fe200078ec0ff */
[----:B-1----:R-:W-:Y:S02]  /*b2c50*/  IMAD.WIDE R76, R136, 0x4, R20 ;  /* 0x00000004884c7825 */ /* 0x002fe400078e0214 */
[----:B------:R-:W3:Y:S04]  /*b2c60*/  LDL.LU R141, [R1+0xfdc] ;  /* 0x000fdc00018d7983 */ /* 0x000ee80000300800 */
[----:B----4-:R1:W-:Y:S04]  /*b2c70*/  @P5 STG.E desc[UR34][R76.64], R206 ;  /* 0x000000ce4c005986 */ /* 0x0103e8000c101922 */
[----:B------:R-:W-:-:S02]  /*b2c80*/  @P1 LOP3.LUT R95, R95, 0x100000, RZ, 0xfc, !PT ;  /* 0x001000005f5f1812 */ /* 0x000fc400078efcff */
[----:B------:R-:W-:Y:S01]  /*b2c90*/  LOP3.LUT P1, RZ, R97, 0x400000, RZ, 0xc0, !PT ;  /* 0x0040000061ff7812 */ /* 0x000fe2000782c0ff */
[C---:B-1----:R-:W-:Y:S01]  /*b2ca0*/  IMAD.WIDE R76, R136.reuse, 0x4, R22 ;  /* 0x00000004884c7825 */ /* 0x042fe200078e0216 */
[----:B------:R-:W4:Y:S04]  /*b2cb0*/  LDL.LU R206, [R1+0xfcc] ;  /* 0x000fcc0001ce7983 */ /* 0x000f280000300800 */
[----:B------:R1:W-:Y:S02]  /*b2cc0*/  @P6 STG.E desc[UR34][R76.64], R204 ;  /* 0x000000cc4c006986 */ /* 0x0003e4000c101922 */
[C---:B-1----:R-:W-:Y:S02]  /*b2cd0*/  IMAD.WIDE R76, R136.reuse, 0x4, R24 ;  /* 0x00000004884c7825 */ /* 0x042fe400078e0218 */
[----:B------:R-:W3:Y:S04]  /*b2ce0*/  LDL.LU R204, [R1+0xfbc] ;  /* 0x000fbc0001cc7983 */ /* 0x000ee80000300800 */
[----:B------:R1:W-:Y:S04]  /*b2cf0*/  @P0 STG.E desc[UR34][R76.64], R140 ;  /* 0x0000008c4c000986 */ /* 0x0003e8000c101922 */
[----:B-1----:R-:W4:Y:S01]  /*b2d00*/  LDL.LU R140, [R1+0xfac] ;  /* 0x000fac00018c7983 */ /* 0x002f220000300800 */
[----:B------:R-:W-:-:S05]  /*b2d10*/  IMAD.WIDE R76, R136, 0x4, R26 ;  /* 0x00000004884c7825 */ /* 0x000fca00078e021a */
        /* <DEDUP_REMOVED lines=24> */
[----:B------:R-:W-:Y:S02]  /*b2ea0*/  LOP3.LUT P2, RZ, R97, 0x80000000, RZ, 0xc0, !PT ;  /* 0x8000000061ff7812 */ /* 0x000fe4000784c0ff */
[----:B------:R-:W-:Y:S01]  /*b2eb0*/  LOP3.LUT P3, RZ, R96, 0x1, RZ, 0xc0, !PT ;  /* 0x0000000160ff7812 */ /* 0x000fe2000786c0ff */
[----:B-1----:R-:W-:-:S08]  /*b2ec0*/  IMAD.WIDE R76, R142, 0x4, R10 ;  /* 0x000000048e4c7825 */ /* 0x002fd000078e020a */
[----:B------:R1:W-:Y:S01]  /*b2ed0*/  @P1 STG.E desc[UR34][R76.64], R205 ;  /* 0x000000cd4c001986 */ /* 0x0003e2000c101922 */
[----:B------:R-:W-:Y:S01]  /*b2ee0*/  LOP3.LUT P4, RZ, R96, 0x2, RZ, 0xc0, !PT ;  /* 0x0000000260ff7812 */ /* 0x000fe2000788c0ff */
[----:B-1----:R-:W-:Y:S02]  /*b2ef0*/  IMAD.WIDE R76, R142, 0x4, R12 ;  /* 0x000000048e4c7825 */ /* 0x002fe400078e020c */
[----:B------:R-:W2:Y:S04]  /*b2f00*/  LDL.LU R205, [R1+0xf8c] ;  /* 0x000f8c0001cd7983 */ /* 0x000ea80000300800 */
[----:B------:R1:W-:Y:S01]  /*b2f10*/  @P2 STG.E desc[UR34][R76.64], R143 ;  /* 0x0000008f4c002986 */ /* 0x0003e2000c101922 */
[----:B------:R-:W-:Y:S01]  /*b2f20*/  LOP3.LUT P5, RZ, R96, 0x4, RZ, 0xc0, !PT ;  /* 0x0000000460ff7812 */ /* 0x000fe200078ac0ff */
[----:B-1----:R-:W-:-:S05]  /*b2f30*/  IMAD.WIDE R76, R142, 0x4, R14 ;  /* 0x000000048e4c7825 */ /* 0x002fca00078e020e */
[----:B---3--:R1:W-:Y:S01]  /*b2f40*/  @P3 STG.E desc[UR34][R76.64], R141 ;  /* 0x0000008d4c003986 */ /* 0x0083e2000c101922 */
[----:B------:R-:W-:Y:S01]  /*b2f50*/  LOP3.LUT P6, RZ, R96, 0x8, RZ, 0xc0, !PT ;  /* 0x0000000860ff7812 */ /* 0x000fe200078cc0ff */
[----:B-1----:R-:W-:Y:S02]  /*b2f60*/  IMAD.WIDE R76, R142, 0x4, R16 ;  /* 0x000000048e4c7825 */ /* 0x002fe400078e0210 */
[----:B------:R-:W3:Y:S04]  /*b2f70*/  LDL.LU R141, [R1+0xf7c] ;  /* 0x000f7c00018d7983 */ /* 0x000ee80000300800 */
[----:B----4-:R1:W-:Y:S01]  /*b2f80*/  @P4 STG.E desc[UR34][R76.64], R206 ;  /* 0x000000ce4c004986 */ /* 0x0103e2000c101922 */
[----:B------:R-:W-:Y:S01]  /*b2f90*/  LOP3.LUT P0, RZ, R96, 0x10, RZ, 0xc0, !PT ;  /* 0x0000001060ff7812 */ /* 0x000fe2000780c0ff */
[----:B-1----:R-:W-:-:S02]  /*b2fa0*/  IMAD.WIDE R76, R142, 0x4, R18 ;  /* 0x000000048e4c7825 */ /* 0x002fc400078e0212 */
[----:B------:R-:W4:Y:S04]  /*b2fb0*/  LDL.LU R206, [R1+0xf6c] ;  /* 0x000f6c0001ce7983 */ /* 0x000f280000300800 */
[----:B------:R1:W-:Y:S02]  /*b2fc0*/  @P5 STG.E desc[UR34][R76.64], R204 ;  /* 0x000000cc4c005986 */ /* 0x0003e4000c101922 */
[C---:B-1----:R-:W-:Y:S02]  /*b2fd0*/  IMAD.WIDE R76, R142.reuse, 0x4, R20 ;  /* 0x000000048e4c7825 */ /* 0x042fe400078e0214 */
[----:B------:R-:W4:Y:S04]  /*b2fe0*/  LDL.LU R204, [R1+0xf5c] ;  /* 0x000f5c0001cc7983 */ /* 0x000f280000300800 */
[----:B------:R1:W-:Y:S04]  /*b2ff0*/  @P6 STG.E desc[UR34][R76.64], R140 ;  /* 0x0000008c4c006986 */ /* 0x0003e8000c101922 */
[----:B-1----:R-:W4:Y:S01]  /*b3000*/  LDL.LU R140, [R1+0xf4c] ;  /* 0x000f4c00018c7983 */ /* 0x002f220000300800 */
[----:B------:R-:W-:-:S05]  /*b3010*/  IMAD.WIDE R76, R142, 0x4, R22 ;  /* 0x000000048e4c7825 */ /* 0x000fca00078e0216 */
[----:B--2---:R1:W-:Y:S04]  /*b3020*/  @P0 STG.E desc[UR34][R76.64], R139 ;  /* 0x0000008b4c000986 */ /* 0x0043e8000c101922 */
[----:B-1----:R-:W2:Y:S04]  /*b3030*/  LDL.LU R139, [R1+0xf2c] ;  /* 0x000f2c00018b7983 */ /* 0x002ea80000300800 */
[----:B------:R-:W2:Y:S01]  /*b3040*/  LDL.LU R143, [R1+0xbfc] ;  /* 0x000bfc00018f7983 */ /* 0x000ea20000300800 */
[----:B------:R-:W-:Y:S02]  /*b3050*/  LOP3.LUT P1, RZ, R96, 0x20000, RZ, 0xc0, !PT ;  /* 0x0002000060ff7812 */ /* 0x000fe4000782c0ff */
[----:B------:R-:W-:Y:S01]  /*b3060*/  LOP3.LUT R95, R95, 0xffffffdf, RZ, 0xc0, !PT ;  /* 0xffffffdf5f5f7812 */ /* 0x000fe200078ec0ff */
[----:B------:R-:W2:Y:S04]  /*b3070*/  LDL.LU R136, [R1+0xd9c] ;  /* 0x000d9c0001887983 */ /* 0x000ea80000300800 */
[----:B------:R-:W2:Y:S04]  /*b3080*/  LDL.LU R137, [R1+0xb3c] ;  /* 0x000b3c0001897983 */ /* 0x000ea80000300800 */
[----:B------:R-:W2:Y:S02]  /*b3090*/  LDL.LU R78, [R1+0xa3c] ;  /* 0x000a3c00014e7983 */ /* 0x000ea40000300800 */
[----:B------:R-:W-:-:S02]  /*b30a0*/  @P1 LOP3.LUT R95, R95, 0x20, RZ, 0xfc, !PT ;  /* 0x000000205f5f1812 */ /* 0x000fc400078efcff */
[C---:B------:R-:W-:Y:S01]  /*b30b0*/  LOP3.LUT P1, RZ, R96.reuse, 0x10000, RZ, 0xc0, !PT ;  /* 0x0001000060ff7812 */ /* 0x040fe2000782c0ff */
[----:B------:R-:W2:Y:S01]  /*b30c0*/  LDL.LU R79, [R1+0x93c] ;  /* 0x00093c00014f7983 */ /* 0x000ea20000300800 */
[----:B------:R-:W-:Y:S02]  /*b30d0*/  LOP3.LUT R95, R95, 0xffffffbf, RZ, 0xc0, !PT ;  /* 0xffffffbf5f5f7812 */ /* 0x000fe400078ec0ff */
[----:B------:R-:W-:Y:S01]  /*b30e0*/  LOP3.LUT P4, RZ, R96, 0x20, RZ, 0xc0, !PT ;  /* 0x0000002060ff7812 */ /* 0x000fe2000788c0ff */
[----:B------:R-:W2:Y:S08]  /*b30f0*/  LDL.LU R207, [R1+0x83c] ;  /* 0x00083c0001cf7983 */ /* 0x000eb00000300800 */
[----:B------:R-:W-:-:S02]  /*b3100*/  @P1 LOP3.LUT R95, R95, 0x40, RZ, 0xfc, !PT ;  /* 0x000000405f5f1812 */ /* 0x000fc400078efcff */
        /* <DEDUP_REMOVED lines=18> */
[C---:B------:R-:W-:Y:S02]  /*b3230*/  LOP3.LUT P1, RZ, R96.reuse, 0x400, RZ, 0xc0, !PT ;  /* 0x0000040060ff7812 */ /* 0x040fe4000782c0ff */
[----:B------:R-:W-:Y:S02]  /*b3240*/  LOP3.LUT P0, RZ, R96, 0x100, RZ, 0xc0, !PT ;  /* 0x0000010060ff7812 */ /* 0x000fe4000780c0ff */
[----:B------:R-:W-:Y:S01]  /*b3250*/  LOP3.LUT R95, R95, 0xffffefff, RZ, 0xc0, !PT ;  /* 0xffffefff5f5f7812 */ /* 0x000fe200078ec0ff */
[----:B------:R1:W-:Y:S04]  /*b3260*/  @P4 STG.E desc[UR34][R76.64], R205 ;  /* 0x000000cd4c004986 */ /* 0x0003e8000c101922 */
[----:B-1----:R-:W2:Y:S01]  /*b3270*/  LDL.LU R205, [R1+0x73c] ;  /* 0x00073c0001cd7983 */ /* 0x002ea20000300800 */
[----:B------:R-:W-:-:S03]  /*b3280*/  IMAD.WIDE R76, R142, 0x4, R26 ;  /* 0x000000048e4c7825 */ /* 0x000fc600078e021a */
[----:B------:R-:W-:Y:S02]  /*b3290*/  @P1 LOP3.LUT R95, R95, 0x1000, RZ, 0xfc, !PT ;  /* 0x000010005f5f1812 */ /* 0x000fe400078efcff */
[----:B------:R-:W-:Y:S01]  /*b32a0*/  LOP3.LUT P1, RZ, R96, 0x200, RZ, 0xc0, !PT ;  /* 0x0000020060ff7812 */ /* 0x000fe2000782c0ff */
[----:B---3--:R1:W-:Y:S02]  /*b32b0*/  @P5 STG.E desc[UR34][R76.64], R141 ;  /* 0x0000008d4c005986 */ /* 0x0083e4000c101922 */
[C---:B-1----:R-:W-:Y:S02]  /*b32c0*/  IMAD.WIDE R76, R142.reuse, 0x4, R28 ;  /* 0x000000048e4c7825 */ /* 0x042fe400078e021c */
[----:B------:R-:W3:Y:S04]  /*b32d0*/  LDL.LU R141, [R1+0x59c] ;  /* 0x00059c00018d7983 */ /* 0x000ee80000300800 */
[----:B----4-:R1:W-:Y:S02]  /*b32e0*/  @P6 STG.E desc[UR34][R76.64], R206 ;  /* 0x000000ce4c006986 */ /* 0x0103e4000c101922 */
[----:B-1----:R-:W-:-:S02]  /*b32f0*/  IMAD.WIDE R76, R142, 0x4, R30 ;  /* 0x000000048e4c7825 */ /* 0x002fc400078e021e */
[----:B------:R-:W4:Y:S04]  /*b3300*/  LDL.LU R206, [R1+0x51c] ;  /* 0x00051c0001ce7983 */ /* 0x000f280000300800 */
[----:B------:R1:W-:Y:S02]  /*b3310*/  @P0 STG.E desc[UR34][R76.64], R204 ;  /* 0x000000cc4c000986 */ /* 0x0003e4000c101922 */
[----:B-1----:R-:W-:Y:S02]  /*b3320*/  IMAD.WIDE R76, R142, 0x4, R32 ;  /* 0x000000048e4c7825 */ /* 0x002fe400078e0220 */
[----:B------:R-:W4:Y:S04]  /*b3330*/  LDL.LU R204, [R1+0x41c] ;  /* 0x00041c0001cc7983 */ /* 0x000f280000300800 */
[----:B------:R1:W-:Y:S01]  /*b3340*/  @P1 STG.E desc[UR34][R76.64], R140 ;  /* 0x0000008c4c001986 */ /* 0x0003e2000c101922 */
[----:B------:R-:W-:-:S03]  /*b3350*/  LOP3.LUT P1, RZ, R95, 0x1000, RZ, 0xc0, !PT ;  /* 0x000010005fff7812 */ /* 0x000fc6000782c0ff */
[----:B------:R-:W4:Y:S04]  /*b3360*/  LDL.LU R142, [R1+0x30c] ;  /* 0x00030c00018e7983 */ /* 0x000f280000300800 */
[----:B-1----:R-:W4:Y:S01]  /*b3370*/  LDL.LU R140, [R1+0x1ac] ;  /* 0x0001ac00018c7983 */ /* 0x002f220000300800 */
[----:B--2---:R-:W-:-:S05]  /*b3380*/  IMAD.WIDE R76, R143, 0x4, R2 ;  /* 0x000000048f4c7825 */ /* 0x004fca00078e0202 */
        /* <DEDUP_REMOVED lines=24> */
[----:B-1----:R-:W-:Y:S01]  /*b3510*/  IMAD.WIDE R76, R143, 0x4, R16 ;  /* 0x000000048f4c7825 */ /* 0x002fe200078e0210 */
[C---:B------:R-:W-:Y:S02]  /*b3520*/  LOP3.LUT P5, RZ, R96.reuse, 0x200000, RZ, 0xc0, !PT ;  /* 0x0020000060ff7812 */ /* 0x040fe400078ac0ff */
[----:B------:R-:W-:-:S09]  /*b3530*/  LOP3.LUT P6, RZ, R96, 0x400000, RZ, 0xc0, !PT ;  /* 0x0040000060ff7812 */ /* 0x000fd200078cc0ff */
        /* <DEDUP_REMOVED lines=9> */
[----:B------:R1:W-:Y:S02]  /*b35d0*/  @P4 STG.E desc[UR34][R76.64], R142 ;  /* 0x0000008e4c004986 */ /* 0x0003e4000c101922 */
[----:B-1----:R-:W-:-:S05]  /*b35e0*/  IMAD.WIDE R76, R143, 0x4, R24 ;  /* 0x000000048f4c7825 */ /* 0x002fca00078e0218 */
[----:B------:R1:W-:Y:S02]  /*b35f0*/  @P5 STG.E desc[UR34][R76.64], R140 ;  /* 0x0000008c4c005986 */ /* 0x0003e4000c101922 */
[----:B-1----:R-:W-:Y:S02]  /*b3600*/  IMAD.WIDE R76, R143, 0x4, R26 ;  /* 0x000000048f4c7825 */ /* 0x002fe400078e021a */
[----:B------:R-:W3:Y:S04]  /*b3610*/  LDL.LU R140, [R1+0x1170] ;  /* 0x00117000018c7983 */ /* 0x000ee80000300800 */
[----:B--2---:R1:W-:Y:S04]  /*b3620*/  @P6 STG.E desc[UR34][R76.64], R139 ;  /* 0x0000008b4c006986 */ /* 0x0043e8000c101922 */
[----:B-1----:R-:W2:Y:S04]  /*b3630*/  LDL.LU R139, [R1+0x1160] ;  /* 0x00116000018b7983 */ /* 0x002ea80000300800 */
[----:B------:R-:W2:Y:S01]  /*b3640*/  LDL.LU R142, [R1+0xbf8] ;  /* 0x000bf800018e7983 */ /* 0x000ea20000300800 */
[----:B------:R-:W-:-:S02]  /*b3650*/  LOP3.LUT P1, RZ, R34, 0x10, RZ, 0xc0, !PT ;  /* 0x0000001022ff7812 */ /* 0x000fc4000782c0ff */
[----:B------:R-:W-:Y:S01]  /*b3660*/  LOP3.LUT R97, R97, 0xdfffffff, RZ, 0xc0, !PT ;  /* 0xdfffffff61617812 */ /* 0x000fe200078ec0ff */
[----:B------:R-:W3:Y:S01]  /*b3670*/  LDL.LU R102, [R1+0x1150] ;  /* 0x0011500001667983 */ /* 0x000ee20000300800 */
[----:B------:R-:W-:-:S03]  /*b3680*/  LOP3.LUT R95, R95, 0xfffffffe, RZ, 0xc0, !PT ;  /* 0xfffffffe5f5f7812 */ /* 0x000fc600078ec0ff */
[----:B------:R-:W4:Y:S04]  /*b3690*/  LDL.LU R136, [R1+0x1140] ;  /* 0x0011400001887983 */ /* 0x000f280000300800 */
[----:B------:R-:W4:Y:S02]  /*b36a0*/  LDL.LU R137, [R1+0x1130] ;  /* 0x0011300001897983 */ /* 0x000f240000300800 */
[----:B------:R-:W-:Y:S02]  /*b36b0*/  @P1 LOP3.LUT R97, R97, 0x20000000, RZ, 0xfc, !PT ;  /* 0x2000000061611812 */ /* 0x000fe400078efcff */
[----:B------:R-:W-:Y:S02]  /*b36c0*/  LOP3.LUT P1, RZ, R34, 0x8, RZ, 0xc0, !PT ;  /* 0x0000000822ff7812 */ /* 0x000fe4000782c0ff */
[----:B------:R-:W-:-:S02]  /*b36d0*/  LOP3.LUT P0, RZ, R96, 0x800000, RZ, 0xc0, !PT ;  /* 0x0080000060ff7812 */ /* 0x000fc4000780c0ff */
[C---:B------:R-:W-:Y:S01]  /*b36e0*/  LOP3.LUT P4, RZ, R96.reuse, 0x1000000, RZ, 0xc0, !PT ;  /* 0x0100000060ff7812 */ /* 0x040fe2000788c0ff */
[----:B------:R-:W-:Y:S01]  /*b36f0*/  IMAD.WIDE R76, R143, 0x4, R28 ;  /* 0x000000048f4c7825 */ /* 0x000fe200078e021c */
[----:B------:R-:W-:Y:S01]  /*b3700*/  LOP3.LUT R97, R97, 0xbfffffff, RZ, 0xc0, !PT ;  /* 0xbfffffff61617812 */ /* 0x000fe200078ec0ff */
[----:B------:R-:W4:Y:S01]  /*b3710*/  LDL.LU R78, [R1+0x1120] ;  /* 0x00112000014e7983 */ /* 0x000f220000300800 */
[C---:B------:R-:W-:Y:S02]  /*b3720*/  LOP3.LUT P5, RZ, R96.reuse, 0x2000000, RZ, 0xc0, !PT ;  /* 0x0200000060ff7812 */ /* 0x040fe400078ac0ff */
[----:B------:R-:W-:Y:S01]  /*b3730*/  LOP3.LUT P6, RZ, R96, 0x4000000, RZ, 0xc0, !PT ;  /* 0x0400000060ff7812 */ /* 0x000fe200078cc0ff */
[----:B------:R-:W4:Y:S02]  /*b3740*/  LDL.LU R79, [R1+0x1110] ;  /* 0x00111000014f7983 */ /* 0x000f240000300800 */
[----:B------:R-:W-:Y:S02]  /*b3750*/  @P1 LOP3.LUT R97, R97, 0x40000000, RZ, 0xfc, !PT ;  /* 0x4000000061611812 */ /* 0x000fe400078efcff */
[----:B------:R-:W-:Y:S01]  /*b3760*/  LOP3.LUT P1, RZ, R34, 0x4, RZ, 0xc0, !PT ;  /* 0x0000000422ff7812 */ /* 0x000fe2000782c0ff */
[----:B------:R1:W-:Y:S01]  /*b3770*/  @P0 STG.E desc[UR34][R76.64], R247 ;  /* 0x000000f74c000986 */ /* 0x0003e2000c101922 */
[----:B------:R-:W-:-:S03]  /*b3780*/  LOP3.LUT R97, R97, 0x7fffffff, RZ, 0xc0, !PT ;  /* 0x7fffffff61617812 */ /* 0x000fc600078ec0ff */
[----:B------:R-:W4:Y:S01]  /*b3790*/  LDL.LU R207, [R1+0x1100] ;  /* 0x0011000001cf7983 */ /* 0x000f220000300800 */
[----:B-1----:R-:W-:-:S07]  /*b37a0*/  IMAD.WIDE R76, R143, 0x4, R30 ;  /* 0x000000048f4c7825 */ /* 0x002fce00078e021e */
[----:B------:R-:W-:Y:S01]  /*b37b0*/  @P1 LOP3.LUT R97, R97, 0x80000000, RZ, 0xfc, !PT ;  /* 0x8000000061611812 */ /* 0x000fe200078efcff */
[----:B------:R-:W4:Y:S01]  /*b37c0*/  LDL.LU R205, [R1+0x10f0] ;  /* 0x0010f00001cd7983 */ /* 0x000f220000300800 */
[----:B------:R-:W-:-:S13]  /*b37d0*/  LOP3.LUT P1, RZ, R34, 0x2, RZ, 0xc0, !PT ;  /* 0x0000000222ff7812 */ /* 0x000fda000782c0ff */
        /* <DEDUP_REMOVED lines=8> */
[----:B------:R-:W-:Y:S01]  /*b3860*/  LOP3.LUT R95, R95, 0xfffffff7, RZ, 0xc0, !PT ;  /* 0xfffffff75f5f7812 */ /* 0x000fe200078ec0ff */
[----:B------:R1:W-:Y:S01]  /*b3870*/  @P4 STG.E desc[UR34][R76.64], R215 ;  /* 0x000000d74c004986 */ /* 0x0003e2000c101922 */
[----:B------:R-:W-:-:S09]  /*b3880*/  LOP3.LUT P0, RZ, R96, 0x8000000, RZ, 0xc0, !PT ;  /* 0x0800000060ff7812 */ /* 0x000fd2000780c0ff */
[----:B------:R-:W-:Y:S02]  /*b3890*/  @P1 LOP3.LUT R95, R95, 0x8, RZ, 0xfc, !PT ;  /* 0x000000085f5f1812 */ /* 0x000fe400078efcff */
[----:B------:R-:W-:Y:S01]  /*b38a0*/  LOP3.LUT P1, RZ, R96, 0x20000000, RZ, 0xc0, !PT ;  /* 0x2000000060ff7812 */ /* 0x000fe2000782c0ff */
[----:B-1----:R-:W-:Y:S01]  /*b38b0*/  IMAD.WIDE R76, R143, 0x4, R32 ;  /* 0x000000048f4c7825 */ /* 0x002fe200078e0220 */
[----:B------:R-:W-:Y:S01]  /*b38c0*/  LOP3.LUT R95, R95, 0xffffffef, RZ, 0xc0, !PT ;  /* 0xffffffef5f5f7812 */ /* 0x000fe200078ec0ff */
[----:B------:R-:W4:Y:S04]  /*b38d0*/  LDL.LU R143, [R1+0x10e0] ;  /* 0x0010e000018f7983 */ /* 0x000f280000300800 */
[----:B------:R2:W-:Y:S06]  /*b38e0*/  @P5 STG.E desc[UR34][R76.64], R211 ;  /* 0x000000d34c005986 */ /* 0x0005ec000c101922 */
[----:B------:R-:W-:-:S02]  /*b38f0*/  @P1 LOP3.LUT R95, R95, 0x10, RZ, 0xfc, !PT ;  /* 0x000000105f5f1812 */ /* 0x000fc400078efcff */
[----:B------:R-:W-:Y:S01]  /*b3900*/  LOP3.LUT P1, RZ, R96, 0x10000000, RZ, 0xc0, !PT ;  /* 0x1000000060ff7812 */ /* 0x000fe2000782c0ff */
[----:B--2---:R-:W-:-:S05]  /*b3910*/  IMAD.WIDE R76, R142, 0x4, R2 ;  /* 0x000000048e4c7825 */ /* 0x004fca00078e0202 */
[----:B---3--:R1:W-:Y:S02]  /*b3920*/  @P6 STG.E desc[UR34][R76.64], R141 ;  /* 0x0000008d4c006986 */ /* 0x0083e4000c101922 */
[C---:B-1----:R-:W-:Y:S02]  /*b3930*/  IMAD.WIDE R76, R142.reuse, 0x4, R4 ;  /* 0x000000048e4c7825 */ /* 0x042fe400078e0204 */
[----:B------:R-:W2:Y:S04]  /*b3940*/  LDL.LU R141, [R1+0x10d0] ;  /* 0x0010d000018d7983 */ /* 0x000ea80000300800 */
[----:B----4-:R1:W-:Y:S02]  /*b3950*/  @P0 STG.E desc[UR34][R76.64], R206 ;  /* 0x000000ce4c000986 */ /* 0x0103e4000c101922 */
[----:B-1----:R-:W-:-:S05]  /*b3960*/  IMAD.WIDE R76, R142, 0x4, R6 ;  /* 0x000000048e4c7825 */ /* 0x002fca00078e0206 */
[----:B------:R1:W-:Y:S01]  /*b3970*/  @P1 STG.E desc[UR34][R76.64], R204 ;  /* 0x000000cc4c001986 */ /* 0x0003e2000c101922 */
[C---:B------:R-:W-:Y:S01]  /*b3980*/  LOP3.LUT P1, RZ, R95.reuse, 0x10, RZ, 0xc0, !PT ;  /* 0x000000105fff7812 */ /* 0x040fe2000782c0ff */
[----:B-1----:R-:W-:Y:S02]  /*b3990*/  IMAD.WIDE R76, R142, 0x4, R8 ;  /* 0x000000048e4c7825 */ /* 0x002fe400078e0208 */
[----:B------:R-:W3:Y:S10]  /*b39a0*/  LDL.LU R204, [R1+0x10c0] ;  /* 0x0010c00001cc7983 */ /* 0x000ef40000300800 */
[----:B------:R1:W-:Y:S01]  /*b39b0*/  @P1 STG.E desc[UR34][R76.64], R140 ;  /* 0x0000008c4c001986 */ /* 0x0003e2000c101922 */
[----:B------:R-:W-:-:S03]  /*b39c0*/  LOP3.LUT P1, RZ, R95, 0x8, RZ, 0xc0, !PT ;  /* 0x000000085fff7812 */ /* 0x000fc6000782c0ff */
[----:B-1----:R-:W4:Y:S01]  /*b39d0*/  LDL.LU R140, [R1+0x10b0] ;  /* 0x0010b000018c7983 */ /* 0x002f220000300800 */
[----:B------:R-:W-:-:S03]  /*b39e0*/  IMAD.WIDE R76, R142, 0x4, R10 ;  /* 0x000000048e4c7825 */ /* 0x000fc600078e020a */
[----:B------:R-:W4:Y:S06]  /*b39f0*/  LDL.LU R206, [R1+0xbf4] ;  /* 0x000bf40001ce7983 */ /* 0x000f2c0000300800 */
        /* <DEDUP_REMOVED lines=25> */
[----:B------:R-:W-:Y:S01]  /*b3b90*/  LOP3.LUT P5, RZ, R34, 0x100, RZ, 0xc0, !PT ;  /* 0x0000010022ff7812 */ /* 0x000fe200078ac0ff */
[----:B-1----:R-:W-:-:S05]  /*b3ba0*/  IMAD.WIDE R76, R142, 0x4, R26 ;  /* 0x000000048e4c7825 */ /* 0x002fca00078e021a */
[----:B------:R1:W-:Y:S01]  /*b3bb0*/  @P3 STG.E desc[UR34][R76.64], R143 ;  /* 0x0000008f4c003986 */ /* 0x0003e2000c101922 */
[----:B------:R-:W-:Y:S01]  /*b3bc0*/  LOP3.LUT P6, RZ, R34, 0x200, RZ, 0xc0, !PT ;  /* 0x0000020022ff7812 */ /* 0x000fe200078cc0ff */
        /* <DEDUP_REMOVED lines=44> */
[----:B------:R-:W-:Y:S02]  /*b3e90*/  @P1 LOP3.LUT R97, R97, 0x4000000, RZ, 0xfc, !PT ;  /* 0x0400000061611812 */ /* 0x000fe400078efcff */
        /* <DEDUP_REMOVED lines=14> */
[----:B------:R1:W-:Y:S04]  /*b3f80*/  @P0 STG.E desc[UR34][R76.64], R204 ;  /* 0x000000cc4c000986 */ /* 0x0003e8000c101922 */
[----:B------:R-:W3:Y:S01]  /*b3f90*/  LDL.LU R207, [R1+0xbf0] ;  /* 0x000bf00001cf7983 */ /* 0x000ee20000300800 */
[----:B-1----:R-:W-:-:S03]  /*b3fa0*/  IMAD.WIDE R76, R206, 0x4, R12 ;  /* 0x00000004ce4c7825 */ /* 0x002fc600078e020c */
[----:B------:R-:W3:Y:S04]  /*b3fb0*/  LDL.LU R204, [R1+0x11a4] ;  /* 0x0011a40001cc7983 */ /* 0x000ee80000300800 */
[----:B------:R1:W-:Y:S01]  /*b3fc0*/  @P1 STG.E desc[UR34][R76.64], R142 ;  /* 0x0000008e4c001986 */ /* 0x0003e2000c101922 */
[C---:B------:R-:W-:Y:S01]  /*b3fd0*/  LOP3.LUT P1, RZ, R97.reuse, 0x10000000, RZ, 0xc0, !PT ;  /* 0x1000000061ff7812 */ /* 0x040fe2000782c0ff */
        /* <DEDUP_REMOVED lines=27> */
[----:B---3--:R1:W-:Y:S01]  /*b4190*/  @P1 STG.E desc[UR34][R76.64], R143 ;  /* 0x0000008f4c001986 */ /* 0x0083e2000c101922 */
[----:B------:R-:W-:Y:S01]  /*b41a0*/  LOP3.LUT P4, RZ, R35, 0x10, RZ, 0xc0, !PT ;  /* 0x0000001023ff7812 */ /* 0x000fe2000788c0ff */
[----:B-1----:R-:W-:-:S05]  /*b41b0*/  IMAD.WIDE R76, R206, 0x4, R30 ;  /* 0x00000004ce4c7825 */ /* 0x002fca00078e021e */
[----:B----4-:R1:W-:Y:S01]  /*b41c0*/  @P2 STG.E desc[UR34][R76.64], R141 ;  /* 0x0000008d4c002986 */ /* 0x0103e2000c101922 */
        /* <DEDUP_REMOVED lines=39> */
[----:B------:R-:W-:-:S03]  /*b4440*/  @P1 LOP3.LUT R97, R97, 0x20000, RZ, 0xfc, !PT ;  /* 0x0002000061611812 */ /* 0x000fc600078efcff */
[----:B------:R-:W2:Y:S01]  /*b4450*/  LDL.LU R78, [R1+0x10d4] ;  /* 0x0010d400014e7983 */ /* 0x000ea20000300800 */
[----:B------:R-:W-:Y:S02]  /*b4460*/  LOP3.LUT P1, RZ, R35, 0x8000, RZ, 0xc0, !PT ;  /* 0x0000800023ff7812 */ /* 0x000fe4000782c0ff */
[----:B------:R-:W-:Y:S01]  /*b4470*/  LOP3.LUT R97, R97, 0xfffbffff, RZ, 0xc0, !PT ;  /* 0xfffbffff61617812 */ /* 0x000fe200078ec0ff */
[----:B------:R-:W2:Y:S04]  /*b4480*/  LDL.LU R137, [R1+0xbec] ;  /* 0x000bec0001897983 */ /* 0x000ea80000300800 */
[----:B------:R-:W2:Y:S01]  /*b4490*/  LDL.LU R79, [R1+0x10c4] ;  /* 0x0010c400014f7983 */ /* 0x000ea20000300800 */
[----:B------:R-:W-:-:S03]  /*b44a0*/  LOP3.LUT P5, RZ, R35, 0x200, RZ, 0xc0, !PT ;  /* 0x0000020023ff7812 */ /* 0x000fc600078ac0ff */
[----:B------:R-:W2:Y:S02]  /*b44b0*/  LDL.LU R205, [R1+0x10b4] ;  /* 0x0010b40001cd7983 */ /* 0x000ea40000300800 */
[----:B------:R-:W-:Y:S02]  /*b44c0*/  @P1 LOP3.LUT R97, R97, 0x40000, RZ, 0xfc, !PT ;  /* 0x0004000061611812 */ /* 0x000fe400078efcff */
[C---:B------:R-:W-:Y:S02]  /*b44d0*/  LOP3.LUT P1, RZ, R35.reuse, 0x4000, RZ, 0xc0, !PT ;  /* 0x0000400023ff7812 */ /* 0x040fe4000782c0ff */
[----:B------:R-:W-:Y:S01]  /*b44e0*/  LOP3.LUT P6, RZ, R35, 0x400, RZ, 0xc0, !PT ;  /* 0x0000040023ff7812 */ /* 0x000fe200078cc0ff */
[----:B------:R-:W-:Y:S01]  /*b44f0*/  IMAD.WIDE R76, R207, 0x4, R12 ;  /* 0x00000004cf4c7825 */ /* 0x000fe200078e020c */
[----:B------:R-:W-:Y:S01]  /*b4500*/  LOP3.LUT R97, R97, 0xfff7ffff, RZ, 0xc0, !PT ;  /* 0xfff7ffff61617812 */ /* 0x000fe200078ec0ff */
[----:B------:R-:W2:Y:S08]  /*b4510*/  LDL.LU R143, [R1+0x10a4] ;  /* 0x0010a400018f7983 */ /* 0x000eb00000300800 */
[----:B------:R-:W-:-:S02]  /*b4520*/  @P1 LOP3.LUT R97, R97, 0x80000, RZ, 0xfc, !PT ;  /* 0x0008000061611812 */ /* 0x000fc400078efcff */
[C---:B------:R-:W-:Y:S01]  /*b4530*/  LOP3.LUT P1, RZ, R35.reuse, 0x2000, RZ, 0xc0, !PT ;  /* 0x0000200023ff7812 */ /* 0x040fe2000782c0ff */
[----:B---3--:R1:W-:Y:S01]  /*b4540*/  @P5 STG.E desc[UR34][R76.64], R141 ;  /* 0x0000008d4c005986 */ /* 0x0083e2000c101922 */
[----:B------:R-:W-:Y:S02]  /*b4550*/  LOP3.LUT P0, RZ, R35, 0x800, RZ, 0xc0, !PT ;  /* 0x0000080023ff7812 */ /* 0x000fe4000780c0ff */
[----:B------:R-:W-:Y:S01]  /*b4560*/  LOP3.LUT R97, R97, 0xffefffff, RZ, 0xc0, !PT ;  /* 0xffefffff61617812 */ /* 0x000fe200078ec0ff */
[----:B-1----:R-:W-:-:S08]  /*b4570*/  IMAD.WIDE R76, R207, 0x4, R14 ;  /* 0x00000004cf4c7825 */ /* 0x002fd000078e020e */
        /* <DEDUP_REMOVED lines=37> */
[----:B-1----:R-:W-:Y:S01]  /*b47d0*/  IMAD.WIDE R76, R137, 0x4, R2 ;  /* 0x00000004894c7825 */ /* 0x002fe200078e0202 */
[----:B------:R-:W2:Y:S07]  /*b47e0*/  LDL.LU R205, [R1+0x724] ;  /* 0x0007240001cd7983 */ /* 0x000eae0000300800 */
[----:B------:R1:W-:Y:S01]  /*b47f0*/  @P1 STG.E desc[UR34][R76.64], R143 ;  /* 0x0000008f4c001986 */ /* 0x0003e2000c101922 */
[----:B------:R-:W-:Y:S01]  /*b4800*/  LOP3.LUT P4, RZ, R35, 0x800000, RZ, 0xc0, !PT ;  /* 0x0080000023ff7812 */ /* 0x000fe2000788c0ff */
[----:B-1----:R-:W-:-:S02]  /*b4810*/  IMAD.WIDE R76, R137, 0x4, R4 ;  /* 0x00000004894c7825 */ /* 0x002fc400078e0204 */
[----:B------:R-:W2:Y:S04]  /*b4820*/  LDL.LU R143, [R1+0x584] ;  /* 0x00058400018f7983 */ /* 0x000ea80000300800 */
        /* <DEDUP_REMOVED lines=8> */
[----:B------:R1:W-:Y:S04]  /*b48b0*/  @P4 STG.E desc[UR34][R76.64], R204 ;  /* 0x000000cc4c004986 */ /* 0x0003e8000c101922 */
[----:B-1----:R-:W4:Y:S01]  /*b48c0*/  LDL.LU R204, [R1+0x2f4] ;  /* 0x0002f40001cc7983 */ /* 0x002f220000300800 */
[----:B------:R-:W-:-:S05]  /*b48d0*/  IMAD.WIDE R76, R137, 0x4, R10 ;  /* 0x00000004894c7825 */ /* 0x000fca00078e020a */
[----:B------:R1:W-:Y:S01]  /*b48e0*/  @P5 STG.E desc[UR34][R76.64], R142 ;  /* 0x0000008e4c005986 */ /* 0x0003e2000c101922 */
[----:B------:R-:W-:Y:S01]  /*b48f0*/  LOP3.LUT P0, RZ, R35, 0x4000000, RZ, 0xc0, !PT ;  /* 0x0400000023ff7812 */ /* 0x000fe2000780c0ff */
        /* <DEDUP_REMOVED lines=14> */
[----:B------:R-:W-:Y:S02]  /*b49e0*/  LOP3.LUT R97, R97, 0xffffffbf, RZ, 0xc0, !PT ;  /* 0xffffffbf61617812 */ /* 0x000fe400078ec0ff */
[C---:B------:R-:W-:Y:S02]  /*b49f0*/  LOP3.LUT P4, RZ, R35.reuse, 0x8000000, RZ, 0xc0, !PT ;  /* 0x0800000023ff7812 */ /* 0x040fe4000788c0ff */
[----:B------:R-:W-:Y:S01]  /*b4a00*/  LOP3.LUT P5, RZ, R35, 0x10000000, RZ, 0xc0, !PT ;  /* 0x1000000023ff7812 */ /* 0x000fe200078ac0ff */
[----:B------:R-:W-:Y:S01]  /*b4a10*/  IMAD.WIDE R76, R137, 0x4, R16 ;  /* 0x00000004894c7825 */ /* 0x000fe200078e0210 */
[----:B------:R-:W-:Y:S01]  /*b4a20*/  LOP3.LUT P6, RZ, R35, 0x20000000, RZ, 0xc0, !PT ;  /* 0x2000000023ff7812 */ /* 0x000fe200078cc0ff */
[----:B------:R-:W2:Y:S04]  /*b4a30*/  LDL.LU R207, [R1+0x1188] ;  /* 0x0011880001cf7983 */ /* 0x000ea80000300800 */
        /* <DEDUP_REMOVED lines=18> */
[----:B------:R-:W-:Y:S01]  /*b4b60*/  LOP3.LUT P1, RZ, R36, 0x1, RZ, 0xc0, !PT ;  /* 0x0000000124ff7812 */ /* 0x000fe2000782c0ff */
[----:B-1----:R-:W-:Y:S01]  /*b4b70*/  IMAD.WIDE R76, R137, 0x4, R18 ;  /* 0x00000004894c7825 */ /* 0x002fe200078e0212 */
[----:B------:R-:W-:Y:S01]  /*b4b80*/  LOP3.LUT R97, R97, 0xffffefff, RZ, 0xc0, !PT ;  /* 0xffffefff61617812 */ /* 0x000fe200078ec0ff */
[----:B------:R-:W2:Y:S04]  /*b4b90*/  LDL.LU R205, [R1+0x1178] ;  /* 0x0011780001cd7983 */ /* 0x000ea80000300800 */
[----:B------:R1:W-:Y:S06]  /*b4ba0*/  @P5 STG.E desc[UR34][R76.64], R143 ;  /* 0x0000008f4c005986 */ /* 0x0003ec000c101922 */
[----:B------:R-:W-:-:S02]  /*b4bb0*/  @P1 LOP3.LUT R97, R97, 0x1000, RZ, 0xfc, !PT ;  /* 0x0000100061611812 */ /* 0x000fc400078efcff */
[----:B------:R-:W-:Y:S01]  /*b4bc0*/  LOP3.LUT P1, RZ, R35, 0x80000000, RZ, 0xc0, !PT ;  /* 0x8000000023ff7812 */ /* 0x000fe2000782c0ff */
[C---:B-1----:R-:W-:Y:S01]  /*b4bd0*/  IMAD.WIDE R76, R137.reuse, 0x4, R20 ;  /* 0x00000004894c7825 */ /* 0x042fe200078e0214 */
[----:B------:R-:W2:Y:S04]  /*b4be0*/  LDL.LU R143, [R1+0x1168] ;  /* 0x00116800018f7983 */ /* 0x000ea80000300800 */
[----:B---3--:R1:W-:Y:S02]  /*b4bf0*/  @P6 STG.E desc[UR34][R76.64], R141 ;  /* 0x0000008d4c006986 */ /* 0x0083e4000c101922 */
[C---:B-1----:R-:W-:Y:S02]  /*b4c00*/  IMAD.WIDE R76, R137.reuse, 0x4, R22 ;  /* 0x00000004894c7825 */ /* 0x042fe400078e0216 */
[----:B------:R-:W3:Y:S04]  /*b4c10*/  LDL.LU R141, [R1+0x1158] ;  /* 0x00115800018d7983 */ /* 0x000ee80000300800 */
[----:B----4-:R1:W-:Y:S02]  /*b4c20*/  @P0 STG.E desc[UR34][R76.64], R206 ;  /* 0x000000ce4c000986 */ /* 0x0103e4000c101922 */
[----:B-1----:R-:W-:-:S02]  /*b4c30*/  IMAD.WIDE R76, R137, 0x4, R24 ;  /* 0x00000004894c7825 */ /* 0x002fc400078e0218 */
[----:B------:R-:W4:Y:S04]  /*b4c40*/  LDL.LU R206, [R1+0x1148] ;  /* 0x0011480001ce7983 */ /* 0x000f280000300800 */
[----:B------:R1:W-:Y:S01]  /*b4c50*/  @P1 STG.E desc[UR34][R76.64], R204 ;  /* 0x000000cc4c001986 */ /* 0x0003e2000c101922 */
[----:B------:R-:W-:Y:S01]  /*b4c60*/  LOP3.LUT P1, RZ, R97, 0x1000, RZ, 0xc0, !PT ;  /* 0x0000100061ff7812 */ /* 0x000fe2000782c0ff */
        /* <DEDUP_REMOVED lines=33> */
[----:B---3--:R1:W-:Y:S01]  /*b4e80*/  @P3 STG.E desc[UR34][R76.64], R141 ;  /* 0x0000008d4c003986 */ /* 0x0083e2000c101922 */
[----:B------:R-:W-:Y:S01]  /*b4e90*/  LOP3.LUT P6, RZ, R36, 0x1000, RZ, 0xc0, !PT ;  /* 0x0000100024ff7812 */ /* 0x000fe200078cc0ff */
[----:B-1----:R-:W-:-:S05]  /*b4ea0*/  IMAD.WIDE R76, R142, 0x4, R14 ;  /* 0x000000048e4c7825 */ /* 0x002fca00078e020e */
[----:B----4-:R1:W-:Y:S01]  /*b4eb0*/  @P4 STG.E desc[UR34][R76.64], R206 ;  /* 0x000000ce4c004986 */ /* 0x0103e2000c101922 */
        /* <DEDUP_REMOVED lines=66> */
[----:B------:R-:W-:-:S03]  /*b52e0*/  LOP3.LUT P1, RZ, R97, 0x8, RZ, 0xc0, !PT ;  /* 0x0000000861ff7812 */ /* 0x000fc6000782c0ff */
[----:B------:R-:W4:Y:S04]  /*b52f0*/  LDL.LU R142, [R1+0x408] ;  /* 0x00040800018e7983 */ /* 0x000f280000300800 */
        /* <DEDUP_REMOVED lines=45> */
[----:B------:R-:W3:Y:S01]  /*b55d0*/  LDL.LU R140, [R1+0xc08] ;  /* 0x000c0800018c7983 */ /* 0x000ee20000300800 */
[----:B------:R-:W-:Y:S01]  /*b55e0*/  LOP3.LUT P4, RZ, R37, 0x2, RZ, 0xc0, !PT ;  /* 0x0000000225ff7812 */ /* 0x000fe2000788c0ff */
[----:B------:R-:W-:Y:S01]  /*b55f0*/  IMAD.WIDE R76, R141, 0x4, R28 ;  /* 0x000000048d4c7825 */ /* 0x000fe200078e021c */
[----:B------:R-:W-:-:S02]  /*b5600*/  LOP3.LUT P1, RZ, R37, 0x2000, RZ, 0xc0, !PT ;  /* 0x0000200025ff7812 */ /* 0x000fc4000782c0ff */
        /* <DEDUP_REMOVED lines=39> */
[----:B------:R1:W-:Y:S04]  /*b5880*/  @P6 STG.E desc[UR34][R76.64], R218 ;  /* 0x000000da4c006986 */ /* 0x0003e8000c101922 */
[----:B------:R-:W3:Y:S01]  /*b5890*/  LDL.LU R141, [R1+0x10fc] ;  /* 0x0010fc00018d7983 */ /* 0x000ee20000300800 */
[----:B-1----:R-:W-:-:S05]  /*b58a0*/  IMAD.WIDE R76, R140, 0x4, R2 ;  /* 0x000000048c4c7825 */ /* 0x002fca00078e0202 */
[----:B----4-:R1:W-:Y:S02]  /*b58b0*/  @P0 STG.E desc[UR34][R76.64], R206 ;  /* 0x000000ce4c000986 */ /* 0x0103e4000c101922 */
[C---:B-1----:R-:W-:Y:S02]  /*b58c0*/  IMAD.WIDE R76, R140.reuse, 0x4, R4 ;  /* 0x000000048c4c7825 */ /* 0x042fe400078e0204 */
[----:B------:R-:W4:Y:S04]  /*b58d0*/  LDL.LU R206, [R1+0x10ec] ;  /* 0x0010ec0001ce7983 */ /* 0x000f280000300800 */
[----:B------:R1:W-:Y:S01]  /*b58e0*/  @P1 STG.E desc[UR34][R76.64], R204 ;  /* 0x000000cc4c001986 */ /* 0x0003e2000c101922 */
[----:B------:R-:W-:Y:S01]  /*b58f0*/  LOP3.LUT P1, RZ, R35, 0x10000000, RZ, 0xc0, !PT ;  /* 0x1000000023ff7812 */ /* 0x000fe2000782c0ff */
[----:B-1----:R-:W-:-:S02]  /*b5900*/  IMAD.WIDE R76, R140, 0x4, R6 ;  /* 0x000000048c4c7825 */ /* 0x002fc400078e0206 */
        /* <DEDUP_REMOVED lines=35> */
[----:B----4-:R1:W-:Y:S01]  /*b5b40*/  @P4 STG.E desc[UR34][R76.64], R206 ;  /* 0x000000ce4c004986 */ /* 0x0103e2000c101922 */
[----:B------:R-:W-:Y:S01]  /*b5b50*/  LOP3.LUT P0, RZ, R37, 0x80000, RZ, 0xc0, !PT ;  /* 0x0008000025ff7812 */ /* 0x000fe2000780c0ff */
[----:B-1----:R-:W-:-:S05]  /*b5b60*/  IMAD.WIDE R76, R140, 0x4, R28 ;  /* 0x000000048c4c7825 */ /* 0x002fca00078e021c */
[----:B------:R1:W-:Y:S02]  /*b5b70*/  @P5 STG.E desc[UR34][R76.64], R204 ;  /* 0x000000cc4c005986 */ /* 0x0003e4000c101922 */
[C---:B-1----:R-:W-:Y:S02]  /*b5b80*/  IMAD.WIDE R76, R140.reuse, 0x4, R30 ;  /* 0x000000048c4c7825 */ /* 0x042fe400078e021e */
[----:B------:R-:W3:Y:S04]  /*b5b90*/  LDL.LU R204, [R1+0xc04] ;  /* 0x000c040001cc7983 */ /* 0x000ee80000300800 */
[----:B------:R1:W-:Y:S02]  /*b5ba0*/  @P6 STG.E desc[UR34][R76.64], R142 ;  /* 0x0000008e4c006986 */ /* 0x0003e4000c101922 */
[----:B-1----:R-:W-:-:S05]  /*b5bb0*/  IMAD.WIDE R76, R140, 0x4, R32 ;  /* 0x000000048c4c7825 */ /* 0x002fca00078e0220 */
[----:B--2---:R1:W-:Y:S04]  /*b5bc0*/  @P0 STG.E desc[UR34][R76.64], R139 ;  /* 0x0000008b4c000986 */ /* 0x0043e8000c101922 */
[----:B-1----:R-:W2:Y:S04]  /*b5bd0*/  LDL.LU R139, [R1+0x10ac] ;  /* 0x0010ac00018b7983 */ /* 0x002ea80000300800 */
[----:B------:R-:W4:Y:S04]  /*b5be0*/  LDL.LU R143, [R1+0x108c] ;  /* 0x00108c00018f7983 */ /* 0x000f280000300800 */
[----:B------:R-:W4:Y:S04]  /*b5bf0*/  LDL.LU R141, [R1+0xe6c] ;  /* 0x000e6c00018d7983 */ /* 0x000f280000300800 */
[----:B------:R-:W4:Y:S04]  /*b5c00*/  LDL.LU R206, [R1+0xb2c] ;  /* 0x000b2c0001ce7983 */ /* 0x000f280000300800 */
[----:B------:R-:W4:Y:S01]  /*b5c10*/  LDL.LU R142, [R1+0xa2c] ;  /* 0x000a2c00018e7983 */ /* 0x000f220000300800 */
[----:B------:R-:W-:-:S03]  /*b5c20*/  LOP3.LUT P4, RZ, R37, 0x100000, RZ, 0xc0, !PT ;  /* 0x0010000025ff7812 */ /* 0x000fc6000788c0ff */
[----:B------:R-:W4:Y:S01]  /*b5c30*/  LDL.LU R140, [R1+0x92c] ;  /* 0x00092c00018c7983 */ /* 0x000f220000300800 */
[----:B---3--:R-:W-:-:S09]  /*b5c40*/  IMAD.WIDE R76, R204, 0x4, R2 ;  /* 0x00000004cc4c7825 */ /* 0x008fd200078e0202 */
[----:B--2---:R1:W-:Y:S04]  /*b5c50*/  @P4 STG.E desc[UR34][R76.64], R139 ;  /* 0x0000008b4c004986 */ /* 0x0043e8000c101922 */
[----:B-1----:R-:W2:Y:S01]  /*b5c60*/  LDL.LU R139, [R1+0x82c] ;  /* 0x00082c00018b7983 */ /* 0x002ea20000300800 */
[----:B------:R-:W-:Y:S02]  /*b5c70*/  LOP3.LUT P1, RZ, R38, 0x1, RZ, 0xc0, !PT ;  /* 0x0000000126ff7812 */ /* 0x000fe4000782c0ff */
[----:B------:R-:W-:Y:S01]  /*b5c80*/  LOP3.LUT R35, R35, 0xffffdfff, RZ, 0xc0, !PT ;  /* 0xffffdfff23237812 */ /* 0x000fe200078ec0ff */
[----:B------:R-:W3:Y:S04]  /*b5c90*/  LDL.LU R136, [R1+0x72c] ;  /* 0x00072c0001887983 */ /* 0x000ee80000300800 */
[----:B------:R-:W3:Y:S04]  /*b5ca0*/  LDL.LU R137, [R1+0x58c] ;  /* 0x00058c0001897983 */ /* 0x000ee80000300800 */
[----:B------:R-:W3:Y:S02]  /*b5cb0*/  LDL.LU R78, [R1+0x50c] ;  /* 0x00050c00014e7983 */ /* 0x000ee40000300800 */
[----:B------:R-:W-:-:S02]  /*b5cc0*/  @P1 LOP3.LUT R35, R35, 0x2000, RZ, 0xfc, !PT ;  /* 0x0000200023231812 */ /* 0x000fc400078efcff */
[----:B------:R-:W-:Y:S01]  /*b5cd0*/  LOP3.LUT P1, RZ, R37, 0x80000000, RZ, 0xc0, !PT ;  /* 0x8000000025ff7812 */ /* 0x000fe2000782c0ff */
[----:B------:R-:W3:Y:S01]  /*b5ce0*/  LDL.LU R79, [R1+0x40c] ;  /* 0x00040c00014f7983 */ /* 0x000ee20000300800 */
[----:B------:R-:W-:Y:S02]  /*b5cf0*/  LOP3.LUT R35, R35, 0xffffbfff, RZ, 0xc0, !PT ;  /* 0xffffbfff23237812 */ /* 0x000fe400078ec0ff */
[C---:B------:R-:W-:Y:S02]  /*b5d00*/  LOP3.LUT P5, RZ, R37.reuse, 0x200000, RZ, 0xc0, !PT ;  /* 0x0020000025ff7812 */ /* 0x040fe400078ac0ff */
[----:B------:R-:W-:Y:S01]  /*b5d10*/  LOP3.LUT P6, RZ, R37, 0x400000, RZ, 0xc0, !PT ;  /* 0x0040000025ff7812 */ /* 0x000fe200078cc0ff */
[----:B------:R-:W-:Y:S01]  /*b5d20*/  IMAD.WIDE R76, R204, 0x4, R4 ;  /* 0x00000004cc4c7825 */ /* 0x000fe200078e0204 */
[----:B------:R-:W3:Y:S05]  /*b5d30*/  LDL.LU R207, [R1+0x2fc] ;  /* 0x0002fc0001cf7983 */ /* 0x000eea0000300800 */
        /* <DEDUP_REMOVED lines=15> */
[----:B----4-:R1:W-:Y:S01]  /*b5e30*/  @P5 STG.E desc[UR34][R76.64], R143 ;  /* 0x0000008f4c005986 */ /* 0x0103e2000c101922 */
        /* <DEDUP_REMOVED lines=9> */
[C---:B-1----:R-:W-:Y:S01]  /*b5ed0*/  IMAD.WIDE R76, R204.reuse, 0x4, R8 ;  /* 0x00000004cc4c7825 */ /* 0x042fe200078e0208 */
[----:B------:R-:W4:Y:S04]  /*b5ee0*/  LDL.LU R141, [R1+0xec] ;  /* 0x0000ec00018d7983 */ /* 0x000f280000300800 */
[----:B------:R1:W-:Y:S02]  /*b5ef0*/  @P0 STG.E desc[UR34][R76.64], R206 ;  /* 0x000000ce4c000986 */ /* 0x0003e4000c101922 */
[----:B-1----:R-:W-:Y:S02]  /*b5f00*/  IMAD.WIDE R76, R204, 0x4, R10 ;  /* 0x00000004cc4c7825 */ /* 0x002fe400078e020a */
[----:B------:R-:W4:Y:S04]  /*b5f10*/  LDL.LU R206, [R1+0x9c] ;  /* 0x00009c0001ce7983 */ /* 0x000f280000300800 */
[----:B------:R1:W-:Y:S01]  /*b5f20*/  @P1 STG.E desc[UR34][R76.64], R142 ;  /* 0x0000008e4c001986 */ /* 0x0003e2000c101922 */
[----:B------:R-:W-:-:S03]  /*b5f30*/  LOP3.LUT P1, RZ, R35, 0x100000, RZ, 0xc0, !PT ;  /* 0x0010000023ff7812 */ /* 0x000fc6000782c0ff */
[----:B------:R-:W4:Y:S01]  /*b5f40*/  LDL.LU R205, [R1+0xc00] ;  /* 0x000c000001cd7983 */ /* 0x000f220000300800 */
[----:B-1----:R-:W-:-:S03]  /*b5f50*/  IMAD.WIDE R76, R204, 0x4, R12 ;  /* 0x00000004cc4c7825 */ /* 0x002fc600078e020c */
[----:B------:R-:W4:Y:S06]  /*b5f60*/  LDL.LU R142, [R1+0x1230] ;  /* 0x00123000018e7983 */ /* 0x000f2c0000300800 */
        /* <DEDUP_REMOVED lines=73> */
[----:B------:R-:W2:Y:S04]  /*b6400*/  LDL.LU R79, [R1+0xc24] ;  /* 0x000c2400014f7983 */ /* 0x000ea80000300800 */
[----:B------:R-:W2:Y:S04]  /*b6410*/  LDL.LU R207, [R1+0x1210] ;  /* 0x0012100001cf7983 */ /* 0x000ea80000300800 */
[----:B------:R-:W-:Y:S02]  /*b6420*/  @P1 LOP3.LUT R35, R35, 0x400, RZ, 0xfc, !PT ;  /* 0x0000040023231812 */ /* 0x000fe400078efcff */
[----:B------:R-:W-:-:S02]  /*b6430*/  LOP3.LUT P5, RZ, R38, 0x100, RZ, 0xc0, !PT ;  /* 0x0000010026ff7812 */ /* 0x000fc400078ac0ff */
[C---:B------:R-:W-:Y:S01]  /*b6440*/  LOP3.LUT P6, RZ, R38.reuse, 0x200, RZ, 0xc0, !PT ;  /* 0x0000020026ff7812 */ /* 0x040fe200078cc0ff */
[----:B------:R-:W-:Y:S01]  /*b6450*/  IMAD.WIDE R76, R205, 0x4, R10 ;  /* 0x00000004cd4c7825 */ /* 0x000fe200078e020a */
[C---:B------:R-:W-:Y:S01]  /*b6460*/  LOP3.LUT P1, RZ, R38.reuse, 0x2000, RZ, 0xc0, !PT ;  /* 0x0000200026ff7812 */ /* 0x040fe2000782c0ff */
[----:B------:R-:W2:Y:S01]  /*b6470*/  LDL.LU R143, [R1+0x1200] ;  /* 0x00120000018f7983 */ /* 0x000ea20000300800 */
[----:B------:R-:W-:Y:S02]  /*b6480*/  LOP3.LUT R35, R35, 0xfffff7ff, RZ, 0xc0, !PT ;  /* 0xfffff7ff23237812 */ /* 0x000fe400078ec0ff */
[----:B------:R-:W-:-:S09]  /*b6490*/  LOP3.LUT P0, RZ, R38, 0x400, RZ, 0xc0, !PT ;  /* 0x0000040026ff7812 */ /* 0x000fd2000780c0ff */
[----:B------:R-:W-:Y:S02]  /*b64a0*/  @P1 LOP3.LUT R35, R35, 0x800, RZ, 0xfc, !PT ;  /* 0x0000080023231812 */ /* 0x000fe400078efcff */
[----:B------:R-:W-:Y:S01]  /*b64b0*/  LOP3.LUT P1, RZ, R38, 0x1000, RZ, 0xc0, !PT ;  /* 0x0000100026ff7812 */ /* 0x000fe2000782c0ff */
[----:B---3--:R1:W-:Y:S01]  /*b64c0*/  @P5 STG.E desc[UR34][R76.64], R141 ;  /* 0x0000008d4c005986 */ /* 0x0083e2000c101922 */
[----:B------:R-:W-:Y:S01]  /*b64d0*/  LOP3.LUT R35, R35, 0xffffefff, RZ, 0xc0, !PT ;  /* 0xffffefff23237812 */ /* 0x000fe200078ec0ff */
[----:B-1----:R-:W-:Y:S02]  /*b64e0*/  IMAD.WIDE R76, R205, 0x4, R12 ;  /* 0x00000004cd4c7825 */ /* 0x002fe400078e020c */
[----:B------:R-:W3:Y:S08]  /*b64f0*/  LDL.LU R141, [R1+0x11f0] ;  /* 0x0011f000018d7983 */ /* 0x000ef00000300800 */
[----:B------:R-:W-:-:S02]  /*b6500*/  @P1 LOP3.LUT R35, R35, 0x1000, RZ, 0xfc, !PT ;  /* 0x0000100023231812 */ /* 0x000fc400078efcff */
[----:B------:R-:W-:Y:S01]  /*b6510*/  LOP3.LUT P1, RZ, R38, 0x800, RZ, 0xc0, !PT ;  /* 0x0000080026ff7812 */ /* 0x000fe2000782c0ff */
[----:B----4-:R1:W-:Y:S02]  /*b6520*/  @P6 STG.E desc[UR34][R76.64], R206 ;  /* 0x000000ce4c006986 */ /* 0x0103e4000c101922 */
[C---:B-1----:R-:W-:Y:S02]  /*b6530*/  IMAD.WIDE R76, R205.reuse, 0x4, R14 ;  /* 0x00000004cd4c7825 */ /* 0x042fe400078e020e */
[----:B------:R-:W4:Y:S04]  /*b6540*/  LDL.LU R206, [R1+0x11e0] ;  /* 0x0011e00001ce7983 */ /* 0x000f280000300800 */
[----:B------:R1:W-:Y:S02]  /*b6550*/  @P0 STG.E desc[UR34][R76.64], R204 ;  /* 0x000000cc4c000986 */ /* 0x0003e4000c101922 */
[----:B-1----:R-:W-:-:S02]  /*b6560*/  IMAD.WIDE R76, R205, 0x4, R16 ;  /* 0x00000004cd4c7825 */ /* 0x002fc400078e0210 */
[----:B------:R-:W3:Y:S04]  /*b6570*/  LDL.LU R204, [R1+0xe50] ;  /* 0x000e500001cc7983 */ /* 0x000ee80000300800 */
[----:B------:R1:W-:Y:S01]  /*b6580*/  @P1 STG.E desc[UR34][R76.64], R142 ;  /* 0x0000008e4c001986 */ /* 0x0003e2000c101922 */
[----:B------:R-:W-:-:S03]  /*b6590*/  LOP3.LUT P1, RZ, R35, 0x1000, RZ, 0xc0, !PT ;  /* 0x0000100023ff7812 */ /* 0x000fc6000782c0ff */
[----:B-1----:R-:W3:Y:S01]  /*b65a0*/  LDL.LU R142, [R1+0xb10] ;  /* 0x000b1000018e7983 */ /* 0x002ee20000300800 */
        /* <DEDUP_REMOVED lines=27> */
[C---:B------:R-:W-:Y:S01]  /*b6760*/  LOP3.LUT P4, RZ, R38.reuse, 0x400000, RZ, 0xc0, !PT ;  /* 0x0040000026ff7812 */ /* 0x040fe2000788c0ff */
[C---:B-1----:R-:W-:Y:S02]  /*b6770*/  IMAD.WIDE R76, R79.reuse, 0x4, R2 ;  /* 0x000000044f4c7825 */ /* 0x042fe400078e0202 */
[----:B------:R-:W2:Y:S04]  /*b6780*/  LDL.LU R143, [R1+0x810] ;  /* 0x00081000018f7983 */ /* 0x000ea80000300800 */
[----:B---3--:R1:W-:Y:S01]  /*b6790*/  @P2 STG.E desc[UR34][R76.64], R141 ;  /* 0x0000008d4c002986 */ /* 0x0083e2000c101922 */
[----:B------:R-:W-:Y:S01]  /*b67a0*/  LOP3.LUT P5, RZ, R38, 0x800000, RZ, 0xc0, !PT ;  /* 0x0080000026ff7812 */ /* 0x000fe200078ac0ff */
[----:B-1----:R-:W-:-:S02]  /*b67b0*/  IMAD.WIDE R76, R79, 0x4, R4 ;  /* 0x000000044f4c7825 */ /* 0x002fc400078e0204 */
[----:B------:R-:W3:Y:S04]  /*b67c0*/  LDL.LU R141, [R1+0x710] ;  /* 0x00071000018d7983 */ /* 0x000ee80000300800 */
[----:B----4-:R1:W-:Y:S02]  /*b67d0*/  @P3 STG.E desc[UR34][R76.64], R206 ;  /* 0x000000ce4c003986 */ /* 0x0103e4000c101922 */
[C---:B-1----:R-:W-:Y:S02]  /*b67e0*/  IMAD.WIDE R76, R79.reuse, 0x4, R6 ;  /* 0x000000044f4c7825 */ /* 0x042fe400078e0206 */
[----:B------:R-:W4:Y:S04]  /*b67f0*/  LDL.LU R206, [R1+0x570] ;  /* 0x0005700001ce7983 */ /* 0x000f280000300800 */
[----:B------:R1:W-:Y:S01]  /*b6800*/  @P4 STG.E desc[UR34][R76.64], R204 ;  /* 0x000000cc4c004986 */ /* 0x0003e2000c101922 */
[----:B------:R-:W-:Y:S01]  /*b6810*/  LOP3.LUT P6, RZ, R38, 0x1000000, RZ, 0xc0, !PT ;  /* 0x0100000026ff7812 */ /* 0x000fe200078cc0ff */
[----:B-1----:R-:W-:-:S02]  /*b6820*/  IMAD.WIDE R76, R79, 0x4, R8 ;  /* 0x000000044f4c7825 */ /* 0x002fc400078e0208 */
        /* <DEDUP_REMOVED lines=10> */
[----:B------:R-:W-:Y:S02]  /*b68d0*/  LOP3.LUT P1, RZ, R39, 0x40, RZ, 0xc0, !PT ;  /* 0x0000004027ff7812 */ /* 0x000fe4000782c0ff */
[----:B------:R-:W-:Y:S01]  /*b68e0*/  LOP3.LUT R36, R36, 0xdfffffff, RZ, 0xc0, !PT ;  /* 0xdfffffff24247812 */ /* 0x000fe200078ec0ff */
[----:B------:R-:W2:Y:S01]  /*b68f0*/  LDL.LU R78, [R1+0x80] ;  /* 0x00008000014e7983 */ /* 0x000ea20000300800 */
[----:B------:R-:W-:-:S03]  /*b6900*/  LOP3.LUT R35, R35, 0xfffffffe, RZ, 0xc0, !PT ;  /* 0xfffffffe23237812 */ /* 0x000fc600078ec0ff */
[----:B------:R-:W2:Y:S01]  /*b6910*/  LDL.LU R102, [R1+0xc20] ;  /* 0x000c200001667983 */ /* 0x000ea20000300800 */
[----:B------:R-:W-:-:S03]  /*b6920*/  LOP3.LUT P4, RZ, R38, 0x4000000, RZ, 0xc0, !PT ;  /* 0x0400000026ff7812 */ /* 0x000fc6000788c0ff */
[----:B------:R-:W2:Y:S02]  /*b6930*/  LDL.LU R207, [R1+0x1234] ;  /* 0x0012340001cf7983 */ /* 0x000ea40000300800 */
[----:B------:R-:W-:Y:S02]  /*b6940*/  @P1 LOP3.LUT R36, R36, 0x20000000, RZ, 0xfc, !PT ;  /* 0x2000000024241812 */ /* 0x000fe400078efcff */
[----:B------:R-:W-:Y:S02]  /*b6950*/  LOP3.LUT P1, RZ, R39, 0x20, RZ, 0xc0, !PT ;  /* 0x0000002027ff7812 */ /* 0x000fe4000782c0ff */
[----:B------:R-:W-:Y:S01]  /*b6960*/  LOP3.LUT P5, RZ, R38, 0x8000000, RZ, 0xc0, !PT ;  /* 0x0800000026ff7812 */ /* 0x000fe200078ac0ff */
[----:B------:R-:W-:Y:S01]  /*b6970*/  IMAD.WIDE R76, R79, 0x4, R14 ;  /* 0x000000044f4c7825 */ /* 0x000fe200078e020e */
[----:B------:R-:W-:Y:S01]  /*b6980*/  LOP3.LUT R36, R36, 0xbfffffff, RZ, 0xc0, !PT ;  /* 0xbfffffff24247812 */ /* 0x000fe200078ec0ff */
[----:B------:R-:W2:Y:S08]  /*b6990*/  LDL.LU R205, [R1+0x1224] ;  /* 0x0012240001cd7983 */ /* 0x000eb00000300800 */
[----:B------:R-:W-:-:S02]  /*b69a0*/  @P1 LOP3.LUT R36, R36, 0x40000000, RZ, 0xfc, !PT ;  /* 0x4000000024241812 */ /* 0x000fc400078efcff */
[----:B------:R-:W-:Y:S02]  /*b69b0*/  LOP3.LUT P1, RZ, R39, 0x10, RZ, 0xc0, !PT ;  /* 0x0000001027ff7812 */ /* 0x000fe4000782c0ff */
[----:B------:R-:W-:-:S11]  /*b69c0*/  LOP3.LUT R36, R36, 0x7fffffff, RZ, 0xc0, !PT ;  /* 0x7fffffff24247812 */ /* 0x000fd600078ec0ff */
[----:B------:R-:W-:Y:S02]  /*b69d0*/  @P1 LOP3.LUT R36, R36, 0x80000000, RZ, 0xfc, !PT ;  /* 0x8000000024241812 */ /* 0x000fe400078efcff */
        /* <DEDUP_REMOVED lines=11> */
[----:B------:R1:W-:Y:S08]  /*b6a90*/  @P4 STG.E desc[UR34][R76.64], R143 ;  /* 0x0000008f4c004986 */ /* 0x0003f0000c101922 */
[----:B------:R-:W-:-:S02]  /*b6aa0*/  @P1 LOP3.LUT R35, R35, 0x8, RZ, 0xfc, !PT ;  /* 0x0000000823231812 */ /* 0x000fc400078efcff */
[C---:B------:R-:W-:Y:S02]  /*b6ab0*/  LOP3.LUT P1, RZ, R38.reuse, 0x80000000, RZ, 0xc0, !PT ;  /* 0x8000000026ff7812 */ /* 0x040fe4000782c0ff */
[----:B------:R-:W-:Y:S01]  /*b6ac0*/  LOP3.LUT P0, RZ, R38, 0x20000000, RZ, 0xc0, !PT ;  /* 0x2000000026ff7812 */ /* 0x000fe2000780c0ff */
[----:B-1----:R-:W-:Y:S01]  /*b6ad0*/  IMAD.WIDE R76, R79, 0x4, R16 ;  /* 0x000000044f4c7825 */ /* 0x002fe200078e0210 */
[----:B------:R-:W-:Y:S01]  /*b6ae0*/  LOP3.LUT R35, R35, 0xffffffef, RZ, 0xc0, !PT ;  /* 0xffffffef23237812 */ /* 0x000fe200078ec0ff */
[----:B------:R-:W2:Y:S04]  /*b6af0*/  LDL.LU R143, [R1+0x12f4] ;  /* 0x0012f400018f7983 */ /* 0x000ea80000300800 */
[----:B---3--:R1:W-:Y:S04]  /*b6b00*/  @P5 STG.E desc[UR34][R76.64], R141 ;  /* 0x0000008d4c005986 */ /* 0x0083e8000c101922 */
[----:B------:R-:W-:-:S02]  /*b6b10*/  @P1 LOP3.LUT R35, R35, 0x10, RZ, 0xfc, !PT ;  /* 0x0000001023231812 */ /* 0x000fc400078efcff */
[----:B------:R-:W-:Y:S01]  /*b6b20*/  LOP3.LUT P1, RZ, R38, 0x40000000, RZ, 0xc0, !PT ;  /* 0x4000000026ff7812 */ /* 0x000fe2000782c0ff */
[C---:B-1----:R-:W-:Y:S01]  /*b6b30*/  IMAD.WIDE R76, R79.reuse, 0x4, R18 ;  /* 0x000000044f4c7825 */ /* 0x042fe200078e0212 */
[----:B------:R-:W3:Y:S04]  /*b6b40*/  LDL.LU R141, [R1+0x12e4] ;  /* 0x0012e400018d7983 */ /* 0x000ee80000300800 */
[----:B----4-:R1:W-:Y:S02]  /*b6b50*/  @P6 STG.E desc[UR34][R76.64], R206 ;  /* 0x000000ce4c006986 */ /* 0x0103e4000c101922 */
[C---:B-1----:R-:W-:Y:S02]  /*b6b60*/  IMAD.WIDE R76, R79.reuse, 0x4, R20 ;  /* 0x000000044f4c7825 */ /* 0x042fe400078e0214 */
[----:B------:R-:W4:Y:S04]  /*b6b70*/  LDL.LU R206, [R1+0x12d4] ;  /* 0x0012d40001ce7983 */ /* 0x000f280000300800 */
[----:B------:R1:W-:Y:S02]  /*b6b80*/  @P0 STG.E desc[UR34][R76.64], R204 ;  /* 0x000000cc4c000986 */ /* 0x0003e4000c101922 */
        /* <DEDUP_REMOVED lines=29> */
[C---:B------:R-:W-:Y:S01]  /*b6d60*/  LOP3.LUT P3, RZ, R39.reuse, 0x100, RZ, 0xc0, !PT ;  /* 0x0000010027ff7812 */ /* 0x040fe2000786c0ff */
[----:B-1----:R-:W-:Y:S01]  /*b6d70*/  IMAD.WIDE R76, R102, 0x4, R6 ;  /* 0x00000004664c7825 */ /* 0x002fe200078e0206 */
[----:B------:R-:W-:-:S07]  /*b6d80*/  LOP3.LUT P4, RZ, R39, 0x200, RZ, 0xc0, !PT ;  /* 0x0000020027ff7812 */ /* 0x000fce000788c0ff */
        /* <DEDUP_REMOVED lines=22> */
[----:B------:R-:W-:-:S02]  /*b6ef0*/  LOP3.LUT P1, RZ, R39, 0x2000000, RZ, 0xc0, !PT ;  /* 0x0200000027ff7812 */ /* 0x000fc4000782c0ff */
[----:B------:R-:W-:Y:S02]  /*b6f00*/  LOP3.LUT R36, R36, 0xffdfffff, RZ, 0xc0, !PT ;  /* 0xffdfffff24247812 */ /* 0x000fe400078ec0ff */
[----:B------:R-:W-:Y:S01]  /*b6f10*/  LOP3.LUT P4, RZ, R39, 0x2000, RZ, 0xc0, !PT ;  /* 0x0000200027ff7812 */ /* 0x000fe2000788c0ff */
[----:B------:R-:W-:Y:S01]  /*b6f20*/  IMAD.WIDE R76, R102, 0x4, R20 ;  /* 0x00000004664c7825 */ /* 0x000fe200078e0214 */
[----:B------:R-:W3:Y:S07]  /*b6f30*/  LDL.LU R206, [R1+0xc1c] ;  /* 0x000c1c0001ce7983 */ /* 0x000eee0000300800 */
        /* <DEDUP_REMOVED lines=43> */
[----:B------:R-:W3:Y:S04]  /*b71f0*/  LDL.LU R204, [R1+0x574] ;  /* 0x0005740001cc7983 */ /* 0x000ee80000300800 */
[----:B------:R1:W-:Y:S01]  /*b7200*/  @P1 STG.E desc[UR34][R76.64], R142 ;  /* 0x0000008e4c001986 */ /* 0x0003e2000c101922 */
[----:B------:R-:W-:Y:S01]  /*b7210*/  LOP3.LUT P1, RZ, R36, 0x10000000, RZ, 0xc0, !PT ;  /* 0x1000000024ff7812 */ /* 0x000fe2000782c0ff */
[----:B-1----:R-:W-:-:S02]  /*b7220*/  IMAD.WIDE R76, R102, 0x4, R30 ;  /* 0x00000004664c7825 */ /* 0x002fc400078e021e */
[----:B------:R-:W3:Y:S10]  /*b7230*/  LDL.LU R142, [R1+0x4f4] ;  /* 0x0004f400018e7983 */ /* 0x000ef40000300800 */
[----:B------:R1:W-:Y:S04]  /*b7240*/  @P1 STG.E desc[UR34][R76.64], R140 ;  /* 0x0000008c4c001986 */ /* 0x0003e8000c101922 */
[----:B-1----:R-:W3:Y:S01]  /*b7250*/  LDL.LU R140, [R1+0x3f4] ;  /* 0x0003f400018c7983 */ /* 0x002ee20000300800 */
[----:B------:R-:W-:Y:S01]  /*b7260*/  LOP3.LUT P1, RZ, R36, 0x8000000, RZ, 0xc0, !PT ;  /* 0x0800000024ff7812 */ /* 0x000fe2000782c0ff */
[----:B------:R-:W-:Y:S01]  /*b7270*/  IMAD.WIDE R76, R102, 0x4, R32 ;  /* 0x00000004664c7825 */ /* 0x000fe200078e0220 */
[----:B------:R-:W-:-:S02]  /*b7280*/  LOP3.LUT P2, RZ, R39, 0x4000000, RZ, 0xc0, !PT ;  /* 0x0400000027ff7812 */ /* 0x000fc4000784c0ff */
[C---:B------:R-:W-:Y:S02]  /*b7290*/  LOP3.LUT P3, RZ, R39.reuse, 0x8000000, RZ, 0xc0, !PT ;  /* 0x0800000027ff7812 */ /* 0x040fe4000786c0ff */
[C---:B------:R-:W-:Y:S02]  /*b72a0*/  LOP3.LUT P4, RZ, R39.reuse, 0x10000000, RZ, 0xc0, !PT ;  /* 0x1000000027ff7812 */ /* 0x040fe4000788c0ff */
[C---:B------:R-:W-:Y:S02]  /*b72b0*/  LOP3.LUT P5, RZ, R39.reuse, 0x20000000, RZ, 0xc0, !PT ;  /* 0x2000000027ff7812 */ /* 0x040fe400078ac0ff */
[----:B------:R-:W-:-:S03]  /*b72c0*/  LOP3.LUT P6, RZ, R39, 0x40000000, RZ, 0xc0, !PT ;  /* 0x4000000027ff7812 */ /* 0x000fc600078cc0ff */
[----:B--2---:R1:W-:Y:S01]  /*b72d0*/  @P1 STG.E desc[UR34][R76.64], R139 ;  /* 0x0000008b4c001986 */ /* 0x0043e2000c101922 */
[----:B------:R-:W-:Y:S01]  /*b72e0*/  LOP3.LUT P1, RZ, R36, 0x4000000, RZ, 0xc0, !PT ;  /* 0x0400000024ff7812 */ /* 0x000fe2000782c0ff */
[----:B-1----:R-:W-:Y:S02]  /*b72f0*/  IMAD.WIDE R76, R206, 0x4, R2 ;  /* 0x00000004ce4c7825 */ /* 0x002fe400078e0202 */
[----:B------:R-:W2:Y:S10]  /*b7300*/  LDL.LU R139, [R1+0x2e4] ;  /* 0x0002e400018b7983 */ /* 0x000eb40000300800 */
        /* <DEDUP_REMOVED lines=18> */
[----:B-1----:R-:W-:-:S05]  /*b7430*/  IMAD.WIDE R76, R206, 0x4, R16 ;  /* 0x00000004ce4c7825 */ /* 0x002fca00078e0210 */
[----:B----4-:R1:W-:Y:S02]  /*b7440*/  @P3 STG.E desc[UR34][R76.64], R141 ;  /* 0x0000008d4c003986 */ /* 0x0103e4000c101922 */
[----:B-1----:R-:W-:-:S05]  /*b7450*/  IMAD.WIDE R76, R206, 0x4, R18 ;  /* 0x00000004ce4c7825 */ /* 0x002fca00078e0212 */
[----:B------:R1:W-:Y:S02]  /*b7460*/  @P4 STG.E desc[UR34][R76.64], R204 ;  /* 0x000000cc4c004986 */ /* 0x0003e4000c101922 */
[----:B-1----:R-:W-:-:S05]  /*b7470*/  IMAD.WIDE R76, R206, 0x4, R20 ;  /* 0x00000004ce4c7825 */ /* 0x002fca00078e0214 */
[----:B------:R1:W-:Y:S02]  /*b7480*/  @P5 STG.E desc[UR34][R76.64], R142 ;  /* 0x0000008e4c005986 */ /* 0x0003e4000c101922 */
[----:B-1----:R-:W-:-:S05]  /*b7490*/  IMAD.WIDE R76, R206, 0x4, R22 ;  /* 0x00000004ce4c7825 */ /* 0x002fca00078e0216 */
[----:B------:R1:W-:Y:S04]  /*b74a0*/  @P6 STG.E desc[UR34][R76.64], R140 ;  /* 0x0000008c4c006986 */ /* 0x0003e8000c101922 */
[----:B-1----:R-:W3:Y:S01]  /*b74b0*/  LDL.LU R140, [R1+0x164] ;  /* 0x00016400018c7983 */ /* 0x002ee20000300800 */
[----:B------:R-:W-:-:S03]  /*b74c0*/  LOP3.LUT P0, RZ, R39, 0x80000000, RZ, 0xc0, !PT ;  /* 0x8000000027ff7812 */ /* 0x000fc6000780c0ff */
[----:B------:R-:W4:Y:S01]  /*b74d0*/  LDL.LU R141, [R1+0x84] ;  /* 0x00008400018d7983 */ /* 0x000f220000300800 */
[----:B------:R-:W-:-:S03]  /*b74e0*/  IMAD.WIDE R76, R206, 0x4, R24 ;  /* 0x00000004ce4c7825 */ /* 0x000fc600078e0218 */
[----:B------:R-:W4:Y:S04]  /*b74f0*/  LDL.LU R204, [R1+0x1238] ;  /* 0x0012380001cc7983 */ /* 0x000f280000300800 */
[----:B------:R-:W4:Y:S01]  /*b7500*/  LDL.LU R142, [R1+0x1228] ;  /* 0x00122800018e7983 */ /* 0x000f220000300800 */
[----:B------:R-:W-:-:S03]  /*b7510*/  LOP3.LUT P4, RZ, R40, 0x1, RZ, 0xc0, !PT ;  /* 0x0000000128ff7812 */ /* 0x000fc6000788c0ff */
[----:B--2---:R1:W-:Y:S04]  /*b7520*/  @P0 STG.E desc[UR34][R76.64], R139 ;  /* 0x0000008b4c000986 */ /* 0x0043e8000c101922 */
[----:B-1----:R-:W2:Y:S01]  /*b7530*/  LDL.LU R139, [R1+0xc18] ;  /* 0x000c1800018b7983 */ /* 0x002ea20000300800 */
[----:B------:R-:W-:Y:S01]  /*b7540*/  IMAD.WIDE R76, R206, 0x4, R26 ;  /* 0x00000004ce4c7825 */ /* 0x000fe200078e021a */
[----:B------:R-:W-:Y:S02]  /*b7550*/  LOP3.LUT P1, RZ, R40, 0x1000, RZ, 0xc0, !PT ;  /* 0x0000100028ff7812 */ /* 0x000fe4000782c0ff */
[----:B------:R-:W-:Y:S02]  /*b7560*/  LOP3.LUT R36, R36, 0xffffdfff, RZ, 0xc0, !PT ;  /* 0xffffdfff24247812 */ /* 0x000fe400078ec0ff */
[----:B---3--:R1:W-:Y:S04]  /*b7570*/  @P4 STG.E desc[UR34][R76.64], R140 ;  /* 0x0000008c4c004986 */ /* 0x0083e8000c101922 */
[----:B-1----:R-:W3:Y:S05]  /*b7580*/  LDL.LU R140, [R1+0x12f8] ;  /* 0x0012f800018c7983 */ /* 0x002eea0000300800 */
        /* <DEDUP_REMOVED lines=9> */
[----:B------:R-:W-:Y:S02]  /*b7620*/  LOP3.LUT R36, R36, 0xffff7fff, RZ, 0xc0, !PT ;  /* 0xffff7fff24247812 */ /* 0x000fe400078ec0ff */
[C---:B------:R-:W-:Y:S02]  /*b7630*/  LOP3.LUT P5, RZ, R40.reuse, 0x2, RZ, 0xc0, !PT ;  /* 0x0000000228ff7812 */ /* 0x040fe400078ac0ff */
[----:B------:R-:W-:Y:S01]  /*b7640*/  LOP3.LUT P6, RZ, R40, 0x4, RZ, 0xc0, !PT ;  /* 0x0000000428ff7812 */ /* 0x000fe200078cc0ff */
[----:B------:R-:W-:Y:S01]  /*b7650*/  IMAD.WIDE R76, R206, 0x4, R28 ;  /* 0x00000004ce4c7825 */ /* 0x000fe200078e021c */
[----:B------:R-:W3:Y:S01]  /*b7660*/  LDL.LU R207, [R1+0x12a8] ;  /* 0x0012a80001cf7983 */ /* 0x000ee20000300800 */
[----:B------:R-:W-:-:S03]  /*b7670*/  LOP3.LUT P0, RZ, R40, 0x8, RZ, 0xc0, !PT ;  /* 0x0000000828ff7812 */ /* 0x000fc6000780c0ff */
[----:B------:R-:W3:Y:S01]  /*b7680*/  LDL.LU R205, [R1+0x1298] ;  /* 0x0012980001cd7983 */ /* 0x000ee20000300800 */
[----:B------:R-:W-:Y:S02]  /*b7690*/  @P1 LOP3.LUT R36, R36, 0x8000, RZ, 0xfc, !PT ;  /* 0x0000800024241812 */ /* 0x000fe400078efcff */
[----:B------:R-:W-:Y:S01]  /*b76a0*/  LOP3.LUT P1, RZ, R40, 0x200, RZ, 0xc0, !PT ;  /* 0x0000020028ff7812 */ /* 0x000fe2000782c0ff */
[----:B------:R-:W3:Y:S01]  /*b76b0*/  LDL.LU R143, [R1+0x1288] ;  /* 0x00128800018f7983 */ /* 0x000ee20000300800 */
        /* <DEDUP_REMOVED lines=10> */
[----:B----4-:R1:W-:Y:S10]  /*b7760*/  @P5 STG.E desc[UR34][R76.64], R141 ;  /* 0x0000008d4c005986 */ /* 0x0103f4000c101922 */
[----:B------:R-:W-:-:S02]  /*b7770*/  @P1 LOP3.LUT R36, R36, 0x80000, RZ, 0xfc, !PT ;  /* 0x0008000024241812 */ /* 0x000fc400078efcff */
[----:B------:R-:W-:Y:S01]  /*b7780*/  LOP3.LUT P1, RZ, R40, 0x20, RZ, 0xc0, !PT ;  /* 0x0000002028ff7812 */ /* 0x000fe2000782c0ff */
[----:B-1----:R-:W-:Y:S01]  /*b7790*/  IMAD.WIDE R76, R206, 0x4, R30 ;  /* 0x00000004ce4c7825 */ /* 0x002fe200078e021e */
[----:B------:R-:W-:Y:S01]  /*b77a0*/  LOP3.LUT R36, R36, 0xffefffff, RZ, 0xc0, !PT ;  /* 0xffefffff24247812 */ /* 0x000fe200078ec0ff */
[----:B------:R-:W4:Y:S04]  /*b77b0*/  LDL.LU R141, [R1+0x1278] ;  /* 0x00127800018d7983 */ /* 0x000f280000300800 */
[----:B------:R1:W-:Y:S06]  /*b77c0*/  @P6 STG.E desc[UR34][R76.64], R221 ;  /* 0x000000dd4c006986 */ /* 0x0003ec000c101922 */
[----:B------:R-:W-:-:S02]  /*b77d0*/  @P1 LOP3.LUT R36, R36, 0x100000, RZ, 0xfc, !PT ;  /* 0x0010000024241812 */ /* 0x000fc400078efcff */
[----:B------:R-:W-:Y:S01]  /*b77e0*/  LOP3.LUT P1, RZ, R40, 0x10, RZ, 0xc0, !PT ;  /* 0x0000001028ff7812 */ /* 0x000fe2000782c0ff */
[----:B-1----:R-:W-:Y:S02]  /*b77f0*/  IMAD.WIDE R76, R206, 0x4, R32 ;  /* 0x00000004ce4c7825 */ /* 0x002fe400078e0220 */
[----:B------:R-:W4:Y:S04]  /*b7800*/  LDL.LU R206, [R1+0x1268] ;  /* 0x0012680001ce7983 */ /* 0x000f280000300800 */
[----:B------:R2:W-:Y:S02]  /*b7810*/  @P0 STG.E desc[UR34][R76.64], R157 ;  /* 0x0000009d4c000986 */ /* 0x0005e4000c101922 */
[----:B--2---:R-:W-:-:S05]  /*b7820*/  IMAD.WIDE R76, R139, 0x4, R2 ;  /* 0x000000048b4c7825 */ /* 0x004fca00078e0202 */
[----:B------:R1:W-:Y:S01]  /*b7830*/  @P1 STG.E desc[UR34][R76.64], R204 ;  /* 0x000000cc4c001986 */ /* 0x0003e2000c101922 */
[C---:B------:R-:W-:Y:S01]  /*b7840*/  LOP3.LUT P1, RZ, R36.reuse, 0x100000, RZ, 0xc0, !PT ;  /* 0x0010000024ff7812 */ /* 0x040fe2000782c0ff */
[----:B-1----:R-:W-:Y:S02]  /*b7850*/  IMAD.WIDE R76, R139, 0x4, R4 ;  /* 0x000000048b4c7825 */ /* 0x002fe400078e0204 */
[----:B------:R-:W2:Y:S10]  /*b7860*/  LDL.LU R204, [R1+0x1258] ;  /* 0x0012580001cc7983 */ /* 0x000eb40000300800 */
[----:B------:R1:W-:Y:S01]  /*b7870*/  @P1 STG.E desc[UR34][R76.64], R142 ;  /* 0x0000008e4c001986 */ /* 0x0003e2000c101922 */
[----:B------:R-:W-:-:S03]  /*b7880*/  LOP3.LUT P1, RZ, R36, 0x80000, RZ, 0xc0, !PT ;  /* 0x0008000024ff7812 */ /* 0x000fc6000782c0ff */
[----:B-1----:R-:W2:Y:S01]  /*b7890*/  LDL.LU R142, [R1+0x1248] ;  /* 0x00124800018e7983 */ /* 0x002ea20000300800 */
[----:B------:R-:W-:-:S09]  /*b78a0*/  IMAD.WIDE R76, R139, 0x4, R6 ;  /* 0x000000048b4c7825 */ /* 0x000fd200078e0206 */
[----:B---3--:R1:W-:Y:S04]  /*b78b0*/  @P1 STG.E desc[UR34][R76.64], R140 ;  /* 0x0000008c4c001986 */ /* 0x0083e8000c101922 */
[----:B-1----:R-:W3:Y:S01]  /*b78c0*/  LDL.LU R140, [R1+0x1218] ;  /* 0x00121800018c7983 */ /* 0x002ee20000300800 */
        /* <DEDUP_REMOVED lines=21> */
[C---:B-1----:R-:W-:Y:S01]  /*b7a20*/  IMAD.WIDE R76, R139.reuse, 0x4, R20 ;  /* 0x000000048b4c7825 */ /* 0x042fe200078e0214 */
[C---:B------:R-:W-:Y:S01]  /*b7a30*/  LOP3.LUT P5, RZ, R40.reuse, 0x10000, RZ, 0xc0, !PT ;  /* 0x0001000028ff7812 */ /* 0x040fe200078ac0ff */
[----:B------:R-:W3:Y:S04]  /*b7a40*/  LDL.LU R205, [R1+0x1208] ;  /* 0x0012080001cd7983 */ /* 0x000ee80000300800 */
[----:B------:R1:W-:Y:S01]  /*b7a50*/  @P2 STG.E desc[UR34][R76.64], R143 ;  /* 0x0000008f4c002986 */ /* 0x0003e2000c101922 */
[C---:B------:R-:W-:Y:S01]  /*b7a60*/  LOP3.LUT P6, RZ, R40.reuse, 0x20000, RZ, 0xc0, !PT ;  /* 0x0002000028ff7812 */ /* 0x040fe200078cc0ff */
[C---:B-1----:R-:W-:Y:S01]  /*b7a70*/  IMAD.WIDE R76, R139.reuse, 0x4, R22 ;  /* 0x000000048b4c7825 */ /* 0x042fe200078e0216 */
[----:B------:R-:W-:Y:S01]  /*b7a80*/  LOP3.LUT P0, RZ, R40, 0x40000, RZ, 0xc0, !PT ;  /* 0x0004000028ff7812 */ /* 0x000fe2000780c0ff */
[----:B------:R-:W3:Y:S04]  /*b7a90*/  LDL.LU R143, [R1+0x11f8] ;  /* 0x0011f800018f7983 */ /* 0x000ee80000300800 */
[----:B----4-:R1:W-:Y:S02]  /*b7aa0*/  @P3 STG.E desc[UR34][R76.64], R141 ;  /* 0x0000008d4c003986 */ /* 0x0103e4000c101922 */
[----:B-1----:R-:W-:-:S02]  /*b7ab0*/  IMAD.WIDE R76, R139, 0x4, R24 ;  /* 0x000000048b4c7825 */ /* 0x002fc400078e0218 */
[----:B------:R-:W4:Y:S04]  /*b7ac0*/  LDL.LU R141, [R1+0x11e8] ;  /* 0x0011e800018d7983 */ /* 0x000f280000300800 */
[----:B------:R1:W-:Y:S02]  /*b7ad0*/  @P4 STG.E desc[UR34][R76.64], R206 ;  /* 0x000000ce4c004986 */ /* 0x0003e4000c101922 */
[C---:B-1----:R-:W-:Y:S02]  /*b7ae0*/  IMAD.WIDE R76, R139.reuse, 0x4, R26 ;  /* 0x000000048b4c7825 */ /* 0x042fe400078e021a */
[----:B------:R-:W4:Y:S04]  /*b7af0*/  LDL.LU R206, [R1+0xe58] ;  /* 0x000e580001ce7983 */ /* 0x000f280000300800 */
[----:B--2---:R1:W-:Y:S02]  /*b7b00*/  @P5 STG.E desc[UR34][R76.64], R204 ;  /* 0x000000cc4c005986 */ /* 0x0043e4000c101922 */
[----:B-1----:R-:W-:-:S02]  /*b7b10*/  IMAD.WIDE R76, R139, 0x4, R28 ;  /* 0x000000048b4c7825 */ /* 0x002fc400078e021c */
[----:B------:R-:W2:Y:S04]  /*b7b20*/  LDL.LU R204, [R1+0xb18] ;  /* 0x000b180001cc7983 */ /* 0x000ea80000300800 */
[----:B------:R1:W-:Y:S02]  /*b7b30*/  @P6 STG.E desc[UR34][R76.64], R142 ;  /* 0x0000008e4c006986 */ /* 0x0003e4000c101922 */
[----:B-1----:R-:W-:-:S05]  /*b7b40*/  IMAD.WIDE R76, R139, 0x4, R30 ;  /* 0x000000048b4c7825 */ /* 0x002fca00078e021e */
[----:B---3--:R1:W-:Y:S04]  /*b7b50*/  @P0 STG.E desc[UR34][R76.64], R140 ;  /* 0x0000008c4c000986 */ /* 0x0083e8000c101922 */
[----:B-1----:R-:W3:Y:S04]  /*b7b60*/  LDL.LU R140, [R1+0xa18] ;  /* 0x000a1800018c7983 */ /* 0x002ee80000300800 */
[----:B------:R-:W2:Y:S01]  /*b7b70*/  LDL.LU R142, [R1+0xc14] ;  /* 0x000c1400018e7983 */ /* 0x000ea20000300800 */
[----:B------:R-:W-:-:S03]  /*b7b80*/  IMAD.WIDE R76, R139, 0x4, R32 ;  /* 0x000000048b4c7825 */ /* 0x000fc600078e0220 */
[----:B------:R-:W3:Y:S01]  /*b7b90*/  LDL.LU R139, [R1+0x918] ;  /* 0x00091800018b7983 */ /* 0x000ee20000300800 */
        /* <DEDUP_REMOVED lines=23> */
[----:B------:R-:W-:Y:S02]  /*b7d10*/  LOP3.LUT P1, RZ, R40, 0x2000000, RZ, 0xc0, !PT ;  /* 0x0200000028ff7812 */ /* 0x000fe4000782c0ff */
[----:B------:R-:W-:Y:S02]  /*b7d20*/  LOP3.LUT R36, R36, 0xfffff7ff, RZ, 0xc0, !PT ;  /* 0xfffff7ff24247812 */ /* 0x000fe400078ec0ff */
[C---:B------:R-:W-:Y:S01]  /*b7d30*/  LOP3.LUT P5, RZ, R40.reuse, 0x100000, RZ, 0xc0, !PT ;  /* 0x0010000028ff7812 */ /* 0x040fe200078ac0ff */
[----:B------:R1:W-:Y:S01]  /*b7d40*/  @P4 STG.E desc[UR34][R76.64], R205 ;  /* 0x000000cd4c004986 */ /* 0x0003e2000c101922 */
[----:B------:R-:W-:-:S07]  /*b7d50*/  LOP3.LUT P6, RZ, R40, 0x200000, RZ, 0xc0, !PT ;  /* 0x0020000028ff7812 */ /* 0x000fce00078cc0ff */
[----:B------:R-:W-:Y:S02]  /*b7d60*/  @P1 LOP3.LUT R36, R36, 0x800, RZ, 0xfc, !PT ;  /* 0x0000080024241812 */ /* 0x000fe400078efcff */
[C---:B------:R-:W-:Y:S01]  /*b7d70*/  LOP3.LUT P1, RZ, R40.reuse, 0x1000000, RZ, 0xc0, !PT ;  /* 0x0100000028ff7812 */ /* 0x040fe2000782c0ff */
[----:B-1----:R-:W3:Y:S01]  /*b7d80*/  LDL.LU R205, [R1+0x3f8] ;  /* 0x0003f80001cd7983 */ /* 0x002ee20000300800 */
[----:B------:R-:W-:Y:S02]  /*b7d90*/  LOP3.LUT P0, RZ, R40, 0x400000, RZ, 0xc0, !PT ;  /* 0x0040000028ff7812 */ /* 0x000fe4000780c0ff */
[----:B------:R-:W-:-:S09]  /*b7da0*/  LOP3.LUT R36, R36, 0xffffefff, RZ, 0xc0, !PT ;  /* 0xffffefff24247812 */ /* 0x000fd200078ec0ff */
[----:B------:R-:W-:Y:S02]  /*b7db0*/  @P1 LOP3.LUT R36, R36, 0x1000, RZ, 0xfc, !PT ;  /* 0x0000100024241812 */ /* 0x000fe400078efcff */
[----:B------:R-:W-:Y:S01]  /*b7dc0*/  LOP3.LUT P1, RZ, R40, 0x800000, RZ, 0xc0, !PT ;  /* 0x0080000028ff7812 */ /* 0x000fe2000782c0ff */
[----:B--2---:R-:W-:-:S05]  /*b7dd0*/  IMAD.WIDE R76, R142, 0x4, R2 ;  /* 0x000000048e4c7825 */ /* 0x004fca00078e0202 */
[----:B------:R1:W-:Y:S02]  /*b7de0*/  @P5 STG.E desc[UR34][R76.64], R143 ;  /* 0x0000008f4c005986 */ /* 0x0003e4000c101922 */
[----:B-1----:R-:W-:-:S05]  /*b7df0*/  IMAD.WIDE R76, R142, 0x4, R4 ;  /* 0x000000048e4c7825 */ /* 0x002fca00078e0204 */
[----:B----4-:R1:W-:Y:S02]  /*b7e00*/  @P6 STG.E desc[UR34][R76.64], R141 ;  /* 0x0000008d4c006986 */ /* 0x0103e4000c101922 */
[C---:B-1----:R-:W-:Y:S02]  /*b7e10*/  IMAD.WIDE R76, R142.reuse, 0x4, R6 ;  /* 0x000000048e4c7825 */ /* 0x042fe400078e0206 */
[----:B------:R-:W2:Y:S04]  /*b7e20*/  LDL.LU R141, [R1+0x2e8] ;  /* 0x0002e800018d7983 */ /* 0x000ea80000300800 */
[----:B------:R1:W-:Y:S02]  /*b7e30*/  @P0 STG.E desc[UR34][R76.64], R206 ;  /* 0x000000ce4c000986 */ /* 0x0003e4000c101922 */
[----:B-1----:R-:W-:-:S02]  /*b7e40*/  IMAD.WIDE R76, R142, 0x4, R8 ;  /* 0x000000048e4c7825 */ /* 0x002fc400078e0208 */
[----:B------:R-:W4:Y:S04]  /*b7e50*/  LDL.LU R206, [R1+0x168] ;  /* 0x0001680001ce7983 */ /* 0x000f280000300800 */
[----:B------:R1:W-:Y:S01]  /*b7e60*/  @P1 STG.E desc[UR34][R76.64], R204 ;  /* 0x000000cc4c001986 */ /* 0x0003e2000c101922 */
[----:B------:R-:W-:-:S03]  /*b7e70*/  LOP3.LUT P1, RZ, R36, 0x1000, RZ, 0xc0, !PT ;  /* 0x0000100024ff7812 */ /* 0x000fc6000782c0ff */
[----:B-1----:R-:W4:Y:S01]  /*b7e80*/  LDL.LU R204, [R1+0x88] ;  /* 0x0000880001cc7983 */ /* 0x002f220000300800 */
[----:B------:R-:W-:-:S03]  /*b7e90*/  IMAD.WIDE R76, R142, 0x4, R10 ;  /* 0x000000048e4c7825 */ /* 0x000fc600078e020a */
[----:B------:R-:W4:Y:S06]  /*b7ea0*/  LDL.LU R143, [R1+0xc34] ;  /* 0x000c3400018f7983 */ /* 0x000f2c0000300800 */
[----:B---3--:R1:W-:Y:S01]  /*b7eb0*/  @P1 STG.E desc[UR34][R76.64], R140 ;  /* 0x0000008c4c001986 */ /* 0x0083e2000c101922 */
[----:B------:R-:W-:-:S03]  /*b7ec0*/  LOP3.LUT P1, RZ, R36, 0x800, RZ, 0xc0, !PT ;  /* 0x0000080024ff7812 */ /* 0x000fc6000782c0ff */
[----:B-1----:R-:W3:Y:S01]  /*b7ed0*/  LDL.LU R140, [R1+0x123c] ;  /* 0x00123c00018c7983 */ /* 0x002ee20000300800 */
[----:B------:R-:W-:-:S09]  /*b7ee0*/  IMAD.WIDE R76, R142, 0x4, R12 ;  /* 0x000000048e4c7825 */ /* 0x000fd200078e020c */
[----:B------:R1:W-:Y:S04]  /*b7ef0*/  @P1 STG.E desc[UR34][R76.64], R139 ;  /* 0x0000008b4c001986 */ /* 0x0003e8000c101922 */
        /* <DEDUP_REMOVED lines=20> */
[C---:B------:R-:W-:Y:S02]  /*b8040*/  LOP3.LUT P4, RZ, R41.reuse, 0x4, RZ, 0xc0, !PT ;  /* 0x0000000429ff7812 */ /* 0x040fe4000788c0ff */
[C---:B------:R-:W-:Y:S02]  /*b8050*/  LOP3.LUT P5, RZ, R41.reuse, 0x8, RZ, 0xc0, !PT ;  /* 0x0000000829ff7812 */ /* 0x040fe400078ac0ff */
[----:B------:R-:W-:-:S02]  /*b8060*/  LOP3.LUT P6, RZ, R41, 0x10, RZ, 0xc0, !PT ;  /* 0x0000001029ff7812 */ /* 0x000fc400078cc0ff */
[----:B------:R-:W-:Y:S01]  /*b8070*/  LOP3.LUT P0, RZ, R41, 0x20, RZ, 0xc0, !PT ;  /* 0x0000002029ff7812 */ /* 0x000fe2000780c0ff */
[----:B--2---:R1:W-:Y:S02]  /*b8080*/  @P1 STG.E desc[UR34][R76.64], R141 ;  /* 0x0000008d4c001986 */ /* 0x0043e4000c101922 */
[----:B-1----:R-:W-:-:S05]  /*b8090*/  IMAD.WIDE R76, R142, 0x4, R26 ;  /* 0x000000048e4c7825 */ /* 0x002fca00078e021a */
[----:B----4-:R1:W-:Y:S02]  /*b80a0*/  @P2 STG.E desc[UR34][R76.64], R206 ;  /* 0x000000ce4c002986 */ /* 0x0103e4000c101922 */
[----:B-1----:R-:W-:-:S05]  /*b80b0*/  IMAD.WIDE R76, R142, 0x4, R28 ;  /* 0x000000048e4c7825 */ /* 0x002fca00078e021c */
[----:B------:R1:W-:Y:S02]  /*b80c0*/  @P3 STG.E desc[UR34][R76.64], R204 ;  /* 0x000000cc4c003986 */ /* 0x0003e4000c101922 */
[----:B-1----:R-:W-:-:S05]  /*b80d0*/  IMAD.WIDE R76, R142, 0x4, R30 ;  /* 0x000000048e4c7825 */ /* 0x002fca00078e021e */
[----:B------:R1:W-:Y:S02]  /*b80e0*/  @P4 STG.E desc[UR34][R76.64], R222 ;  /* 0x000000de4c004986 */ /* 0x0003e4000c101922 */
[----:B-1----:R-:W-:-:S05]  /*b80f0*/  IMAD.WIDE R76, R142, 0x4, R32 ;  /* 0x000000048e4c7825 */ /* 0x002fca00078e0220 */
[----:B------:R1:W-:Y:S02]  /*b8100*/  @P5 STG.E desc[UR34][R76.64], R158 ;  /* 0x0000009e4c005986 */ /* 0x0003e4000c101922 */
[----:B-1----:R-:W-:-:S05]  /*b8110*/  IMAD.WIDE R76, R143, 0x4, R2 ;  /* 0x000000048f4c7825 */ /* 0x002fca00078e0202 */
[----:B---3--:R1:W-:Y:S02]  /*b8120*/  @P6 STG.E desc[UR34][R76.64], R140 ;  /* 0x0000008c4c006986 */ /* 0x0083e4000c101922 */
        /* <DEDUP_REMOVED lines=35> */
[----:B------:R-:W-:Y:S01]  /*b8360*/  @P1 LOP3.LUT R36, R36, 0x4, RZ, 0xfc, !PT ;  /* 0x0000000424241812 */ /* 0x000fe200078efcff */
[----:B------:R-:W2:Y:S01]  /*b8370*/  LDL.LU R205, [R1+0x121c] ;  /* 0x00121c0001cd7983 */ /* 0x000ea20000300800 */
[----:B------:R-:W-:-:S02]  /*b8380*/  LOP3.LUT P1, RZ, R41, 0x1000, RZ, 0xc0, !PT ;  /* 0x0000100029ff7812 */ /* 0x000fc4000782c0ff */
[----:B------:R-:W-:Y:S02]  /*b8390*/  LOP3.LUT R36, R36, 0xfffffff7, RZ, 0xc0, !PT ;  /* 0xfffffff724247812 */ /* 0x000fe400078ec0ff */
[C---:B------:R-:W-:Y:S02]  /*b83a0*/  LOP3.LUT P5, RZ, R41.reuse, 0x80, RZ, 0xc0, !PT ;  /* 0x0000008029ff7812 */ /* 0x040fe400078ac0ff */
[----:B------:R-:W-:Y:S01]  /*b83b0*/  LOP3.LUT P6, RZ, R41, 0x100, RZ, 0xc0, !PT ;  /* 0x0000010029ff7812 */ /* 0x000fe200078cc0ff */
[----:B------:R-:W-:-:S06]  /*b83c0*/  IMAD.WIDE R76, R143, 0x4, R8 ;  /* 0x000000048f4c7825 */ /* 0x000fcc00078e0208 */
[----:B------:R-:W-:Y:S02]  /*b83d0*/  @P1 LOP3.LUT R36, R36, 0x8, RZ, 0xfc, !PT ;  /* 0x0000000824241812 */ /* 0x000fe400078efcff */
[C---:B------:R-:W-:Y:S02]  /*b83e0*/  LOP3.LUT P1, RZ, R41.reuse, 0x800, RZ, 0xc0, !PT ;  /* 0x0000080029ff7812 */ /* 0x040fe4000782c0ff */
[----:B------:R-:W-:Y:S01]  /*b83f0*/  LOP3.LUT P0, RZ, R41, 0x200, RZ, 0xc0, !PT ;  /* 0x0000020029ff7812 */ /* 0x000fe2000780c0ff */
[----:B---3--:R1:W-:Y:S01]  /*b8400*/  @P5 STG.E desc[UR34][R76.64], R141 ;  /* 0x0000008d4c005986 */ /* 0x0083e2000c101922 */
[----:B------:R-:W-:Y:S01]  /*b8410*/  LOP3.LUT R36, R36, 0xffffffef, RZ, 0xc0, !PT ;  /* 0xffffffef24247812 */ /* 0x000fe200078ec0ff */
[----:B-1----:R-:W-:Y:S02]  /*b8420*/  IMAD.WIDE R76, R143, 0x4, R10 ;  /* 0x000000048f4c7825 */ /* 0x002fe400078e020a */
[----:B------:R-:W3:Y:S06]  /*b8430*/  LDL.LU R141, [R1+0x120c] ;  /* 0x00120c00018d7983 */ /* 0x000eec0000300800 */
        /* <DEDUP_REMOVED lines=39> */
[----:B-1----:R-:W-:Y:S02]  /*b86b0*/  IMAD.WIDE R76, R143, 0x4, R32 ;  /* 0x000000048f4c7825 */ /* 0x002fe400078e0220 */
[----:B------:R-:W2:Y:S04]  /*b86c0*/  LDL.LU R143, [R1+0x91c] ;  /* 0x00091c00018f7983 */ /* 0x000ea80000300800 */
[----:B---3--:R1:W-:Y:S01]  /*b86d0*/  @P2 STG.E desc[UR34][R76.64], R141 ;  /* 0x0000008d4c002986 */ /* 0x0083e2000c101922 */
[----:B------:R-:W-:Y:S01]  /*b86e0*/  LOP3.LUT P5, RZ, R41, 0x400000, RZ, 0xc0, !PT ;  /* 0x0040000029ff7812 */ /* 0x000fe200078ac0ff */
[----:B-1----:R-:W-:-:S02]  /*b86f0*/  IMAD.WIDE R76, R207, 0x4, R2 ;  /* 0x00000004cf4c7825 */ /* 0x002fc400078e0202 */
[----:B------:R-:W3:Y:S04]  /*b8700*/  LDL.LU R141, [R1+0x81c] ;  /* 0x00081c00018d7983 */ /* 0x000ee80000300800 */
[----:B----4-:R1:W-:Y:S02]  /*b8710*/  @P3 STG.E desc[UR34][R76.64], R206 ;  /* 0x000000ce4c003986 */ /* 0x0103e4000c101922 */
[----:B-1----:R-:W-:Y:S02]  /*b8720*/  IMAD.WIDE R76, R207, 0x4, R4 ;  /* 0x00000004cf4c7825 */ /* 0x002fe400078e0204 */
        /* <DEDUP_REMOVED lines=17> */
[----:B------:R-:W2:Y:S01]  /*b8840*/  LDL.LU R79, [R1+0x8c] ;  /* 0x00008c00014f7983 */ /* 0x000ea20000300800 */
[----:B------:R-:W-:-:S02]  /*b8850*/  LOP3.LUT P4, RZ, R41, 0x2000000, RZ, 0xc0, !PT ;  /* 0x0200000029ff7812 */ /* 0x000fc4000788c0ff */
[----:B------:R-:W-:Y:S01]  /*b8860*/  LOP3.LUT P5, RZ, R41, 0x4000000, RZ, 0xc0, !PT ;  /* 0x0400000029ff7812 */ /* 0x000fe200078ac0ff */
[----:B------:R-:W-:Y:S01]  /*b8870*/  IMAD.WIDE R76, R207, 0x4, R12 ;  /* 0x00000004cf4c7825 */ /* 0x000fe200078e020c */
[----:B------:R-:W2:Y:S01]  /*b8880*/  LDL.LU R102, [R1+0xc2c] ;  /* 0x000c2c0001667983 */ /* 0x000ea20000300800 */
[----:B------:R-:W-:Y:S02]  /*b8890*/  @P1 LOP3.LUT R37, R37, 0x200000, RZ, 0xfc, !PT ;  /* 0x0020000025251812 */ /* 0x000fe400078efcff */
        /* <DEDUP_REMOVED lines=20> */
[C---:B------:R-:W-:Y:S01]  /*b89e0*/  LOP3.LUT P1, RZ, R41.reuse, 0x40000000, RZ, 0xc0, !PT ;  /* 0x4000000029ff7812 */ /* 0x040fe2000782c0ff */
[----:B------:R1:W-:Y:S01]  /*b89f0*/  @P4 STG.E desc[UR34][R76.64], R143 ;  /* 0x0000008f4c004986 */ /* 0x0003e2000c101922 */
[----:B------:R-:W-:Y:S02]  /*b8a00*/  LOP3.LUT P0, RZ, R41, 0x10000000, RZ, 0xc0, !PT ;  /* 0x1000000029ff7812 */ /* 0x000fe4000780c0ff */
[----:B------:R-:W-:Y:S01]  /*b8a10*/  LOP3.LUT R37, R37, 0xefffffff, RZ, 0xc0, !PT ;  /* 0xefffffff25257812 */ /* 0x000fe200078ec0ff */
[----:B-1----:R-:W-:-:S08]  /*b8a20*/  IMAD.WIDE R76, R207, 0x4, R14 ;  /* 0x00000004cf4c7825 */ /* 0x002fd000078e020e */
[----:B------:R-:W-:Y:S01]  /*b8a30*/  @P1 LOP3.LUT R37, R37, 0x10000000, RZ, 0xfc, !PT ;  /* 0x1000000025251812 */ /* 0x000fe200078efcff */
[----:B------:R-:W2:Y:S04]  /*b8a40*/  LDL.LU R143, [R1+0x1400] ;  /* 0x00140000018f7983 */ /* 0x000ea80000300800 */
[----:B---3--:R1:W-:Y:S01]  /*b8a50*/  @P5 STG.E desc[UR34][R76.64], R141 ;  /* 0x0000008d4c005986 */ /* 0x0083e2000c101922 */
[----:B------:R-:W-:Y:S01]  /*b8a60*/  LOP3.LUT P1, RZ, R41, 0x20000000, RZ, 0xc0, !PT ;  /* 0x2000000029ff7812 */ /* 0x000fe2000782c0ff */
        /* <DEDUP_REMOVED lines=37> */
[C---:B------:R-:W-:Y:S02]  /*b8cc0*/  LOP3.LUT P4, RZ, R42.reuse, 0x100, RZ, 0xc0, !PT ;  /* 0x000001002aff7812 */ /* 0x040fe4000788c0ff */
[----:B------:R-:W-:-:S05]  /*b8cd0*/  LOP3.LUT P5, RZ, R42, 0x200, RZ, 0xc0, !PT ;  /* 0x000002002aff7812 */ /* 0x000fca00078ac0ff */
[----:B------:R1:W-:Y:S02]  /*b8ce0*/  @P1 STG.E desc[UR34][R76.64], R143 ;  /* 0x0000008f4c001986 */ /* 0x0003e4000c101922 */
        /* <DEDUP_REMOVED lines=171> */
[----:B------:R-:W3:Y:S01]  /*b97a0*/  LDL.LU R142, [R1+0x1364] ;  /* 0x00136400018e7983 */ /* 0x000ee20000300800 */
[----:B-1----:R-:W-:-:S09]  /*b97b0*/  IMAD.WIDE R76, R205, 0x4, R2 ;  /* 0x00000004cd4c7825 */ /* 0x002fd200078e0202 */
        /* <DEDUP_REMOVED lines=63> */
[----:B------:R-:W-:Y:S01]  /*b9bb0*/  LOP3.LUT P1, RZ, R43, 0x4000000, RZ, 0xc0, !PT ;  /* 0x040000002bff7812 */ /* 0x000fe2000782c0ff */
[----:B--2---:R1:W-:Y:S04]  /*b9bc0*/  @P4 STG.E desc[UR34][R76.64], R139 ;  /* 0x0000008b4c004986 */ /* 0x0043e8000c101922 */
[----:B-1----:R-:W2:Y:S04]  /*b9bd0*/  LDL.LU R139, [R1+0xa04] ;  /* 0x000a0400018b7983 */ /* 0x002ea80000300800 */
[----:B------:R-:W2:Y:S01]  /*b9be0*/  LDL.LU R136, [R1+0x904] ;  /* 0x0009040001887983 */ /* 0x000ea20000300800 */
[----:B------:R-:W-:-:S03]  /*b9bf0*/  LOP3.LUT R37, R37, 0xfffffffd, RZ, 0xc0, !PT ;  /* 0xfffffffd25257812 */ /* 0x000fc600078ec0ff */
[----:B------:R-:W2:Y:S01]  /*b9c00*/  LDL.LU R137, [R1+0x804] ;  /* 0x0008040001897983 */ /* 0x000ea20000300800 */
[----:B------:R-:W-:Y:S02]  /*b9c10*/  @P1 LOP3.LUT R37, R37, 0x2, RZ, 0xfc, !PT ;  /* 0x0000000225251812 */ /* 0x000fe400078efcff */
        /* <DEDUP_REMOVED lines=22> */
[----:B-1----:R-:W-:-:S05]  /*b9d80*/  IMAD.WIDE R76, R140, 0x4, R4 ;  /* 0x000000048c4c7825 */ /* 0x002fca00078e0204 */
[----:B------:R1:W-:Y:S02]  /*b9d90*/  @P0 STG.E desc[UR34][R76.64], R206 ;  /* 0x000000ce4c000986 */ /* 0x0003e4000c101922 */
        /* <DEDUP_REMOVED lines=9> */
[----:B------:R-:W-:-:S03]  /*b9e30*/  IMAD.WIDE R76, R140, 0x4, R10 ;  /* 0x000000048c4c7825 */ /* 0x000fc600078e020a */
[----:B------:R-:W4:Y:S06]  /*b9e40*/  LDL.LU R141, [R1+0xc40] ;  /* 0x000c4000018d7983 */ /* 0x000f2c0000300800 */
[----:B--2---:R1:W-:Y:S04]  /*b9e50*/  @P1 STG.E desc[UR34][R76.64], R139 ;  /* 0x0000008b4c001986 */ /* 0x0043e8000c101922 */
[----:B-1----:R-:W2:Y:S01]  /*b9e60*/  LDL.LU R139, [R1+0x1418] ;  /* 0x00141800018b7983 */ /* 0x002ea20000300800 */
[----:B------:R-:W-:Y:S01]  /*b9e70*/  LOP3.LUT P1, RZ, R37, 0x4, RZ, 0xc0, !PT ;  /* 0x0000000425ff7812 */ /* 0x000fe2000782c0ff */
[----:B------:R-:W-:-:S12]  /*b9e80*/  IMAD.WIDE R76, R140, 0x4, R12 ;  /* 0x000000048c4c7825 */ /* 0x000fd800078e020c */
[----:B------:R1:W-:Y:S01]  /*b9e90*/  @P1 STG.E desc[UR34][R76.64], R136 ;  /* 0x000000884c001986 */ /* 0x0003e2000c101922 */
[----:B------:R-:W-:Y:S01]  /*b9ea0*/  LOP3.LUT P1, RZ, R37, 0x2, RZ, 0xc0, !PT ;  /* 0x0000000225ff7812 */ /* 0x000fe2000782c0ff */
[----:B-1----:R-:W-:-:S12]  /*b9eb0*/  IMAD.WIDE R76, R140, 0x4, R14 ;  /* 0x000000048c4c7825 */ /* 0x002fd800078e020e */
[----:B------:R-:W-:Y:S01]  /*b9ec0*/  @P1 STG.E desc[UR34][R76.64], R137 ;  /* 0x000000894c001986 */ /* 0x000fe2000c101922 */
        /* <DEDUP_REMOVED lines=68> */
[----:B------:R-:W-:Y:S01]  /*ba310*/  LOP3.LUT R38, R38, 0xf7ffffff, RZ, 0xc0, !PT ;  /* 0xf7ffffff26267812 */ /* 0x000fe200078ec0ff */
[----:B------:R-:W2:Y:S01]  /*ba320*/  LDL.LU R205, [R1+0xc3c] ;  /* 0x000c3c0001cd7983 */ /* 0x000ea20000300800 */
        /* <DEDUP_REMOVED lines=97> */
[----:B------:R-:W-:Y:S01]  /*ba940*/  LOP3.LUT P1, RZ, R44, 0x40000000, RZ, 0xc0, !PT ;  /* 0x400000002cff7812 */ /* 0x000fe2000782c0ff */
[----:B------:R-:W2:Y:S01]  /*ba950*/  LDL.LU R143, [R1+0x141c] ;  /* 0x00141c00018f7983 */ /* 0x000ea20000300800 */
        /* <DEDUP_REMOVED lines=95> */
[C---:B------:R-:W-:Y:S01]  /*baf50*/  LOP3.LUT P6, RZ, R45.reuse, 0x2000, RZ, 0xc0, !PT ;  /* 0x000020002dff7812 */ /* 0x040fe200078cc0ff */
        /* <DEDUP_REMOVED lines=98> */
[----:B------:R-:W-:Y:S02]  /*bb580*/  LOP3.LUT P5, RZ, R45, 0x80000000, RZ, 0xc0, !PT ;  /* 0x800000002dff7812 */ /* 0x000fe400078ac0ff */
        /* <DEDUP_REMOVED lines=28> */
[----:B------:R-:W3:Y:S01]  /*bb750*/  LDL.LU R140, [R1+0x1490] ;  /* 0x00149000018c7983 */ /* 0x000ee20000300800 */
[----:B-1----:R-:W-:-:S09]  /*bb760*/  IMAD.WIDE R36, R143, 0x4, R2 ;  /* 0x000000048f247825 */ /* 0x002fd200078e0202 */
        /* <DEDUP_REMOVED lines=45> */
[C---:B------:R-:W-:Y:S01]  /*bba40*/  LOP3.LUT P4, RZ, R46.reuse, 0x20000, RZ, 0xc0, !PT ;  /* 0x000200002eff7812 */ /* 0x040fe2000788c0ff */
        /* <DEDUP_REMOVED lines=40> */
[----:B----4-:R1:W-:Y:S04]  /*bbcd0*/  @P6 STG.E desc[UR34][R36.64], R141 ;  /* 0x0000008d24006986 */ /* 0x0103e8000c101922 */
[----:B------:R-:W4:Y:S01]  /*bbce0*/  LDL.LU R143, [R1+0x4d0] ;  /* 0x0004d000018f7983 */ /* 0x000f220000300800 */
[----:B-1----:R-:W-:-:S03]  /*bbcf0*/  IMAD.WIDE R36, R140, 0x4, R2 ;  /* 0x000000048c247825 */ /* 0x002fc600078e0202 */
[----:B------:R-:W3:Y:S04]  /*bbd00*/  LDL.LU R141, [R1+0x3d0] ;  /* 0x0003d000018d7983 */ /* 0x000ee80000300800 */
[----:B------:R1:W-:Y:S02]  /*bbd10*/  @P0 STG.E desc[UR34][R36.64], R206 ;  /* 0x000000ce24000986 */ /* 0x0003e4000c101922 */
[C---:B-1----:R-:W-:Y:S02]  /*bbd20*/  IMAD.WIDE R36, R140.reuse, 0x4, R4 ;  /* 0x000000048c247825 */ /* 0x042fe400078e0204 */
[----:B------:R-:W3:Y:S04]  /*bbd30*/  LDL.LU R206, [R1+0x2c0] ;  /* 0x0002c00001ce7983 */ /* 0x000ee80000300800 */
[----:B------:R1:W-:Y:S01]  /*bbd40*/  @P1 STG.E desc[UR34][R36.64], R204 ;  /* 0x000000cc24001986 */ /* 0x0003e2000c101922 */
[----:B------:R-:W-:Y:S01]  /*bbd50*/  LOP3.LUT P1, RZ, R39, 0x10000000, RZ, 0xc0, !PT ;  /* 0x1000000027ff7812 */ /* 0x000fe2000782c0ff */
[----:B-1----:R-:W-:-:S02]  /*bbd60*/  IMAD.WIDE R36, R140, 0x4, R6 ;  /* 0x000000048c247825 */ /* 0x002fc400078e0206 */
        /* <DEDUP_REMOVED lines=37> */
[C---:B-1----:R-:W-:Y:S02]  /*bbfc0*/  IMAD.WIDE R36, R140.reuse, 0x4, R28 ;  /* 0x000000048c247825 */ /* 0x042fe400078e021c */
[----:B------:R-:W3:Y:S04]  /*bbfd0*/  LDL.LU R206, [R1+0xc54] ;  /* 0x000c540001ce7983 */ /* 0x000ee80000300800 */
[----:B------:R1:W-:Y:S02]  /*bbfe0*/  @P5 STG.E desc[UR34][R36.64], R204 ;  /* 0x000000cc24005986 */ /* 0x0003e4000c101922 */
[----:B-1----:R-:W-:-:S05]  /*bbff0*/  IMAD.WIDE R36, R140, 0x4, R30 ;  /* 0x000000048c247825 */ /* 0x002fca00078e021e */
        /* <DEDUP_REMOVED lines=10> */
[----:B---3--:R-:W-:Y:S01]  /*bc0a0*/  IMAD.WIDE R36, R206, 0x4, R2 ;  /* 0x00000004ce247825 */ /* 0x008fe200078e0202 */
[----:B------:R-:W-:-:S08]  /*bc0b0*/  LOP3.LUT P1, RZ, R47, 0x10000, RZ, 0xc0, !PT ;  /* 0x000100002fff7812 */ /* 0x000fd0000782c0ff */
[----:B--2---:R1:W-:Y:S04]  /*bc0c0*/  @P4 STG.E desc[UR34][R36.64], R139 ;  /* 0x0000008b24004986 */ /* 0x0043e8000c101922 */
[----:B-1----:R-:W2:Y:S01]  /*bc0d0*/  LDL.LU R139, [R1+0x14e4] ;  /* 0x0014e400018b7983 */ /* 0x002ea20000300800 */
[----:B------:R-:W-:-:S03]  /*bc0e0*/  LOP3.LUT R39, R39, 0xffffdfff, RZ, 0xc0, !PT ;  /* 0xffffdfff27277812 */ /* 0x000fc600078ec0ff */
[----:B------:R-:W3:Y:S01]  /*bc0f0*/  LDL.LU R102, [R1+0x14d4] ;  /* 0x0014d40001667983 */ /* 0x000ee20000300800 */
[----:B------:R-:W-:Y:S02]  /*bc100*/  @P1 LOP3.LUT R39, R39, 0x2000, RZ, 0xfc, !PT ;  /* 0x0000200027271812 */ /* 0x000fe400078efcff */
[----:B------:R-:W-:Y:S01]  /*bc110*/  LOP3.LUT P1, RZ, R47, 0x8000, RZ, 0xc0, !PT ;  /* 0x000080002fff7812 */ /* 0x000fe2000782c0ff */
[----:B------:R-:W3:Y:S01]  /*bc120*/  LDL.LU R136, [R1+0x14c4] ;  /* 0x0014c40001887983 */ /* 0x000ee20000300800 */
[----:B------:R-:W-:-:S03]  /*bc130*/  LOP3.LUT R39, R39, 0xffffbfff, RZ, 0xc0, !PT ;  /* 0xffffbfff27277812 */ /* 0x000fc600078ec0ff */
[----:B------:R-:W3:Y:S04]  /*bc140*/  LDL.LU R137, [R1+0x14b4] ;  /* 0x0014b40001897983 */ /* 0x000ee80000300800 */
[----:B------:R-:W3:Y:S04]  /*bc150*/  LDL.LU R78, [R1+0x14a4] ;  /* 0x0014a400014e7983 */ /* 0x000ee80000300800 */
[----:B------:R-:W-:Y:S02]  /*bc160*/  @P1 LOP3.LUT R39, R39, 0x4000, RZ, 0xfc, !PT ;  /* 0x0000400027271812 */ /* 0x000fe400078efcff */
[----:B------:R-:W-:-:S02]  /*bc170*/  LOP3.LUT P5, RZ, R47, 0x20, RZ, 0xc0, !PT ;  /* 0x000000202fff7812 */ /* 0x000fc400078ac0ff */
[C---:B------:R-:W-:Y:S01]  /*bc180*/  LOP3.LUT P6, RZ, R47.reuse, 0x40, RZ, 0xc0, !PT ;  /* 0x000000402fff7812 */ /* 0x040fe200078cc0ff */
[----:B------:R-:W-:Y:S01]  /*bc190*/  IMAD.WIDE R36, R206, 0x4, R4 ;  /* 0x00000004ce247825 */ /* 0x000fe200078e0204 */
[----:B------:R-:W-:Y:S01]  /*bc1a0*/  LOP3.LUT P1, RZ, R47, 0x4000, RZ, 0xc0, !PT ;  /* 0x000040002fff7812 */ /* 0x000fe2000782c0ff */
[----:B------:R-:W3:Y:S01]  /*bc1b0*/  LDL.LU R79, [R1+0x1494] ;  /* 0x00149400014f7983 */ /* 0x000ee20000300800 */
[----:B------:R-:W-:Y:S02]  /*bc1c0*/  LOP3.LUT R39, R39, 0xffff7fff, RZ, 0xc0, !PT ;  /* 0xffff7fff27277812 */ /* 0x000fe400078ec0ff */
[----:B------:R-:W-:Y:S01]  /*bc1d0*/  LOP3.LUT P0, RZ, R47, 0x80, RZ, 0xc0, !PT ;  /* 0x000000802fff7812 */ /* 0x000fe2000780c0ff */
[----:B------:R-:W3:Y:S08]  /*bc1e0*/  LDL.LU R207, [R1+0x1484] ;  /* 0x0014840001cf7983 */ /* 0x000ef00000300800 */
        /* <DEDUP_REMOVED lines=425> */
[----:B-1----:R-:W-:Y:S02]  /*bdc80*/  IMAD.WIDE R36, R206, 0x4, R32 ;  /* 0x00000004ce247825 */ /* 0x002fe400078e0220 */
        /* <DEDUP_REMOVED lines=85> */
[----:B---3--:R-:W-:Y:S01]  /*be1e0*/  IMAD.WIDE R36, R204, 0x4, R2 ;  /* 0x00000004cc247825 */ /* 0x008fe200078e0202 */
[----:B------:R-:W3:Y:S03]  /*be1f0*/  LDL.LU R79, [R1+0x15d0] ;  /* 0x0015d000014f7983 */ /* 0x000ee60000300800 */
[----:B------:R-:W-:Y:S01]  /*be200*/  @P1 LOP3.LUT R40, R40, 0x400, RZ, 0xfc, !PT ;  /* 0x0000040028281812 */ /* 0x000fe200078efcff */
[----:B------:R-:W3:Y:S01]  /*be210*/  LDL.LU R207, [R1+0x15c0] ;  /* 0x0015c00001cf7983 */ /* 0x000ee20000300800 */
[----:B------:R-:W-:-:S02]  /*be220*/  LOP3.LUT P1, RZ, R50, 0x200, RZ, 0xc0, !PT ;  /* 0x0000020032ff7812 */ /* 0x000fc4000782c0ff */
[----:B------:R-:W-:Y:S01]  /*be230*/  LOP3.LUT R40, R40, 0xfffff7ff, RZ, 0xc0, !PT ;  /* 0xfffff7ff28287812 */ /* 0x000fe200078ec0ff */
[----:B------:R-:W3:Y:S01]  /*be240*/  LDL.LU R205, [R1+0x15b0] ;  /* 0x0015b00001cd7983 */ /* 0x000ee20000300800 */
[----:B------:R-:W-:-:S09]  /*be250*/  LOP3.LUT P0, RZ, R50, 0x40, RZ, 0xc0, !PT ;  /* 0x0000004032ff7812 */ /* 0x000fd2000780c0ff */
[----:B------:R-:W-:Y:S02]  /*be260*/  @P1 LOP3.LUT R40, R40, 0x800, RZ, 0xfc, !PT ;  /* 0x0000080028281812 */ /* 0x000fe400078efcff */
[----:B------:R-:W-:Y:S01]  /*be270*/  LOP3.LUT P1, RZ, R50, 0x100, RZ, 0xc0, !PT ;  /* 0x0000010032ff7812 */ /* 0x000fe2000782c0ff */
[----:B------:R1:W-:Y:S01]  /*be280*/  @P5 STG.E desc[UR34][R36.64], R143 ;  /* 0x0000008f24005986 */ /* 0x0003e2000c101922 */
[----:B------:R-:W-:Y:S01]  /*be290*/  LOP3.LUT R40, R40, 0xffffefff, RZ, 0xc0, !PT ;  /* 0xffffefff28287812 */ /* 0x000fe200078ec0ff */
[----:B-1----:R-:W-:-:S10]  /*be2a0*/  IMAD.WIDE R36, R204, 0x4, R4 ;  /* 0x00000004cc247825 */ /* 0x002fd400078e0204 */
[----:B------:R-:W-:Y:S02]  /*be2b0*/  @P1 LOP3.LUT R40, R40, 0x1000, RZ, 0xfc, !PT ;  /* 0x0000100028281812 */ /* 0x000fe400078efcff */
        /* <DEDUP_REMOVED lines=32> */
[----:B---3--:R1:W-:Y:S01]  /*be4c0*/  @P1 STG.E desc[UR34][R36.64], R79 ;  /* 0x0000004f24001986 */ /* 0x0083e2000c101922 */
        /* <DEDUP_REMOVED lines=381> */
[----:B-1----:R-:W-:-:S03]  /*bfca0*/  IMAD.WIDE R36, R205, 0x4, R2 ;  /* 0x00000004cd247825 */ /* 0x002fc600078e0202 */
[----:B------:R-:W3:Y:S06]  /*bfcb0*/  LDL.LU R142, [R1+0x3c8] ;  /* 0x0003c800018e7983 */ /* 0x000eec0000300800 */
        /* <DEDUP_REMOVED lines=105> */
[----:B------:R-:W3:Y:S06]  /*c0350*/  LDL.LU R141, [R1+0xc90] ;  /* 0x000c9000018d7983 */ /* 0x000eec0000300800 */
        /* <DEDUP_REMOVED lines=178> */
[----:B------:R-:W-:Y:S01]  /*c0e80*/  LOP3.LUT P0, RZ, R54, 0x800, RZ, 0xc0, !PT ;  /* 0x0000080036ff7812 */ /* 0x000fe2000780c0ff */
[----:B------:R-:W2:Y:S08]  /*c0e90*/  LDL.LU R143, [R1+0x16a0] ;  /* 0x0016a000018f7983 */ /* 0x000eb00000300800 */
[----:B------:R-:W-:-:S02]  /*c0ea0*/  @P1 LOP3.LUT R42, R42, 0x80000, RZ, 0xfc, !PT ;  /* 0x000800002a2a1812 */ /* 0x000fc400078efcff */
        /* <DEDUP_REMOVED lines=384> */
[----:B------:R-:W-:Y:S01]  /*c26b0*/  LOP3.LUT P6, RZ, R56, 0x400000, RZ, 0xc0, !PT ;  /* 0x0040000038ff7812 */ /* 0x000fe200078cc0ff */
[----:B------:R-:W-:Y:S01]  /*c26c0*/  IMAD.WIDE R36, R206, 0x4, R4 ;  /* 0x00000004ce247825 */ /* 0x000fe200078e0204 */
[C---:B------:R-:W-:Y:S01]  /*c26d0*/  LOP3.LUT P1, RZ, R56.reuse, 0x40000000, RZ, 0xc0, !PT ;  /* 0x4000000038ff7812 */ /* 0x040fe2000782c0ff */
        /* <DEDUP_REMOVED lines=1224> */
[----:B------:R-:W-:Y:S01]  /*c7360*/  LOP3.LUT P6, RZ, R63, 0x4000000, RZ, 0xc0, !PT ;  /* 0x040000003fff7812 */ /* 0x000fe200078cc0ff */
[----:B------:R-:W-:Y:S01]  /*c7370*/  IMAD.WIDE R36, R207, 0x4, R12 ;  /* 0x00000004cf247825 */ /* 0x000fe200078e020c */
[C---:B------:R-:W-:Y:S01]  /*c7380*/  LOP3.LUT P1, RZ, R63.reuse, 0x40000000, RZ, 0xc0, !PT ;  /* 0x400000003fff7812 */ /* 0x040fe2000782c0ff */
        /* <DEDUP_REMOVED lines=1609> */
[C---:B------:R-:W-:Y:S01]  /*cd820*/  LOP3.LUT P1, RZ, R229.reuse, 0x8000, RZ, 0xc0, !PT ;  /* 0x00008000e5ff7812 */ /* 0x040fe2000782c0ff */
[----:B------:R-:W2:Y:S01]  /*cd830*/  LDL.LU R137, [R1+0x1bac] ;  /* 0x001bac0001897983 */ /* 0x000ea20000300800 */
[----:B------:R-:W-:Y:S02]  /*cd840*/  LOP3.LUT P5, RZ, R229, 0x200, RZ, 0xc0, !PT ;  /* 0x00000200e5ff7812 */ /* 0x000fe400078ac0ff */
[----:B------:R-:W-:Y:S01]  /*cd850*/  LOP3.LUT R230, R230, 0xfffbffff, RZ, 0xc0, !PT ;  /* 0xfffbffffe6e67812 */ /* 0x000fe200078ec0ff */
[----:B------:R-:W-:-:S08]  /*cd860*/  IMAD.WIDE R36, R79, 0x4, R12 ;  /* 0x000000044f247825 */ /* 0x000fd000078e020c */
[----:B------:R-:W-:Y:S02]  /*cd870*/  @P1 LOP3.LUT R230, R230, 0x40000, RZ, 0xfc, !PT ;  /* 0x00040000e6e61812 */ /* 0x000fe400078efcff */
[----:B------:R-:W-:Y:S01]  /*cd880*/  LOP3.LUT P1, RZ, R229, 0x4000, RZ, 0xc0, !PT ;  /* 0x00004000e5ff7812 */ /* 0x000fe2000782c0ff */
[----:B---3--:R1:W-:Y:S01]  /*cd890*/  @P5 STG.E desc[UR34][R36.64], R140 ;  /* 0x0000008c24005986 */ /* 0x0083e2000c101922 */
[----:B------:R-:W-:-:S03]  /*cd8a0*/  LOP3.LUT R230, R230, 0xfff7ffff, RZ, 0xc0, !PT ;  /* 0xfff7ffffe6e67812 */ /* 0x000fc600078ec0ff */
[----:B-1----:R-:W3:Y:S04]  /*cd8b0*/  LDL.LU R140, [R1+0x11b0] ;  /* 0x0011b000018c7983 */ /* 0x002ee80000300800 */
[----:B------:R-:W3:Y:S04]  /*cd8c0*/  LDL.LU R78, [R1+0x1b9c] ;  /* 0x001b9c00014e7983 */ /* 0x000ee80000300800 */
[----:B------:R-:W-:Y:S02]  /*cd8d0*/  @P1 LOP3.LUT R230, R230, 0x80000, RZ, 0xfc, !PT ;  /* 0x00080000e6e61812 */ /* 0x000fe400078efcff */
[C---:B------:R-:W-:Y:S01]  /*cd8e0*/  LOP3.LUT P1, RZ, R229.reuse, 0x2000, RZ, 0xc0, !PT ;  /* 0x00002000e5ff7812 */ /* 0x040fe2000782c0ff */
[----:B------:R-:W3:Y:S01]  /*cd8f0*/  LDL.LU R207, [R1+0x1b8c] ;  /* 0x001b8c0001cf7983 */ /* 0x000ee20000300800 */
[----:B------:R-:W-:-:S02]  /*cd900*/  LOP3.LUT P6, RZ, R229, 0x400, RZ, 0xc0, !PT ;  /* 0x00000400e5ff7812 */ /* 0x000fc400078cc0ff */
[----:B------:R-:W-:Y:S01]  /*cd910*/  LOP3.LUT P0, RZ, R229, 0x800, RZ, 0xc0, !PT ;  /* 0x00000800e5ff7812 */ /* 0x000fe2000780c0ff */
[----:B------:R-:W-:Y:S01]  /*cd920*/  IMAD.WIDE R36, R79, 0x4, R14 ;  /* 0x000000044f247825 */ /* 0x000fe200078e020e */
[----:B------:R-:W-:Y:S01]  /*cd930*/  LOP3.LUT R230, R230, 0xffefffff, RZ, 0xc0, !PT ;  /* 0xffefffffe6e67812 */ /* 0x000fe200078ec0ff */
[----:B------:R-:W3:Y:S04]  /*cd940*/  LDL.LU R205, [R1+0x1b7c] ;  /* 0x001b7c0001cd7983 */ /* 0x000ee80000300800 */
[----:B------:R-:W3:Y:S02]  /*cd950*/  LDL.LU R143, [R1+0x1b6c] ;  /* 0x001b6c00018f7983 */ /* 0x000ee40000300800 */
[----:B------:R-:W-:Y:S02]  /*cd960*/  @P1 LOP3.LUT R230, R230, 0x100000, RZ, 0xfc, !PT ;  /* 0x00100000e6e61812 */ /* 0x000fe400078efcff */
[----:B------:R-:W-:Y:S01]  /*cd970*/  LOP3.LUT P1, RZ, R229, 0x1000, RZ, 0xc0, !PT ;  /* 0x00001000e5ff7812 */ /* 0x000fe2000782c0ff */
[----:B----4-:R1:W-:Y:S02]  /*cd980*/  @P6 STG.E desc[UR34][R36.64], R141 ;  /* 0x0000008d24006986 */ /* 0x0103e4000c101922 */
[----:B-1----:R-:W-:-:S02]  /*cd990*/  IMAD.WIDE R36, R79, 0x4, R16 ;  /* 0x000000044f247825 */ /* 0x002fc400078e0210 */
[----:B------:R-:W4:Y:S04]  /*cd9a0*/  LDL.LU R141, [R1+0x1b5c] ;  /* 0x001b5c00018d7983 */ /* 0x000f280000300800 */
[----:B------:R1:W-:Y:S02]  /*cd9b0*/  @P0 STG.E desc[UR34][R36.64], R206 ;  /* 0x000000ce24000986 */ /* 0x0003e4000c101922 */
[C---:B-1----:R-:W-:Y:S02]  /*cd9c0*/  IMAD.WIDE R36, R79.reuse, 0x4, R18 ;  /* 0x000000044f247825 */ /* 0x042fe400078e0212 */
        /* <DEDUP_REMOVED lines=23> */
[----:B------:R-:W-:Y:S01]  /*cdb40*/  LOP3.LUT P1, RZ, R230, 0x4000, RZ, 0xc0, !PT ;  /* 0x00004000e6ff7812 */ /* 0x000fe2000782c0ff */
[----:B-1----:R-:W-:-:S12]  /*cdb50*/  IMAD.WIDE R36, R79, 0x4, R32 ;  /* 0x000000044f247825 */ /* 0x002fd800078e0220 */
[----:B------:R1:W-:Y:S01]  /*cdb60*/  @P1 STG.E desc[UR34][R36.64], R207 ;  /* 0x000000cf24001986 */ /* 0x0003e2000c101922 */
[----:B------:R-:W-:Y:S02]  /*cdb70*/  LOP3.LUT P1, RZ, R230, 0x2000, RZ, 0xc0, !PT ;  /* 0x00002000e6ff7812 */ /* 0x000fe4000782c0ff */
[C---:B------:R-:W-:Y:S02]  /*cdb80*/  LOP3.LUT P2, RZ, R229.reuse, 0x200000, RZ, 0xc0, !PT ;  /* 0x00200000e5ff7812 */ /* 0x040fe4000784c0ff */
[C---:B------:R-:W-:Y:S01]  /*cdb90*/  LOP3.LUT P3, RZ, R229.reuse, 0x400000, RZ, 0xc0, !PT ;  /* 0x00400000e5ff7812 */ /* 0x040fe2000786c0ff */
[C---:B-1----:R-:W-:Y:S01]  /*cdba0*/  IMAD.WIDE R36, R140.reuse, 0x4, R2 ;  /* 0x000000048c247825 */ /* 0x042fe200078e0202 */
[C---:B------:R-:W-:Y:S01]  /*cdbb0*/  LOP3.LUT P4, RZ, R229.reuse, 0x800000, RZ, 0xc0, !PT ;  /* 0x00800000e5ff7812 */ /* 0x040fe2000788c0ff */
[----:B------:R-:W3:Y:S06]  /*cdbc0*/  LDL.LU R207, [R1+0x99c] ;  /* 0x00099c0001cf7983 */ /* 0x000eec0000300800 */
        /* <DEDUP_REMOVED lines=19> */
[----:B------:R-:W4:Y:S01]  /*cdd00*/  LDL.LU R141, [R1+0x5fc] ;  /* 0x0005fc00018d7983 */ /* 0x000f220000300800 */
[----:B------:R-:W-:-:S02]  /*cdd10*/  LOP3.LUT P0, RZ, R34, 0x100000, RZ, 0xc0, !PT ;  /* 0x0010000022ff7812 */ /* 0x000fc4000780c0ff */
[----:B------:R-:W-:Y:S01]  /*cdd20*/  LOP3.LUT R230, R230, 0xffffffdf, RZ, 0xc0, !PT ;  /* 0xffffffdfe6e67812 */ /* 0x000fe200078ec0ff */
[----:B------:R-:W4:Y:S04]  /*cdd30*/  LDL.LU R206, [R1+0x47c] ;  /* 0x00047c0001ce7983 */ /* 0x000f280000300800 */
[----:B------:R-:W4:Y:S01]  /*cdd40*/  LDL.LU R204, [R1+0x37c] ;  /* 0x00037c0001cc7983 */ /* 0x000f220000300800 */
[C---:B------:R-:W-:Y:S02]  /*cdd50*/  LOP3.LUT P3, RZ, R229.reuse, 0x8000000, RZ, 0xc0, !PT ;  /* 0x08000000e5ff7812 */ /* 0x040fe4000786c0ff */
[----:B------:R-:W-:Y:S01]  /*cdd60*/  LOP3.LUT P4, RZ, R229, 0x10000000, RZ, 0xc0, !PT ;  /* 0x10000000e5ff7812 */ /* 0x000fe2000788c0ff */
[----:B------:R-:W4:Y:S02]  /*cdd70*/  LDL.LU R142, [R1+0x26c] ;  /* 0x00026c00018e7983 */ /* 0x000f240000300800 */
        /* <DEDUP_REMOVED lines=9> */
[----:B------:R-:W-:-:S04]  /*cde10*/  @P0 LOP3.LUT R230, R230, 0x100, RZ, 0xfc, !PT ;  /* 0x00000100e6e60812 */ /* 0x000fc800078efcff */
[C---:B------:R-:W-:Y:S02]  /*cde20*/  LOP3.LUT P0, RZ, R230.reuse, 0x8, RZ, 0xc0, !PT ;  /* 0x00000008e6ff7812 */ /* 0x040fe4000780c0ff */
[----:B------:R-:W-:Y:S01]  /*cde30*/  LOP3.LUT R230, R230, 0xfffffdff, RZ, 0xc0, !PT ;  /* 0xfffffdffe6e67812 */ /* 0x000fe200078ec0ff */
[----:B------:R-:W-:-:S05]  /*cde40*/  IMAD.WIDE R36, R140, 0x4, R16 ;  /* 0x000000048c247825 */ /* 0x000fca00078e0210 */
[----:B---3--:R1:W-:Y:S05]  /*cde50*/  @P3 STG.E desc[UR34][R36.64], R207 ;  /* 0x000000cf24003986 */ /* 0x0083ea000c101922 */
[----:B------:R-:W-:-:S04]  /*cde60*/  @P0 LOP3.LUT R230, R230, 0x200, RZ, 0xfc, !PT ;  /* 0x00000200e6e60812 */ /* 0x000fc800078efcff */
[----:B------:R-:W-:Y:S01]  /*cde70*/  LOP3.LUT P0, RZ, R230, 0x4, RZ, 0xc0, !PT ;  /* 0x00000004e6ff7812 */ /* 0x000fe2000780c0ff */
[----:B-1----:R-:W-:Y:S01]  /*cde80*/  IMAD.WIDE R36, R140, 0x4, R18 ;  /* 0x000000048c247825 */ /* 0x002fe200078e0212 */
[----:B------:R-:W-:Y:S02]  /*cde90*/  LOP3.LUT P5, RZ, R229, 0x20000000, RZ, 0xc0, !PT ;  /* 0x20000000e5ff7812 */ /* 0x000fe400078ac0ff */
[----:B------:R-:W-:-:S09]  /*cdea0*/  LOP3.LUT R230, R230, 0xfffffbff, RZ, 0xc0, !PT ;  /* 0xfffffbffe6e67812 */ /* 0x000fd200078ec0ff */
[----:B------:R-:W-:-:S04]  /*cdeb0*/  @P0 LOP3.LUT R230, R230, 0x400, RZ, 0xfc, !PT ;  /* 0x00000400e6e60812 */ /* 0x000fc800078efcff */
[C---:B------:R-:W-:Y:S02]  /*cdec0*/  LOP3.LUT P0, RZ, R230.reuse, 0x2, RZ, 0xc0, !PT ;  /* 0x00000002e6ff7812 */ /* 0x040fe4000780c0ff */
[----:B------:R-:W-:Y:S02]  /*cded0*/  LOP3.LUT P6, RZ, R229, 0x40000000, RZ, 0xc0, !PT ;  /* 0x40000000e5ff7812 */ /* 0x000fe400078cc0ff */
[----:B------:R-:W-:-:S09]  /*cdee0*/  LOP3.LUT R230, R230, 0xfffff7ff, RZ, 0xc0, !PT ;  /* 0xfffff7ffe6e67812 */ /* 0x000fd200078ec0ff */
[----:B------:R-:W-:-:S04]  /*cdef0*/  @P0 LOP3.LUT R230, R230, 0x800, RZ, 0xfc, !PT ;  /* 0x00000800e6e60812 */ /* 0x000fc800078efcff */
[C---:B------:R-:W-:Y:S02]  /*cdf00*/  LOP3.LUT P0, RZ, R230.reuse, 0x1, RZ, 0xc0, !PT ;  /* 0x00000001e6ff7812 */ /* 0x040fe4000780c0ff */
[----:B------:R-:W-:Y:S02]  /*cdf10*/  LOP3.LUT R230, R230, 0xffffefff, RZ, 0xc0, !PT ;  /* 0xffffefffe6e67812 */ /* 0x000fe400078ec0ff */
[----:B------:R-:W-:-:S09]  /*cdf20*/  LOP3.LUT P1, RZ, R34, 0x200000, RZ, 0xc0, !PT ;  /* 0x0020000022ff7812 */ /* 0x000fd2000782c0ff */
[----:B------:R-:W-:Y:S02]  /*cdf30*/  @P0 LOP3.LUT R230, R230, 0x1000, RZ, 0xfc, !PT ;  /* 0x00001000e6e60812 */ /* 0x000fe400078efcff */
[----:B------:R-:W-:Y:S02]  /*cdf40*/  LOP3.LUT P0, RZ, R229, 0x80000000, RZ, 0xc0, !PT ;  /* 0x80000000e5ff7812 */ /* 0x000fe4000780c0ff */
[C---:B------:R-:W-:Y:S02]  /*cdf50*/  LOP3.LUT P2, RZ, R34.reuse, 0x400000, RZ, 0xc0, !PT ;  /* 0x0040000022ff7812 */ /* 0x040fe4000784c0ff */
[----:B------:R-:W-:Y:S01]  /*cdf60*/  LOP3.LUT P3, RZ, R34, 0x800000, RZ, 0xc0, !PT ;  /* 0x0080000022ff7812 */ /* 0x000fe2000786c0ff */
[----:B--2---:R1:W-:Y:S04]  /*cdf70*/  @P4 STG.E desc[UR34][R36.64], R139 ;  /* 0x0000008b24004986 */ /* 0x0043e8000c101922 */
[----:B-1----:R-:W2:Y:S01]  /*cdf80*/  LDL.LU R139, [R1+0x1dc] ;  /* 0x0001dc00018b7983 */ /* 0x002ea20000300800 */
[----:B------:R-:W-:-:S03]  /*cdf90*/  IMAD.WIDE R36, R140, 0x4, R20 ;  /* 0x000000048c247825 */ /* 0x000fc600078e0214 */
[----:B------:R-:W3:Y:S04]  /*cdfa0*/  LDL.LU R93, [R1+0x109c] ;  /* 0x00109c00015d7983 */ /* 0x000ee80000300800 */
[----:B----4-:R1:W-:Y:S04]  /*cdfb0*/  @P5 STG.E desc[UR34][R36.64], R205 ;  /* 0x000000cd24005986 */ /* 0x0103e8000c101922 */
[----:B-1----:R-:W4:Y:S01]  /*cdfc0*/  LDL.LU R205, [R1+0x1d60] ;  /* 0x001d600001cd7983 */ /* 0x002f220000300800 */
[----:B------:R-:W-:-:S05]  /*cdfd0*/  IMAD.WIDE R36, R140, 0x4, R22 ;  /* 0x000000048c247825 */ /* 0x000fca00078e0216 */
[----:B------:R1:W-:Y:S04]  /*cdfe0*/  @P6 STG.E desc[UR34][R36.64], R143 ;  /* 0x0000008f24006986 */ /* 0x0003e8000c101922 */
[----:B-1----:R-:W4:Y:S04]  /*cdff0*/  LDL.LU R143, [R1+0x1e00] ;  /* 0x001e0000018f7983 */ /* 0x002f280000300800 */
[----:B------:R-:W4:Y:S01]  /*ce000*/  LDL.LU R137, [R1+0x1dd0] ;  /* 0x001dd00001897983 */ /* 0x000f220000300800 */
[C---:B------:R-:W-:Y:S02]  /*ce010*/  LOP3.LUT P4, RZ, R34.reuse, 0x1000000, RZ, 0xc0, !PT ;  /* 0x0100000022ff7812 */ /* 0x040fe4000788c0ff */
[----:B------:R-:W-:-:S02]  /*ce020*/  LOP3.LUT P5, RZ, R34, 0x2000000, RZ, 0xc0, !PT ;  /* 0x0200000022ff7812 */ /* 0x000fc400078ac0ff */
[----:B------:R-:W-:Y:S01]  /*ce030*/  LOP3.LUT P6, RZ, R34, 0x4000000, RZ, 0xc0, !PT ;  /* 0x0400000022ff7812 */ /* 0x000fe200078cc0ff */
[----:B------:R-:W-:-:S05]  /*ce040*/  IMAD.WIDE R34, R140, 0x4, R24 ;  /* 0x000000048c227825 */ /* 0x000fca00078e0218 */
[----:B------:R1:W-:Y:S04]  /*ce050*/  @P0 STG.E desc[UR34][R34.64], R141 ;  /* 0x0000008d22000986 */ /* 0x0003e8000c101922 */
[----:B-1----:R-:W4:Y:S04]  /*ce060*/  LDL.LU R141, [R1+0x36f0] ;  /* 0x0036f000018d7983 */ /* 0x002f280000300800 */
[----:B------:R-:W4:Y:S04]  /*ce070*/  LDL.LU R78, [R1+0x1db0] ;  /* 0x001db000014e7983 */ /* 0x000f280000300800 */
[----:B------:R-:W4:Y:S04]  /*ce080*/  LDL.LU R79, [R1+0x1d50] ;  /* 0x001d5000014f7983 */ /* 0x000f280000300800 */
[----:B------:R-:W4:Y:S04]  /*ce090*/  LDL.LU R36, [R1+0x4238] ;  /* 0x0042380001247983 */ /* 0x000f280000300800 */
[----:B------:R-:W4:Y:S01]  /*ce0a0*/  LDL.LU R225, [R1+0x1da0] ;  /* 0x001da00001e17983 */ /* 0x000f220000300800 */
[----:B------:R-:W-:Y:S01]  /*ce0b0*/  LOP3.LUT P0, RZ, R230, 0x1000, RZ, 0xc0, !PT ;  /* 0x00001000e6ff7812 */ /* 0x000fe2000780c0ff */
[----:B------:R-:W-:-:S02]  /*ce0c0*/  IMAD.WIDE R34, R140, 0x4, R26 ;  /* 0x000000048c227825 */ /* 0x000fc400078e021a */
[----:B------:R-:W4:Y:S10]  /*ce0d0*/  LDL.LU R224, [R1+0x2dd4] ;  /* 0x002dd40001e07983 */ /* 0x000f340000300800 */
[----:B------:R1:W-:Y:S01]  /*ce0e0*/  @P0 STG.E desc[UR34][R34.64], R206 ;  /* 0x000000ce22000986 */ /* 0x0003e2000c101922 */
[----:B------:R-:W-:Y:S01]  /*ce0f0*/  LOP3.LUT P0, RZ, R230, 0x800, RZ, 0xc0, !PT ;  /* 0x00000800e6ff7812 */ /* 0x000fe2000780c0ff */
[----:B-1----:R-:W-:-:S02]  /*ce100*/  IMAD.WIDE R34, R140, 0x4, R28 ;  /* 0x000000048c227825 */ /* 0x002fc400078e021c */
        /* <DEDUP_REMOVED lines=8> */
[----:B------:R-:W4:Y:S04]  /*ce190*/  LDL.LU R142, [R1+0x3704] ;  /* 0x00370400018e7983 */ /* 0x000f280000300800 */
[----:B------:R-:W4:Y:S06]  /*ce1a0*/  LDL.LU R140, [R1+0x3700] ;  /* 0x00370000018c7983 */ /* 0x000f2c0000300800 */
[----:B--2---:R3:W-:Y:S01]  /*ce1b0*/  @P0 STG.E desc[UR34][R34.64], R139 ;  /* 0x0000008b22000986 */ /* 0x0047e2000c101922 */
[----:B------:R-:W-:Y:S01]  /*ce1c0*/  LOP3.LUT P0, RZ, R230, 0x100, RZ, 0xc0, !PT ;  /* 0x00000100e6ff7812 */ /* 0x000fe2000780c0ff */
[----:B---3--:R-:W-:-:S02]  /*ce1d0*/  IMAD.WIDE R34, R93, 0x4, R2 ;  /* 0x000000045d227825 */ /* 0x008fc400078e0202 */
[----:B------:R-:W2:Y:S04]  /*ce1e0*/  LDL.LU R139, [R1+0x36fc] ;  /* 0x0036fc00018b7983 */ /* 0x000ea80000300800 */
[----:B------:R-:W3:Y:S06]  /*ce1f0*/  LDL.LU R102, [R1+0x1d40] ;  /* 0x001d400001667983 */ /* 0x000eec0000300800 */
[----:B----4-:R1:W-:Y:S01]  /*ce200*/  @P0 STG.E desc[UR34][R34.64], R205 ;  /* 0x000000cd22000986 */ /* 0x0103e2000c101922 */
[----:B------:R-:W-:-:S03]  /*ce210*/  LOP3.LUT P0, RZ, R230, 0x80, RZ, 0xc0, !PT ;  /* 0x00000080e6ff7812 */ /* 0x000fc6000780c0ff */
[----:B------:R-:W4:Y:S01]  /*ce220*/  LDL.LU R207, [R1+0x1df0] ;  /* 0x001df00001cf7983 */ /* 0x000f220000300800 */
[----:B-1----:R-:W-:-:S03]  /*ce230*/  IMAD.WIDE R34, R93, 0x4, R4 ;  /* 0x000000045d227825 */ /* 0x002fc600078e0204 */
[----:B------:R-:W2:Y:S06]  /*ce240*/  LDL.LU R205, [R1+0x1dc0] ;  /* 0x001dc00001cd7983 */ /* 0x000eac0000300800 */
[----:B------:R1:W-:Y:S01]  /*ce250*/  @P0 STG.E desc[UR34][R34.64], R143 ;  /* 0x0000008f22000986 */ /* 0x0003e2000c101922 */
[C---:B------:R-:W-:Y:S01]  /*ce260*/  LOP3.LUT P0, RZ, R230.reuse, 0x40, RZ, 0xc0, !PT ;  /* 0x00000040e6ff7812 */ /* 0x040fe2000780c0ff */
[----:B-1----:R-:W-:Y:S02]  /*ce270*/  IMAD.WIDE R34, R93, 0x4, R6 ;  /* 0x000000045d227825 */ /* 0x002fe400078e0206 */
[----:B------:R-:W2:Y:S10]  /*ce280*/  LDL.LU R143, [R1+0x1d90] ;  /* 0x001d9000018f7983 */ /* 0x000eb40000300800 */
[----:B------:R1:W-:Y:S01]  /*ce290*/  @P0 STG.E desc[UR34][R34.64], R137 ;  /* 0x0000008922000986 */ /* 0x0003e2000c101922 */
[----:B------:R-:W-:-:S03]  /*ce2a0*/  LOP3.LUT P0, RZ, R230, 0x20, RZ, 0xc0, !PT ;  /* 0x00000020e6ff7812 */ /* 0x000fc6000780c0ff */
[----:B------:R-:W2:Y:S04]  /*ce2b0*/  LDL.LU R42, [R1+0x43d0] ;  /* 0x0043d000012a7983 */ /* 0x000ea80000300800 */
[----:B------:R-:W2:Y:S01]  /*ce2c0*/  LDL.LU R233, [R1+0x1d30] ;  /* 0x001d300001e97983 */ /* 0x000ea20000300800 */
[----:B-1----:R-:W-:-:S03]  /*ce2d0*/  IMAD.WIDE R34, R93, 0x4, R8 ;  /* 0x000000045d227825 */ /* 0x002fc600078e0208 */
[----:B------:R-:W2:Y:S04]  /*ce2e0*/  LDL.LU R103, [R1+0x1098] ;  /* 0x0010980001677983 */ /* 0x000ea80000300800 */
[----:B------:R1:W-:Y:S01]  /*ce2f0*/  @P0 STG.E desc[UR34][R34.64], R78 ;  /* 0x0000004e22000986 */ /* 0x0003e2000c101922 */
[----:B------:R-:W-:-:S03]  /*ce300*/  IMAD.WIDE R40, R93, 0x4, R12 ;  /* 0x000000045d287825 */ /* 0x000fc600078e020c */
[----:B------:R-:W2:Y:S04]  /*ce310*/  LDL.LU R232, [R1+0x36e8] ;  /* 0x0036e80001e87983 */ /* 0x000ea80000300800 */
[----:B------:R-:W2:Y:S01]  /*ce320*/  LDL.LU R136, [R1+0x36e4] ;  /* 0x0036e40001887983 */ /* 0x000ea20000300800 */
[----:B-1----:R-:W-:-:S03]  /*ce330*/  IMAD.WIDE R34, R93, 0x4, R10 ;  /* 0x000000045d227825 */ /* 0x002fc600078e020a */
[----:B------:R-:W2:Y:S04]  /*ce340*/  LDL.LU R137, [R1+0x36e0] ;  /* 0x0036e00001897983 */ /* 0x000ea80000300800 */
[----:B------:R1:W-:Y:S04]  /*ce350*/  @P1 STG.E desc[UR34][R34.64], R79 ;  /* 0x0000004f22001986 */ /* 0x0003e8000c101922 */
[----:B------:R-:W2:Y:S04]  /*ce360*/  LDL.LU R78, [R1+0x36dc] ;  /* 0x0036dc00014e7983 */ /* 0x000ea80000300800 */
[----:B------:R1:W-:Y:S04]  /*ce370*/  @P2 STG.E desc[UR34][R40.64], R225 ;  /* 0x000000e128002986 */ /* 0x0003e8000c101922 */
[----:B-1----:R-:W2:Y:S04]  /*ce380*/  LDL.LU R79, [R1+0x36d8] ;  /* 0x0036d800014f7983 */ /* 0x002ea80000300800 */
[----:B------:R-:W2:Y:S04]  /*ce390*/  LDL.LU R227, [R1+0x1d80] ;  /* 0x001d800001e37983 */ /* 0x000ea80000300800 */
[----:B------:R-:W2:Y:S04]  /*ce3a0*/  LDL.LU R235, [R1+0x1d20] ;  /* 0x001d200001eb7983 */ /* 0x000ea80000300800 */
[----:B------:R-:W2:Y:S04]  /*ce3b0*/  LDL.LU R100, [R1+0x1de0] ;  /* 0x001de00001647983 */ /* 0x000ea80000300800 */
[----:B------:R-:W2:Y:S01]  /*ce3c0*/  LDL.LU R225, [R1+0x1d70] ;  /* 0x001d700001e17983 */ /* 0x000ea20000300800 */
[----:B------:R-:W-:-:S03]  /*ce3d0*/  IMAD.WIDE R38, R93, 0x4, R14 ;  /* 0x000000045d267825 */ /* 0x000fc600078e020e */
[----:B------:R-:W2:Y:S01]  /*ce3e0*/  LDL.LU R226, [R1+0x1d10] ;  /* 0x001d100001e27983 */ /* 0x000ea20000300800 */
[----:B------:R-:W-:Y:S01]  /*ce3f0*/  LOP3.LUT P0, RZ, R230, 0x10, RZ, 0xc0, !PT ;  /* 0x00000010e6ff7812 */ /* 0x000fe2000780c0ff */
[----:B------:R-:W-:-:S03]  /*ce400*/  IMAD.WIDE R34, R93, 0x4, R18 ;  /* 0x000000045d227825 */ /* 0x000fc600078e0212 */
[----:B------:R-:W-:Y:S01]  /*ce410*/  ISETP.LT.AND P1, PT, R141, R36, !P0 ;  /* 0x000000248d00720c */ /* 0x000fe20004721270 */
[----:B------:R-:W-:-:S04]  /*ce420*/  IMAD.WIDE R36, R93, 0x4, R16 ;  /* 0x000000045d247825 */ /* 0x000fc800078e0210 */
[----:B------:R-:W-:Y:S01]  /*ce430*/  IMAD.WIDE R40, R93, 0x4, R20 ;  /* 0x000000045d287825 */ /* 0x000fe200078e0214 */
[----:B---3--:R1:W-:Y:S04]  /*ce440*/  @P3 STG.E desc[UR34][R38.64], R102 ;  /* 0x0000006626003986 */ /* 0x0083e8000c101922 */
[----:B-1----:R-:W3:Y:S04]  /*ce450*/  LDL.LU R102, [R1+0x1d00] ;  /* 0x001d000001667983 */ /* 0x002ee80000300800 */
[----:B----4-:R1:W-:Y:S04]  /*ce460*/  @P4 STG.E desc[UR34][R36.64], R207 ;  /* 0x000000cf24004986 */ /* 0x0103e8000c101922 */
[----:B--2---:R2:W-:Y:S04]  /*ce470*/  @P5 STG.E desc[UR34][R34.64], R205 ;  /* 0x000000cd22005986 */ /* 0x0045e8000c101922 */
[----:B-1----:R-:W4:Y:S04]  /*ce480*/  LDL.LU R207, [R1+0x36d4] ;  /* 0x0036d40001cf7983 */ /* 0x002f280000300800 */
[----:B--2---:R-:W2:Y:S04]  /*ce490*/  LDL.LU R205, [R1+0x36d0] ;  /* 0x0036d00001cd7983 */ /* 0x004ea80000300800 */
[----:B------:R1:W-:Y:S01]  /*ce4a0*/  @P6 STG.E desc[UR34][R40.64], R143 ;  /* 0x0000008f28006986 */ /* 0x0003e2000c101922 */
[----:B------:R-:W-:-:S03]  /*ce4b0*/  ISETP.LT.AND P3, PT, R206, UR4, !P0 ;  /* 0x00000004ce007c0c */ /* 0x000fc6000c761270 */
[----:B-1----:R-:W2:Y:S04]  /*ce4c0*/  LDL.LU R143, [R1+0x36cc] ;  /* 0x0036cc00018f7983 */ /* 0x002ea80000300800 */
[----:B------:R-:W2:Y:S04]  /*ce4d0*/  LDL.LU R92, [R1+0x1cf0] ;  /* 0x001cf000015c7983 */ /* 0x000ea80000300800 */
[----:B------:R-:W4:Y:S04]  /*ce4e0*/  LDL.LU R234, [R1+0x1cd0] ;  /* 0x001cd00001ea7983 */ /* 0x000f280000300800 */
[----:B------:R-:W4:Y:S01]  /*ce4f0*/  LDL.LU R101, [R1+0x1ce0] ;  /* 0x001ce00001657983 */ /* 0x000f220000300800 */
[----:B------:R-:W-:Y:S01]  /*ce500*/  ISETP.LT.AND P6, PT, R204, UR4, !P0 ;  /* 0x00000004cc007c0c */ /* 0x000fe2000c7c1270 */
[----:B------:R-:W-:Y:S01]  /*ce510*/  IMAD.WIDE R34, R93, 0x4, R22 ;  /* 0x000000045d227825 */ /* 0x000fe200078e0216 */
[----:B------:R-:W-:-:S02]  /*ce520*/  ISETP.LT.AND P5, PT, R142, UR4, !P0 ;  /* 0x000000048e007c0c */ /* 0x000fc4000c7a1270 */
[----:B------:R-:W-:Y:S02]  /*ce530*/  ISETP.LT.AND P4, PT, R140, UR4, !P0 ;  /* 0x000000048c007c0c */ /* 0x000fe4000c781270 */
[----:B------:R1:W-:Y:S01]  /*ce540*/  @P1 STG.E desc[UR34][R34.64], R233 ;  /* 0x000000e922001986 */ /* 0x0003e2000c101922 */
[----:B------:R-:W-:-:S04]  /*ce550*/  IMAD.WIDE R36, R93, 0x4, R26 ;  /* 0x000000045d247825 */ /* 0x000fc800078e021a */
[----:B------:R-:W-:-:S04]  /*ce560*/  IMAD.WIDE R38, R93, 0x4, R28 ;  /* 0x000000045d267825 */ /* 0x000fc800078e021c */
[C---:B------:R-:W-:Y:S01]  /*ce570*/  IMAD.WIDE R40, R93.reuse, 0x4, R30 ;  /* 0x000000045d287825 */ /* 0x040fe200078e021e */
[----:B-1----:R-:W4:Y:S03]  /*ce580*/  LDL.LU R233, [R1+0x1c50] ;  /* 0x001c500001e97983 */ /* 0x002f260000300800 */
[----:B------:R-:W-:-:S05]  /*ce590*/  IMAD.WIDE R34, R93, 0x4, R24 ;  /* 0x000000045d227825 */ /* 0x000fca00078e0218 */
[----:B------:R-:W-:Y:S04]  /*ce5a0*/  @P3 STG.E desc[UR34][R34.64], R227 ;  /* 0x000000e322003986 */ /* 0x000fe8000c101922 */
[----:B------:R-:W-:Y:S04]  /*ce5b0*/  @P6 STG.E desc[UR34][R36.64], R235 ;  /* 0x000000eb24006986 */ /* 0x000fe8000c101922 */
[----:B------:R-:W-:Y:S04]  /*ce5c0*/  @P5 STG.E desc[UR34][R38.64], R100 ;  /* 0x0000006426005986 */ /* 0x000fe8000c101922 */
[----:B------:R1:W-:Y:S04]  /*ce5d0*/  @P4 STG.E desc[UR34][R40.64], R225 ;  /* 0x000000e128004986 */ /* 0x0003e8000c101922 */
[----:B-1----:R-:W4:Y:S01]  /*ce5e0*/  LDL.LU R225, [R1+0xdc0] ;  /* 0x000dc00001e17983 */ /* 0x002f220000300800 */
[----:B------:R-:W-:-:S02]  /*ce5f0*/  ISETP.GE.AND P2, PT, R42, UR5, PT ;  /* 0x000000052a007c0c */ /* 0x000fc4000bf46270 */
[----:B------:R-:W-:Y:S02]  /*ce600*/  ISETP.LT.AND P0, PT, R139, UR4, !P0 ;  /* 0x000000048b007c0c */ /* 0x000fe4000c701270 */
[----:B------:R-:W-:Y:S01]  /*ce610*/  ISETP.LT.AND P1, PT, R224, UR4, !P2 ;  /* 0x00000004e0007c0c */ /* 0x000fe2000d721270 */
[----:B------:R-:W-:Y:S02]  /*ce620*/  IMAD.WIDE R34, R93, 0x4, R32 ;  /* 0x000000045d227825 */ /* 0x000fe400078e0220 */
[----:B------:R-:W4:Y:S02]  /*ce630*/  LDL.LU R93, [R1+0xb80] ;  /* 0x000b8000015d7983 */ /* 0x000f240000300800 */
[----:B------:R-:W-:Y:S02]  /*ce640*/  IMAD.WIDE R36, R103, 0x4, R2 ;  /* 0x0000000467247825 */ /* 0x000fe400078e0202 */
[----:B------:R-:W4:Y:S04]  /*ce650*/  LDL.LU R227, [R1+0xa80] ;  /* 0x000a800001e37983 */ /* 0x000f280000300800 */
[----:B------:R-:W4:Y:S04]  /*ce660*/  LDL.LU R42, [R1+0x43d4] ;  /* 0x0043d400012a7983 */ /* 0x000f280000300800 */
[----:B------:R1:W-:Y:S04]  /*ce670*/  @P0 STG.E desc[UR34][R34.64], R226 ;  /* 0x000000e222000986 */ /* 0x0003e8000c101922 */
[----:B------:R-:W4:Y:S04]  /*ce680*/  LDL.LU R100, [R1+0x880] ;  /* 0x0008800001647983 */ /* 0x000f280000300800 */
[----:B-1----:R-:W4:Y:S01]  /*ce690*/  LDL.LU R226, [R1+0x980] ;  /* 0x0009800001e27983 */ /* 0x002f220000300800 */
[----:B------:R-:W-:-:S02]  /*ce6a0*/  ISETP.LT.AND P6, PT, R155, UR4, !P2 ;  /* 0x000000049b007c0c */ /* 0x000fc4000d7c1270 */
[----:B------:R-:W-:Y:S02]  /*ce6b0*/  ISETP.LT.AND P5, PT, R232, UR4, !P2 ;  /* 0x00000004e8007c0c */ /* 0x000fe4000d7a1270 */
[----:B------:R-:W-:Y:S01]  /*ce6c0*/  ISETP.LT.AND P4, PT, R136, UR4, !P2 ;  /* 0x0000000488007c0c */ /* 0x000fe2000d781270 */
[----:B------:R-:W-:-:S04]  /*ce6d0*/  IMAD.WIDE R34, R103, 0x4, R4 ;  /* 0x0000000467227825 */ /* 0x000fc800078e0204 */
[----:B------:R-:W-:Y:S01]  /*ce6e0*/  IMAD.WIDE R38, R103, 0x4, R8 ;  /* 0x0000000467267825 */ /* 0x000fe200078e0208 */
[----:B------:R-:W-:-:S03]  /*ce6f0*/  ISETP.LT.AND P3, PT, R137, UR4, !P2 ;  /* 0x0000000489007c0c */ /* 0x000fc6000d761270 */
[C---:B------:R-:W-:Y:S01]  /*ce700*/  IMAD.WIDE R40, R103.reuse, 0x4, R10 ;  /* 0x0000000467287825 */ /* 0x040fe200078e020a */
[----:B---3--:R1:W-:Y:S04]  /*ce710*/  @P1 STG.E desc[UR34][R36.64], R102 ;  /* 0x0000006624001986 */ /* 0x0083e8000c101922 */
[----:B-1----:R-:W3:Y:S01]  /*ce720*/  LDL.LU R102, [R1+0x780] ;  /* 0x0007800001667983 */ /* 0x002ee20000300800 */
[C---:B------:R-:W-:Y:S01]  /*ce730*/  IMAD.WIDE R36, R103.reuse, 0x4, R6 ;  /* 0x0000000467247825 */ /* 0x040fe200078e0206 */
[----:B------:R-:W-:Y:S02]  /*ce740*/  ISETP.LT.AND P1, PT, R78, UR4, !P2 ;  /* 0x000000044e007c0c */ /* 0x000fe4000d721270 */
[----:B--2---:R-:W-:Y:S04]  /*ce750*/  @P6 STG.E desc[UR34][R34.64], R92 ;  /* 0x0000005c22006986 */ /* 0x004fe8000c101922 */
[----:B----4-:R1:W-:Y:S04]  /*ce760*/  @P5 STG.E desc[UR34][R36.64], R234 ;  /* 0x000000ea24005986 */ /* 0x0103e8000c101922 */
[----:B------:R2:W-:Y:S04]  /*ce770*/  @P4 STG.E desc[UR34][R38.64], R101 ;  /* 0x0000006526004986 */ /* 0x0005e8000c101922 */
[----:B-1----:R-:W4:Y:S04]  /*ce780*/  LDL.LU R234, [R1+0x680] ;  /* 0x0006800001ea7983 */ /* 0x002f280000300800 */
[----:B--2---:R-:W2:Y:S01]  /*ce790*/  LDL.LU R101, [R1+0x600] ;  /* 0x0006000001657983 */ /* 0x004ea20000300800 */
[----:B------:R-:W-:-:S03]  /*ce7a0*/  IMAD.WIDE R34, R103, 0x4, R12 ;  /* 0x0000000467227825 */ /* 0x000fc600078e020c */
[----:B------:R1:W-:Y:S04]  /*ce7b0*/  @P3 STG.E desc[UR34][R40.64], R233 ;  /* 0x000000e928003986 */ /* 0x0003e8000c101922 */
[----:B-1----:R-:W2:Y:S04]  /*ce7c0*/  LDL.LU R233, [R1+0x1094] ;  /* 0x0010940001e97983 */ /* 0x002ea80000300800 */
[----:B------:R-:W2:Y:S04]  /*ce7d0*/  LDL.LU R235, [R1+0x460] ;  /* 0x0004600001eb7983 */ /* 0x000ea80000300800 */
[----:B------:R-:W2:Y:S04]  /*ce7e0*/  LDL.LU R92, [R1+0x250] ;  /* 0x00025000015c7983 */ /* 0x000ea80000300800 */
[----:B------:R1:W-:Y:S04]  /*ce7f0*/  @P1 STG.E desc[UR34][R34.64], R225 ;  /* 0x000000e122001986 */ /* 0x0003e8000c101922 */
[----:B-1----:R-:W2:Y:S01]  /*ce800*/  LDL.LU R225, [R1+0x360] ;  /* 0x0003600001e17983 */ /* 0x002ea20000300800 */
[----:B------:R-:W-:-:S02]  /*ce810*/  ISETP.LT.AND P0, PT, R79, UR4, !P2 ;  /* 0x000000044f007c0c */ /* 0x000fc4000d701270 */
[----:B------:R-:W-:Y:S02]  /*ce820*/  ISETP.LT.AND P6, PT, R207, UR4, !P2 ;  /* 0x00000004cf007c0c */ /* 0x000fe4000d7c1270 */
[----:B------:R-:W-:Y:S01]  /*ce830*/  ISETP.LT.AND P3, PT, R205, UR4, !P2 ;  /* 0x00000004cd007c0c */ /* 0x000fe2000d761270 */
[----:B------:R-:W-:Y:S01]  /*ce840*/  IMAD.WIDE R36, R103, 0x4, R14 ;  /* 0x0000000467247825 */ /* 0x000fe200078e020e */
[----:B------:R-:W-:Y:S02]  /*ce850*/  ISETP.LT.AND P5, PT, R143, UR4, !P2 ;  /* 0x000000048f007c0c */ /* 0x000fe4000d7a1270 */
[----:B------:R-:W-:Y:S01]  /*ce860*/  ISETP.LT.AND P4, PT, R141, UR4, !P2 ;  /* 0x000000048d007c0c */ /* 0x000fe2000d781270 */
[----:B------:R-:W-:-:S04]  /*ce870*/  IMAD.WIDE R34, R103, 0x4, R16 ;  /* 0x0000000467227825 */ /* 0x000fc800078e0210 */
[----:B------:R1:W-:Y:S01]  /*ce880*/  @P0 STG.E desc[UR34][R36.64], R93 ;  /* 0x0000005d24000986 */ /* 0x0003e2000c101922 */
[----:B------:R-:W-:-:S04]  /*ce890*/  IMAD.WIDE R38, R103, 0x4, R20 ;  /* 0x0000000467267825 */ /* 0x000fc800078e0214 */
[C---:B------:R-:W-:Y:S01]  /*ce8a0*/  IMAD.WIDE R40, R103.reuse, 0x4, R22 ;  /* 0x0000000467287825 */ /* 0x040fe200078e0216 */
[----:B------:R-:W-:Y:S04]  /*ce8b0*/  @P6 STG.E desc[UR34][R34.64], R227 ;  /* 0x000000e322006986 */ /* 0x000fe8000c101922 */
[----:B-1----:R-:W2:Y:S01]  /*ce8c0*/  LDL.LU R93, [R1+0x1d64] ;  /* 0x001d6400015d7983 */ /* 0x002ea20000300800 */
[----:B------:R-:W-:-:S05]  /*ce8d0*/  IMAD.WIDE R36, R103, 0x4, R18 ;  /* 0x0000000467247825 */ /* 0x000fca00078e0212 */
[----:B------:R-:W-:Y:S04]  /*ce8e0*/  @P3 STG.E desc[UR34][R36.64], R100 ;  /* 0x0000006424003986 */ /* 0x000fe8000c101922 */
[----:B------:R1:W-:Y:S01]  /*ce8f0*/  @P5 STG.E desc[UR34][R38.64], R226 ;  /* 0x000000e226005986 */ /* 0x0003e2000c101922 */
[----:B------:R-:W-:-:S03]  /*ce900*/  ISETP.LT.AND P1, PT, R206, UR4, !P2 ;  /* 0x00000004ce007c0c */ /* 0x000fc6000d721270 */
[----:B-1----:R-:W2:Y:S01]  /*ce910*/  LDL.LU R226, [R1+0x1e04] ;  /* 0x001e040001e27983 */ /* 0x002ea20000300800 */
[----:B------:R-:W-:Y:S01]  /*ce920*/  ISETP.LT.AND P0, PT, R204, UR4, !P2 ;  /* 0x00000004cc007c0c */ /* 0x000fe2000d701270 */
[----:B------:R-:W-:-:S04]  /*ce930*/  IMAD.WIDE R34, R103, 0x4, R24 ;  /* 0x0000000467227825 */ /* 0x000fc800078e0218 */
[----:B------:R-:W-:Y:S01]  /*ce940*/  IMAD.WIDE R36, R103, 0x4, R26 ;  /* 0x0000000467247825 */ /* 0x000fe200078e021a */
[----:B------:R-:W-:-:S03]  /*ce950*/  ISETP.LT.AND P3, PT, R142, UR4, !P2 ;  /* 0x000000048e007c0c */ /* 0x000fc6000d761270 */
[----:B------:R-:W-:Y:S01]  /*ce960*/  IMAD.WIDE R38, R103, 0x4, R32 ;  /* 0x0000000467267825 */ /* 0x000fe200078e0220 */
[----:B---3--:R1:W-:Y:S04]  /*ce970*/  @P4 STG.E desc[UR34][R40.64], R102 ;  /* 0x0000006628004986 */ /* 0x0083e8000c101922 */
[----:B-1----:R-:W3:Y:S04]  /*ce980*/  LDL.LU R102, [R1+0x1dd4] ;  /* 0x001dd40001667983 */ /* 0x002ee80000300800 */
[----:B------:R-:W3:Y:S01]  /*ce990*/  LDL.LU R100, [R1+0x1db4] ;  /* 0x001db40001647983 */ /* 0x000ee20000300800 */
[----:B------:R-:W-:-:S02]  /*ce9a0*/  ISETP.LT.AND P4, PT, R140, UR4, !P2 ;  /* 0x000000048c007c0c */ /* 0x000fc4000d781270 */
[----:B------:R-:W-:Y:S01]  /*ce9b0*/  ISETP.LT.AND P2, PT, R139, UR4, !P2 ;  /* 0x000000048b007c0c */ /* 0x000fe2000d741270 */
[----:B----4-:R1:W-:Y:S04]  /*ce9c0*/  @P1 STG.E desc[UR34][R34.64], R234 ;  /* 0x000000ea22001986 */ /* 0x0103e8000c101922 */
[----:B--2---:R2:W-:Y:S04]  /*ce9d0*/  @P0 STG.E desc[UR34][R36.64], R101 ;  /* 0x0000006524000986 */ /* 0x0045e8000c101922 */
[----:B-1----:R-:W4:Y:S04]  /*ce9e0*/  LDL.LU R234, [R1+0x1d54] ;  /* 0x001d540001ea7983 */ /* 0x002f280000300800 */
[----:B--2---:R-:W2:Y:S01]  /*ce9f0*/  LDL.LU R101, [R1+0x1da4] ;  /* 0x001da40001657983 */ /* 0x004ea20000300800 */
[----:B------:R-:W-:-:S04]  /*cea00*/  IMAD.WIDE R36, R103, 0x4, R28 ;  /* 0x0000000467247825 */ /* 0x000fc800078e021c */
[----:B------:R-:W-:Y:S02]  /*cea10*/  IMAD.WIDE R34, R103, 0x4, R30 ;  /* 0x0000000467227825 */ /* 0x000fe400078e021e */
[----:B------:R-:W2:Y:S04]  /*cea20*/  LDL.LU R103, [R1+0x1d44] ;  /* 0x001d440001677983 */ /* 0x000ea80000300800 */
[----:B------:R-:W-:Y:S04]  /*cea30*/  @P3 STG.E desc[UR34][R36.64], R235 ;  /* 0x000000eb24003986 */ /* 0x000fe8000c101922 */
[----:B------:R-:W-:Y:S04]  /*cea40*/  @P4 STG.E desc[UR34][R34.64], R92 ;  /* 0x0000005c22004986 */ /* 0x000fe8000c101922 */
[----:B------:R1:W-:Y:S04]  /*cea50*/  @P2 STG.E desc[UR34][R38.64], R225 ;  /* 0x000000e126002986 */ /* 0x0003e8000c101922 */
[----:B-1----:R-:W2:Y:S01]  /*cea60*/  LDL.LU R225, [R1+0x1df4] ;  /* 0x001df40001e17983 */ /* 0x002ea20000300800 */
[----:B------:R-:W-:-:S04]  /*cea70*/  ISETP.GE.AND P6, PT, R42, UR5, PT ;  /* 0x000000052a007c0c */ /* 0x000fc8000bfc6270 */
[----:B------:R-:W-:Y:S01]  /*cea80*/  ISETP.LT.AND P5, PT, R224, UR4, !P6 ;  /* 0x00000004e0007c0c */ /* 0x000fe2000f7a1270 */
[----:B------:R-:W-:Y:S01]  /*cea90*/  IMAD.WIDE R40, R233, 0x4, R2 ;  /* 0x00000004e9287825 */ /* 0x000fe200078e0202 */
[----:B------:R-:W-:Y:S02]  /*ceaa0*/  ISETP.LT.AND P1, PT, R155, UR4, !P6 ;  /* 0x000000049b007c0c */ /* 0x000fe4000f721270 */
[----:B------:R-:W-:Y:S01]  /*ceab0*/  ISETP.LT.AND P0, PT, R232, UR4, !P6 ;  /* 0x00000004e8007c0c */ /* 0x000fe2000f701270 */
[----:B------:R-:W-:-:S04]  /*ceac0*/  IMAD.WIDE R34, R233, 0x4, R4 ;  /* 0x00000004e9227825 */ /* 0x000fc800078e0204 */
[----:B------:R-:W-:-:S04]  /*cead0*/  IMAD.WIDE R36, R233, 0x4, R6 ;  /* 0x00000004e9247825 */ /* 0x000fc800078e0206 */
[----:B------:R1:W-:Y:S04]  /*ceae0*/  @P5 STG.E desc[UR34][R40.64], R93 ;  /* 0x0000005d28005986 */ /* 0x0003e8000c101922 */
[----:B-1----:R-:W2:Y:S04]  /*ceaf0*/  LDL.LU R93, [R1+0x1dc4] ;  /* 0x001dc400015d7983 */ /* 0x002ea80000300800 */
[----:B------:R-:W2:Y:S04]  /*ceb00*/  LDL.LU R227, [R1+0x1d94] ;  /* 0x001d940001e37983 */ /* 0x000ea80000300800 */
[----:B------:R-:W2:Y:S04]  /*ceb10*/  LDL.LU R42, [R1+0x43d8] ;  /* 0x0043d800012a7983 */ /* 0x000ea80000300800 */
[----:B------:R1:W-:Y:S04]  /*ceb20*/  @P1 STG.E desc[UR34][R34.64], R226 ;  /* 0x000000e222001986 */ /* 0x0003e8000c101922 */
[----:B------:R-:W2:Y:S04]  /*ceb30*/  LDL.LU R92, [R1+0x1d34] ;  /* 0x001d3400015c7983 */ /* 0x000ea80000300800 */
[----:B-1----:R-:W2:Y:S01]  /*ceb40*/  LDL.LU R226, [R1+0x1d84] ;  /* 0x001d840001e27983 */ /* 0x002ea20000300800 */
[----:B------:R-:W-:-:S02]  /*ceb50*/  ISETP.LT.AND P5, PT, R136, UR4, !P6 ;  /* 0x0000000488007c0c */ /* 0x000fc4000f7a1270 */
[----:B------:R-:W-:Y:S02]  /*ceb60*/  ISETP.LT.AND P4, PT, R137, UR4, !P6 ;  /* 0x0000000489007c0c */ /* 0x000fe4000f781270 */
[----:B------:R-:W-:Y:S01]  /*ceb70*/  ISETP.LT.AND P3, PT, R78, UR4, !P6 ;  /* 0x000000044e007c0c */ /* 0x000fe2000f761270 */
[----:B------:R-:W-:-:S04]  /*ceb80*/  IMAD.WIDE R34, R233, 0x4, R8 ;  /* 0x00000004e9227825 */ /* 0x000fc800078e0208 */
[----:B------:R-:W-:Y:S01]  /*ceb90*/  IMAD.WIDE R38, R233, 0x4, R12 ;  /* 0x00000004e9267825 */ /* 0x000fe200078e020c */
[----:B------:R-:W-:-:S03]  /*ceba0*/  ISETP.LT.AND P2, PT, R79, UR4, !P6 ;  /* 0x000000044f007c0c */ /* 0x000fc6000f741270 */
[----:B------:R-:W-:Y:S01]  /*cebb0*/  IMAD.WIDE R40, R233, 0x4, R14 ;  /* 0x00000004e9287825 */ /* 0x000fe200078e020e */
[----:B------:R-:W-:Y:S01]  /*cebc0*/  ISETP.LT.AND P1, PT, R207, UR4, !P6 ;  /* 0x00000004cf007c0c */ /* 0x000fe2000f721270 */
[----:B---3--:R1:W-:Y:S04]  /*cebd0*/  @P0 STG.E desc[UR34][R36.64], R102 ;  /* 0x0000006624000986 */ /* 0x0083e8000c101922 */
[----:B-1----:R-:W3:Y:S01]  /*cebe0*/  LDL.LU R102, [R1+0x1d24] ;  /* 0x001d240001667983 */ /* 0x002ee20000300800 */
[----:B------:R-:W-:-:S03]  /*cebf0*/  IMAD.WIDE R36, R233, 0x4, R10 ;  /* 0x00000004e9247825 */ /* 0x000fc600078e020a */
[----:B------:R-:W-:Y:S04]  /*cec00*/  @P5 STG.E desc[UR34][R34.64], R100 ;  /* 0x0000006422005986 */ /* 0x000fe8000c101922 */
[----:B----4-:R1:W-:Y:S04]  /*cec10*/  @P4 STG.E desc[UR34][R36.64], R234 ;  /* 0x000000ea24004986 */ /* 0x0103e8000c101922 */
[----:B--2---:R2:W-:Y:S04]  /*cec20*/  @P3 STG.E desc[UR34][R38.64], R101 ;  /* 0x0000006526003986 */ /* 0x0045e8000c101922 */
[----:B-1----:R-:W4:Y:S04]  /*cec30*/  LDL.LU R234, [R1+0x1090] ;  /* 0x0010900001ea7983 */ /* 0x002f280000300800 */
[----:B--2---:R-:W2:Y:S04]  /*cec40*/  LDL.LU R101, [R1+0x1de4] ;  /* 0x001de40001657983 */ /* 0x004ea80000300800 */
[----:B------:R1:W-:Y:S01]  /*cec50*/  @P2 STG.E desc[UR34][R40.64], R103 ;  /* 0x0000006728002986 */ /* 0x0003e2000c101922 */
[----:B------:R-:W-:-:S03]  /*cec60*/  IMAD.WIDE R34, R233, 0x4, R16 ;  /* 0x00000004e9227825 */ /* 0x000fc600078e0210 */
[----:B-1----:R-:W4:Y:S04]  /*cec70*/  LDL.LU R103, [R1+0x1d74] ;  /* 0x001d740001677983 */ /* 0x002f280000300800 */
[----:B------:R-:W4:Y:S04]  /*cec80*/  LDL.LU R235, [R1+0x1d14] ;  /* 0x001d140001eb7983 */ /* 0x000f280000300800 */
[----:B------:R-:W4:Y:S04]  /*cec90*/  LDL.LU R100, [R1+0x1d04] ;  /* 0x001d040001647983 */ /* 0x000f280000300800 */
[----:B------:R1:W-:Y:S04]  /*ceca0*/  @P1 STG.E desc[UR34][R34.64], R225 ;  /* 0x000000e122001986 */ /* 0x0003e8000c101922 */
[----:B-1----:R-:W4:Y:S01]  /*cecb0*/  LDL.LU R225, [R1+0x1cf4] ;  /* 0x001cf40001e17983 */ /* 0x002f220000300800 */
[----:B------:R-:W-:-:S02]  /*cecc0*/  ISETP.LT.AND P0, PT, R205, UR4, !P6 ;  /* 0x00000004cd007c0c */ /* 0x000fc4000f701270 */
[----:B------:R-:W-:Y:S02]  /*cecd0*/  ISETP.LT.AND P5, PT, R143, UR4, !P6 ;  /* 0x000000048f007c0c */ /* 0x000fe4000f7a1270 */
[----:B------:R-:W-:Y:S01]  /*cece0*/  ISETP.LT.AND P2, PT, R141, UR4, !P6 ;  /* 0x000000048d007c0c */ /* 0x000fe2000f741270 */
[C---:B------:R-:W-:Y:S01]  /*cecf0*/  IMAD.WIDE R36, R233.reuse, 0x4, R18 ;  /* 0x00000004e9247825 */ /* 0x040fe200078e0212 */
[----:B------:R-:W-:Y:S02]  /*ced00*/  ISETP.LT.AND P4, PT, R206, UR4, !P6 ;  /* 0x00000004ce007c0c */ /* 0x000fe4000f781270 */
[----:B------:R-:W-:Y:S01]  /*ced10*/  ISETP.LT.AND P3, PT, R204, UR4, !P6 ;  /* 0x00000004cc007c0c */ /* 0x000fe2000f761270 */
[----:B------:R-:W-:-:S04]  /*ced20*/  IMAD.WIDE R34, R233, 0x4, R20 ;  /* 0x00000004e9227825 */ /* 0x000fc800078e0214 */
[C---:B------:R-:W-:Y:S01]  /*ced30*/  IMAD.WIDE R38, R233.reuse, 0x4, R24 ;  /* 0x00000004e9267825 */ /* 0x040fe200078e0218 */
[----:B------:R1:W-:Y:S03]  /*ced40*/  @P0 STG.E desc[UR34][R36.64], R93 ;  /* 0x0000005d24000986 */ /* 0x0003e6000c101922 */
[C---:B------:R-:W-:Y:S01]  /*ced50*/  IMAD.WIDE R40, R233.reuse, 0x4, R26 ;  /* 0x00000004e9287825 */ /* 0x040fe200078e021a */
[----:B------:R1:W-:Y:S03]  /*ced60*/  @P5 STG.E desc[UR34][R34.64], R227 ;  /* 0x000000e322005986 */ /* 0x0003e6000c101922 */
[C---:B-1----:R-:W-:Y:S01]  /*ced70*/  IMAD.WIDE R36, R233.reuse, 0x4, R22 ;  /* 0x00000004e9247825 */ /* 0x042fe200078e0216 */
[----:B------:R-:W4:Y:S04]  /*ced80*/  LDL.LU R93, [R1+0x1cd4] ;  /* 0x001cd400015d7983 */ /* 0x000f280000300800 */
[----:B------:R1:W-:Y:S04]  /*ced90*/  @P2 STG.E desc[UR34][R36.64], R92 ;  /* 0x0000005c24002986 */ /* 0x0003e8000c101922 */
[----:B------:R-:W-:Y:S01]  /*ceda0*/  @P4 STG.E desc[UR34][R38.64], R226 ;  /* 0x000000e226004986 */ /* 0x000fe2000c101922 */
[----:B------:R-:W-:Y:S01]  /*cedb0*/  ISETP.LT.AND P1, PT, R142, UR4, !P6 ;  /* 0x000000048e007c0c */ /* 0x000fe2000f721270 */
[----:B------:R-:W-:Y:S01]  /*cedc0*/  IMAD.WIDE R34, R233, 0x4, R28 ;  /* 0x00000004e9227825 */ /* 0x000fe200078e021c */
[----:B------:R-:W-:-:S02]  /*cedd0*/  ISETP.LT.AND P0, PT, R140, UR4, !P6 ;  /* 0x000000048c007c0c */ /* 0x000fc4000f701270 */
[----:B------:R-:W-:Y:S01]  /*cede0*/  ISETP.GE.AND P5, PT, R42, UR5, PT ;  /* 0x000000052a007c0c */ /* 0x000fe2000bfa6270 */
[----:B-1----:R-:W-:Y:S01]  /*cedf0*/  IMAD.WIDE R36, R233, 0x4, R30 ;  /* 0x00000004e9247825 */ /* 0x002fe200078e021e */
[----:B------:R-:W-:Y:S02]  /*cee00*/  ISETP.LT.AND P6, PT, R139, UR4, !P6 ;  /* 0x000000048b007c0c */ /* 0x000fe4000f7c1270 */
[----:B------:R-:W-:Y:S01]  /*cee10*/  ISETP.LT.AND P4, PT, R224, UR4, !P5 ;  /* 0x00000004e0007c0c */ /* 0x000fe2000ef81270 */
[----:B---3--:R1:W-:Y:S04]  /*cee20*/  @P3 STG.E desc[UR34][R40.64], R102 ;  /* 0x0000006628003986 */ /* 0x0083e8000c101922 */
[----:B-1----:R-:W3:Y:S04]  /*cee30*/  LDL.LU R102, [R1+0x1ce4] ;  /* 0x001ce40001667983 */ /* 0x002ee80000300800 */
[----:B------:R-:W3:Y:S04]  /*cee40*/  LDL.LU R226, [R1+0x1c54] ;  /* 0x001c540001e27983 */ /* 0x000ee80000300800 */
[----:B------:R-:W3:Y:S01]  /*cee50*/  LDL.LU R92, [R1+0xdc4] ;  /* 0x000dc400015c7983 */ /* 0x000ee20000300800 */
[----:B------:R-:W-:-:S03]  /*cee60*/  ISETP.LT.AND P3, PT, R155, UR4, !P5 ;  /* 0x000000049b007c0c */ /* 0x000fc6000ef61270 */
[----:B--2---:R1:W-:Y:S04]  /*cee70*/  @P1 STG.E desc[UR34][R34.64], R101 ;  /* 0x0000006522001986 */ /* 0x0043e8000c101922 */
[----:B-1----:R-:W2:Y:S01]  /*cee80*/  LDL.LU R101, [R1+0xb84] ;  /* 0x000b840001657983 */ /* 0x002ea20000300800 */
[----:B------:R-:W-:-:S03]  /*cee90*/  IMAD.WIDE R34, R233, 0x4, R32 ;  /* 0x00000004e9227825 */ /* 0x000fc600078e0220 */
[----:B----4-:R1:W-:Y:S01]  /*ceea0*/  @P0 STG.E desc[UR34][R36.64], R103 ;  /* 0x0000006724000986 */ /* 0x0103e2000c101922 */
[----:B------:R-:W-:-:S03]  /*ceeb0*/  IMAD.WIDE R38, R234, 0x4, R4 ;  /* 0x00000004ea267825 */ /* 0x000fc600078e0204 */
[----:B------:R-:W-:Y:S04]  /*ceec0*/  @P6 STG.E desc[UR34][R34.64], R235 ;  /* 0x000000eb22006986 */ /* 0x000fe8000c101922 */
[----:B-1----:R-:W4:Y:S01]  /*ceed0*/  LDL.LU R103, [R1+0xa84] ;  /* 0x000a840001677983 */ /* 0x002f220000300800 */
[----:B------:R-:W-:-:S03]  /*ceee0*/  IMAD.WIDE R36, R234, 0x4, R2 ;  /* 0x00000004ea247825 */ /* 0x000fc600078e0202 */
[----:B------:R-:W4:Y:S04]  /*ceef0*/  LDL.LU R233, [R1+0x884] ;  /* 0x0008840001e97983 */ /* 0x000f280000300800 */
[----:B------:R-:W-:Y:S04]  /*cef00*/  @P4 STG.E desc[UR34][R36.64], R100 ;  /* 0x0000006424004986 */ /* 0x000fe8000c101922 */
[----:B------:R-:W4:Y:S04]  /*cef10*/  LDL.LU R42, [R1+0x43dc] ;  /* 0x0043dc00012a7983 */ /* 0x000f280000300800 */
[----:B------:R1:W-:Y:S04]  /*cef20*/  @P3 STG.E desc[UR34][R38.64], R225 ;  /* 0x000000e126003986 */ /* 0x0003e8000c101922 */
[----:B-1----:R-:W4:Y:S01]  /*cef30*/  LDL.LU R225, [R1+0x984] ;  /* 0x0009840001e17983 */ /* 0x002f220000300800 */
[----:B------:R-:W-:-:S02]  /*cef40*/  ISETP.LT.AND P2, PT, R232, UR4, !P5 ;  /* 0x00000004e8007c0c */ /* 0x000fc4000ef41270 */
[----:B------:R-:W-:Y:S01]  /*cef50*/  ISETP.LT.AND P1, PT, R136, UR4, !P5 ;  /* 0x0000000488007c0c */ /* 0x000fe2000ef21270 */
[----:B------:R-:W-:Y:S01]  /*cef60*/  IMAD.WIDE R40, R234, 0x4, R6 ;  /* 0x00000004ea287825 */ /* 0x000fe200078e0206 */
[----:B------:R-:W-:-:S03]  /*cef70*/  ISETP.LT.AND P0, PT, R137, UR4, !P5 ;  /* 0x0000000489007c0c */ /* 0x000fc6000ef01270 */
[----:B------:R-:W-:-:S04]  /*cef80*/  IMAD.WIDE R34, R234, 0x4, R8 ;  /* 0x00000004ea227825 */ /* 0x000fc800078e0208 */
[----:B------:R-:W-:Y:S02]  /*cef90*/  IMAD.WIDE R36, R234, 0x4, R10 ;  /* 0x00000004ea247825 */ /* 0x000fe400078e020a */
[----:B------:R1:W-:Y:S04]  /*cefa0*/  @P2 STG.E desc[UR34][R40.64], R93 ;  /* 0x0000005d28002986 */ /* 0x0003e8000c101922 */
[----:B-1----:R-:W4:Y:S01]  /*cefb0*/  LDL.LU R93, [R1+0x784] ;  /* 0x00078400015d7983 */ /* 0x002f220000300800 */
[----:B------:R-:W-:Y:S02]  /*cefc0*/  ISETP.LT.AND P6, PT, R78, UR4, !P5 ;  /* 0x000000044e007c0c */ /* 0x000fe4000efc1270 */
[----:B------:R-:W-:Y:S02]  /*cefd0*/  ISETP.LT.AND P4, PT, R79, UR4, !P5 ;  /* 0x000000044f007c0c */ /* 0x000fe4000ef81270 */
[----:B------:R-:W-:-:S02]  /*cefe0*/  ISETP.LT.AND P3, PT, R207, UR4, !P5 ;  /* 0x00000004cf007c0c */ /* 0x000fc4000ef61270 */
[----:B------:R-:W-:Y:S01]  /*ceff0*/  ISETP.LT.AND P2, PT, R205, UR4, !P5 ;  /* 0x00000004cd007c0c */ /* 0x000fe2000ef41270 */
[----:B------:R-:W-:-:S04]  /*cf000*/  IMAD.WIDE R38, R234, 0x4, R16 ;  /* 0x00000004ea267825 */ /* 0x000fc800078e0210 */
[C---:B------:R-:W-:Y:S01]  /*cf010*/  IMAD.WIDE R40, R234.reuse, 0x4, R18 ;  /* 0x00000004ea287825 */ /* 0x040fe200078e0212 */
[----:B---3--:R1:W-:Y:S04]  /*cf020*/  @P1 STG.E desc[UR34][R34.64], R102 ;  /* 0x0000006622001986 */ /* 0x0083e8000c101922 */
[----:B------:R3:W-:Y:S04]  /*cf030*/  @P0 STG.E desc[UR34][R36.64], R226 ;  /* 0x000000e224000986 */ /* 0x0007e8000c101922 */
[----:B-1----:R-:W4:Y:S04]  /*cf040*/  LDL.LU R102, [R1+0x107c] ;  /* 0x00107c0001667983 */ /* 0x002f280000300800 */
[----:B------:R-:W4:Y:S04]  /*cf050*/  LDL.LU R235, [R1+0x684] ;  /* 0x0006840001eb7983 */ /* 0x000f280000300800 */
[----:B------:R-:W4:Y:S04]  /*cf060*/  LDL.LU R100, [R1+0x604] ;  /* 0x0006040001647983 */ /* 0x000f280000300800 */
[----:B---3--:R-:W3:Y:S01]  /*cf070*/  LDL.LU R226, [R1+0x464] ;  /* 0x0004640001e27983 */ /* 0x008ee20000300800 */
[----:B------:R-:W-:-:S04]  /*cf080*/  IMAD.WIDE R34, R234, 0x4, R12 ;  /* 0x00000004ea227825 */ /* 0x000fc800078e020c */
[----:B------:R-:W-:Y:S01]  /*cf090*/  IMAD.WIDE R36, R234, 0x4, R14 ;  /* 0x00000004ea247825 */ /* 0x000fe200078e020e */
[----:B------:R1:W-:Y:S04]  /*cf0a0*/  @P6 STG.E desc[UR34][R34.64], R92 ;  /* 0x0000005c22006986 */ /* 0x0003e8000c101922 */
[----:B-1----:R-:W3:Y:S04]  /*cf0b0*/  LDL.LU R92, [R1+0x254] ;  /* 0x00025400015c7983 */ /* 0x002ee80000300800 */
[----:B--2---:R1:W-:Y:S01]  /*cf0c0*/  @P4 STG.E desc[UR34][R36.64], R101 ;  /* 0x0000006524004986 */ /* 0x0043e2000c101922 */
[----:B------:R-:W-:-:S03]  /*cf0d0*/  ISETP.LT.AND P1, PT, R143, UR4, !P5 ;  /* 0x000000048f007c0c */ /* 0x000fc6000ef21270 */
[----:B-1----:R-:W2:Y:S04]  /*cf0e0*/  LDL.LU R101, [R1+0x364] ;  /* 0x0003640001657983 */ /* 0x002ea80000300800 */
[----:B----4-:R-:W-:Y:S04]  /*cf0f0*/  @P3 STG.E desc[UR34][R38.64], R103 ;  /* 0x0000006726003986 */ /* 0x010fe8000c101922 */
[----:B------:R1:W-:Y:S01]  /*cf100*/  @P2 STG.E desc[UR34][R40.64], R233 ;  /* 0x000000e928002986 */ /* 0x0003e2000c101922 */
[----:B------:R-:W-:-:S03]  /*cf110*/  IMAD.WIDE R34, R234, 0x4, R20 ;  /* 0x00000004ea227825 */ /* 0x000fc600078e0214 */
[----:B-1----:R-:W4:Y:S04]  /*cf120*/  LDL.LU R233, [R1+0x1d68] ;  /* 0x001d680001e97983 */ /* 0x002f280000300800 */
[----:B------:R-:W4:Y:S04]  /*cf130*/  LDL.LU R103, [R1+0x1e08] ;  /* 0x001e080001677983 */ /* 0x000f280000300800 */
[----:B------:R1:W-:Y:S04]  /*cf140*/  @P1 STG.E desc[UR34][R34.64], R225 ;  /* 0x000000e122001986 */ /* 0x0003e8000c101922 */
[----:B-1----:R-:W4:Y:S01]  /*cf150*/  LDL.LU R225, [R1+0x1dd8] ;  /* 0x001dd80001e17983 */ /* 0x002f220000300800 */
[----:B------:R-:W-:-:S02]  /*cf160*/  ISETP.LT.AND P0, PT, R141, UR4, !P5 ;  /* 0x000000048d007c0c */ /* 0x000fc4000ef01270 */
[----:B------:R-:W-:Y:S02]  /*cf170*/  ISETP.LT.AND P3, PT, R206, UR4, !P5 ;  /* 0x00000004ce007c0c */ /* 0x000fe4000ef61270 */
[----:B------:R-:W-:Y:S01]  /*cf180*/  ISETP.LT.AND P6, PT, R204, UR4, !P5 ;  /* 0x00000004cc007c0c */ /* 0x000fe2000efc1270 */
[----:B------:R-:W-:Y:S01]  /*cf190*/  IMAD.WIDE R36, R234, 0x4, R22 ;  /* 0x00000004ea247825 */ /* 0x000fe200078e0216 */
[----:B------:R-:W-:-:S03]  /*cf1a0*/  ISETP.LT.AND P4, PT, R142, UR4, !P5 ;  /* 0x000000048e007c0c */ /* 0x000fc6000ef81270 */
[----:B------:R-:W-:-:S04]  /*cf1b0*/  IMAD.WIDE R34, R234, 0x4, R24 ;  /* 0x00000004ea227825 */ /* 0x000fc800078e0218 */
[C---:B------:R-:W-:Y:S01]  /*cf1c0*/  IMAD.WIDE R38, R234.reuse, 0x4, R28 ;  /* 0x00000004ea267825 */ /* 0x040fe200078e021c */
[----:B------:R1:W-:Y:S03]  /*cf1d0*/  @P0 STG.E desc[UR34][R36.64], R93 ;  /* 0x0000005d24000986 */ /* 0x0003e6000c101922 */
[----:B-1----:R-:W-:Y:S01]  /*cf1e0*/  IMAD.WIDE R36, R234, 0x4, R26 ;  /* 0x00000004ea247825 */ /* 0x002fe200078e021a */
[----:B------:R-:W4:Y:S01]  /*cf1f0*/  LDL.LU R93, [R1+0x1db8] ;  /* 0x001db800015d7983 */ /* 0x000f220000300800 */
[----:B------:R-:W-:Y:S02]  /*cf200*/  ISETP.LT.AND P0, PT, R140, UR4, !P5 ;  /* 0x000000048c007c0c */ /* 0x000fe4000ef01270 */
[----:B------:R-:W-:Y:S02]  /*cf210*/  ISETP.LT.AND P5, PT, R139, UR4, !P5 ;  /* 0x000000048b007c0c */ /* 0x000fe4000efa1270 */
[----:B------:R-:W-:-:S04]  /*cf220*/  ISETP.GE.AND P2, PT, R42, UR5, PT ;  /* 0x000000052a007c0c */ /* 0x000fc8000bf46270 */
[----:B------:R-:W-:Y:S01]  /*cf230*/  ISETP.LT.AND P1, PT, R224, UR4, !P2 ;  /* 0x00000004e0007c0c */ /* 0x000fe2000d721270 */
[----:B------:R1:W-:Y:S04]  /*cf240*/  @P3 STG.E desc[UR34][R34.64], R235 ;  /* 0x000000eb22003986 */ /* 0x0003e8000c101922 */
[----:B------:R3:W-:Y:S04]  /*cf250*/  @P6 STG.E desc[UR34][R36.64], R100 ;  /* 0x0000006424006986 */ /* 0x0007e8000c101922 */
[----:B---3--:R3:W-:Y:S04]  /*cf260*/  @P4 STG.E desc[UR34][R38.64], R226 ;  /* 0x000000e226004986 */ /* 0x0087e8000c101922 */
[----:B-1----:R-:W4:Y:S01]  /*cf270*/  LDL.LU R235, [R1+0x1d58] ;  /* 0x001d580001eb7983 */ /* 0x002f220000300800 */
[----:B------:R-:W-:-:S04]  /*cf280*/  IMAD.WIDE R34, R234, 0x4, R30 ;  /* 0x00000004ea227825 */ /* 0x000fc800078e021e */
[----:B------:R-:W-:Y:S01]  /*cf290*/  IMAD.WIDE R36, R234, 0x4, R32 ;  /* 0x00000004ea247825 */ /* 0x000fe200078e0220 */
[----:B---3--:R-:W3:Y:S04]  /*cf2a0*/  LDL.LU R226, [R1+0x1da8] ;  /* 0x001da80001e27983 */ /* 0x008ee80000300800 */
[----:B------:R-:W3:Y:S04]  /*cf2b0*/  LDL.LU R234, [R1+0x1d48] ;  /* 0x001d480001ea7983 */ /* 0x000ee80000300800 */
[----:B------:R-:W-:Y:S04]  /*cf2c0*/  @P0 STG.E desc[UR34][R34.64], R92 ;  /* 0x0000005c22000986 */ /* 0x000fe8000c101922 */
[----:B------:R-:W3:Y:S01]  /*cf2d0*/  LDL.LU R100, [R1+0x1df8] ;  /* 0x001df80001647983 */ /* 0x000ee20000300800 */
[----:B------:R-:W-:-:S03]  /*cf2e0*/  ISETP.LT.AND P6, PT, R155, UR4, !P2 ;  /* 0x000000049b007c0c */ /* 0x000fc6000d7c1270 */
[----:B--2---:R1:W-:Y:S01]  /*cf2f0*/  @P5 STG.E desc[UR34][R36.64], R101 ;  /* 0x0000006524005986 */ /* 0x0043e2000c101922 */
[----:B------:R-:W-:-:S03]  /*cf300*/  IMAD.WIDE R38, R102, 0x4, R2 ;  /* 0x0000000466267825 */ /* 0x000fc600078e0202 */
[----:B-1----:R-:W2:Y:S01]  /*cf310*/  LDL.LU R101, [R1+0x1dc8] ;  /* 0x001dc80001657983 */ /* 0x002ea20000300800 */
[----:B------:R-:W-:Y:S01]  /*cf320*/  ISETP.LT.AND P4, PT, R232, UR4, !P2 ;  /* 0x00000004e8007c0c */ /* 0x000fe2000d781270 */
[C---:B------:R-:W-:Y:S02]  /*cf330*/  IMAD.WIDE R34, R102.reuse, 0x4, R4 ;  /* 0x0000000466227825 */ /* 0x040fe400078e0204 */
[----:B----4-:R1:W-:Y:S02]  /*cf340*/  @P1 STG.E desc[UR34][R38.64], R233 ;  /* 0x000000e926001986 */ /* 0x0103e4000c101922 */
[----:B------:R-:W-:Y:S02]  /*cf350*/  IMAD.WIDE R36, R102, 0x4, R6 ;  /* 0x0000000466247825 */ /* 0x000fe400078e0206 */
[----:B------:R4:W-:Y:S04]  /*cf360*/  @P6 STG.E desc[UR34][R34.64], R103 ;  /* 0x0000006722006986 */ /* 0x0009e8000c101922 */
[----:B-1----:R-:W2:Y:S04]  /*cf370*/  LDL.LU R233, [R1+0x1d98] ;  /* 0x001d980001e97983 */ /* 0x002ea80000300800 */
[----:B------:R-:W2:Y:S04]  /*cf380*/  LDL.LU R40, [R1+0x43e0] ;  /* 0x0043e00001287983 */ /* 0x000ea80000300800 */
[----:B------:R-:W2:Y:S04]  /*cf390*/  LDL.LU R92, [R1+0x1d38] ;  /* 0x001d3800015c7983 */ /* 0x000ea80000300800 */
[----:B----4-:R-:W4:Y:S04]  /*cf3a0*/  LDL.LU R103, [R1+0x1d88] ;  /* 0x001d880001677983 */ /* 0x010f280000300800 */
[----:B------:R1:W-:Y:S04]  /*cf3b0*/  @P4 STG.E desc[UR34][R36.64], R225 ;  /* 0x000000e124004986 */ /* 0x0003e8000c101922 */
[----:B-1----:R-:W4:Y:S01]  /*cf3c0*/  LDL.LU R225, [R1+0x1d28] ;  /* 0x001d280001e17983 */ /* 0x002f220000300800 */
[----:B------:R-:W-:-:S02]  /*cf3d0*/  ISETP.LT.AND P3, PT, R136, UR4, !P2 ;  /* 0x0000000488007c0c */ /* 0x000fc4000d761270 */
[----:B------:R-:W-:Y:S02]  /*cf3e0*/  ISETP.LT.AND P5, PT, R137, UR4, !P2 ;  /* 0x0000000489007c0c */ /* 0x000fe4000d7a1270 */
[----:B------:R-:W-:Y:S02]  /*cf3f0*/  ISETP.LT.AND P1, PT, R78, UR4, !P2 ;  /* 0x000000044e007c0c */ /* 0x000fe4000d721270 */
[----:B------:R-:W-:Y:S01]  /*cf400*/  ISETP.LT.AND P0, PT, R79, UR4, !P2 ;  /* 0x000000044f007c0c */ /* 0x000fe2000d701270 */
[----:B------:R-:W-:-:S04]  /*cf410*/  IMAD.WIDE R38, R102, 0x4, R8 ;  /* 0x0000000466267825 */ /* 0x000fc800078e0208 */
[----:B------:R-:W-:-:S04]  /*cf420*/  IMAD.WIDE R34, R102, 0x4, R10 ;  /* 0x0000000466227825 */ /* 0x000fc800078e020a */
[C---:B------:R-:W-:Y:S01]  /*cf430*/  IMAD.WIDE R36, R102.reuse, 0x4, R12 ;  /* 0x0000000466247825 */ /* 0x040fe200078e020c */
[----:B------:R1:W-:Y:S03]  /*cf440*/  @P3 STG.E desc[UR34][R38.64], R93 ;  /* 0x0000005d26003986 */ /* 0x0003e6000c101922 */
[C---:B-1----:R-:W-:Y:S01]  /*cf450*/  IMAD.WIDE R38, R102.reuse, 0x4, R14 ;  /* 0x0000000466267825 */ /* 0x042fe200078e020e */
[----:B------:R-:W4:Y:S01]  /*cf460*/  LDL.LU R93, [R1+0x1078] ;  /* 0x00107800015d7983 */ /* 0x000f220000300800 */
[----:B------:R-:W-:Y:S02]  /*cf470*/  ISETP.LT.AND P6, PT, R207, UR4, !P2 ;  /* 0x00000004cf007c0c */ /* 0x000fe4000d7c1270 */
[----:B------:R-:W-:Y:S02]  /*cf480*/  ISETP.LT.AND P4, PT, R205, UR4, !P2 ;  /* 0x00000004cd007c0c */ /* 0x000fe4000d781270 */
[----:B------:R-:W-:Y:S01]  /*cf490*/  ISETP.LT.AND P3, PT, R143, UR4, !P2 ;  /* 0x000000048f007c0c */ /* 0x000fe2000d761270 */
[----:B------:R-:W-:Y:S04]  /*cf4a0*/  @P5 STG.E desc[UR34][R34.64], R235 ;  /* 0x000000eb22005986 */ /* 0x000fe8000c101922 */
[----:B---3--:R1:W-:Y:S04]  /*cf4b0*/  @P1 STG.E desc[UR34][R36.64], R226 ;  /* 0x000000e224001986 */ /* 0x0083e8000c101922 */
[----:B------:R3:W-:Y:S04]  /*cf4c0*/  @P0 STG.E desc[UR34][R38.64], R234 ;  /* 0x000000ea26000986 */ /* 0x0007e8000c101922 */
[----:B-1----:R-:W4:Y:S04]  /*cf4d0*/  LDL.LU R226, [R1+0x1de8] ;  /* 0x001de80001e27983 */ /* 0x002f280000300800 */
[----:B---3--:R-:W3:Y:S01]  /*cf4e0*/  LDL.LU R234, [R1+0x1d78] ;  /* 0x001d780001ea7983 */ /* 0x008ee20000300800 */
[----:B------:R-:W-:-:S03]  /*cf4f0*/  IMAD.WIDE R34, R102, 0x4, R16 ;  /* 0x0000000466227825 */ /* 0x000fc600078e0210 */
[----:B------:R-:W3:Y:S01]  /*cf500*/  LDL.LU R235, [R1+0x1d18] ;  /* 0x001d180001eb7983 */ /* 0x000ee20000300800 */
[----:B------:R-:W-:-:S03]  /*cf510*/  IMAD.WIDE R36, R102, 0x4, R18 ;  /* 0x0000000466247825 */ /* 0x000fc600078e0212 */
[----:B------:R1:W-:Y:S01]  /*cf520*/  @P6 STG.E desc[UR34][R34.64], R100 ;  /* 0x0000006422006986 */ /* 0x0003e2000c101922 */
[----:B------:R-:W-:Y:S02]  /*cf530*/  ISETP.LT.AND P5, PT, R141, UR4, !P2 ;  /* 0x000000048d007c0c */ /* 0x000fe4000d7a1270 */
[----:B------:R-:W-:Y:S01]  /*cf540*/  ISETP.LT.AND P1, PT, R206, UR4, !P2 ;  /* 0x00000004ce007c0c */ /* 0x000fe2000d721270 */
[----:B--2---:R2:W-:Y:S04]  /*cf550*/  @P4 STG.E desc[UR34][R36.64], R101 ;  /* 0x0000006524004986 */ /* 0x0045e8000c101922 */
[----:B-1----:R-:W3:Y:S04]  /*cf560*/  LDL.LU R100, [R1+0x1d08] ;  /* 0x001d080001647983 */ /* 0x002ee80000300800 */
[----:B--2---:R-:W2:Y:S01]  /*cf570*/  LDL.LU R101, [R1+0x1cf8] ;  /* 0x001cf80001657983 */ /* 0x004ea20000300800 */
[----:B------:R-:W-:Y:S01]  /*cf580*/  IMAD.WIDE R38, R102, 0x4, R20 ;  /* 0x0000000466267825 */ /* 0x000fe200078e0214 */
[----:B------:R-:W-:-:S03]  /*cf590*/  ISETP.LT.AND P0, PT, R204, UR4, !P2 ;  /* 0x00000004cc007c0c */ /* 0x000fc6000d701270 */
[C---:B------:R-:W-:Y:S01]  /*cf5a0*/  IMAD.WIDE R34, R102.reuse, 0x4, R22 ;  /* 0x0000000466227825 */ /* 0x040fe200078e0216 */
[----:B------:R1:W-:Y:S03]  /*cf5b0*/  @P3 STG.E desc[UR34][R38.64], R233 ;  /* 0x000000e926003986 */ /* 0x0003e6000c101922 */
[C---:B------:R-:W-:Y:S01]  /*cf5c0*/  IMAD.WIDE R36, R102.reuse, 0x4, R24 ;  /* 0x0000000466247825 */ /* 0x040fe200078e0218 */
[----:B------:R-:W-:Y:S04]  /*cf5d0*/  @P5 STG.E desc[UR34][R34.64], R92 ;  /* 0x0000005c22005986 */ /* 0x000fe8000c101922 */
[----:B-1----:R-:W2:Y:S01]  /*cf5e0*/  LDL.LU R233, [R1+0x1cd8] ;  /* 0x001cd80001e97983 */ /* 0x002ea20000300800 */
[----:B------:R-:W-:-:S03]  /*cf5f0*/  IMAD.WIDE R38, R102, 0x4, R26 ;  /* 0x0000000466267825 */ /* 0x000fc600078e021a */
[----:B----4-:R1:W-:Y:S04]  /*cf600*/  @P1 STG.E desc[UR34][R36.64], R103 ;  /* 0x0000006724001986 */ /* 0x0103e8000c101922 */
[----:B-1----:R-:W4:Y:S04]  /*cf610*/  LDL.LU R103, [R1+0x1ce8] ;  /* 0x001ce80001677983 */ /* 0x002f280000300800 */
[----:B------:R1:W-:Y:S04]  /*cf620*/  @P0 STG.E desc[UR34][R38.64], R225 ;  /* 0x000000e126000986 */ /* 0x0003e8000c101922 */
[----:B-1----:R-:W4:Y:S01]  /*cf630*/  LDL.LU R225, [R1+0x1c58] ;  /* 0x001c580001e17983 */ /* 0x002f220000300800 */
[----:B------:R-:W-:-:S02]  /*cf640*/  ISETP.LT.AND P6, PT, R142, UR4, !P2 ;  /* 0x000000048e007c0c */ /* 0x000fc4000d7c1270 */
[----:B------:R-:W-:Y:S01]  /*cf650*/  ISETP.LT.AND P4, PT, R140, UR4, !P2 ;  /* 0x000000048c007c0c */ /* 0x000fe2000d781270 */
[C---:B------:R-:W-:Y:S01]  /*cf660*/  IMAD.WIDE R34, R102.reuse, 0x4, R28 ;  /* 0x0000000466227825 */ /* 0x040fe200078e021c */
[----:B------:R-:W4:Y:S03]  /*cf670*/  LDL.LU R92, [R1+0xdc8] ;  /* 0x000dc800015c7983 */ /* 0x000f260000300800 */
[----:B------:R-:W-:Y:S01]  /*cf680*/  IMAD.WIDE R36, R102, 0x4, R30 ;  /* 0x0000000466247825 */ /* 0x000fe200078e021e */
[----:B------:R-:W-:Y:S02]  /*cf690*/  ISETP.GE.AND P3, PT, R40, UR5, PT ;  /* 0x0000000528007c0c */ /* 0x000fe4000bf66270 */
[----:B------:R-:W-:Y:S02]  /*cf6a0*/  ISETP.LT.AND P2, PT, R139, UR4, !P2 ;  /* 0x000000048b007c0c */ /* 0x000fe4000d741270 */
[----:B------:R-:W-:-:S02]  /*cf6b0*/  ISETP.LT.AND P5, PT, R224, UR4, !P3 ;  /* 0x00000004e0007c0c */ /* 0x000fc4000dfa1270 */
[----:B------:R-:W-:Y:S01]  /*cf6c0*/  ISETP.LT.AND P1, PT, R155, UR4, !P3 ;  /* 0x000000049b007c0c */ /* 0x000fe2000df21270 */
[----:B------:R-:W-:Y:S01]  /*cf6d0*/  IMAD.WIDE R38, R93, 0x4, R4 ;  /* 0x000000045d267825 */ /* 0x000fe200078e0204 */
[----:B------:R-:W-:-:S03]  /*cf6e0*/  ISETP.LT.AND P0, PT, R232, UR4, !P3 ;  /* 0x00000004e8007c0c */ /* 0x000fc6000df01270 */
[----:B------:R-:W-:Y:S01]  /*cf6f0*/  IMAD.WIDE R40, R93, 0x4, R6 ;  /* 0x000000045d287825 */ /* 0x000fe200078e0206 */
[----:B------:R1:W-:Y:S04]  /*cf700*/  @P6 STG.E desc[UR34][R34.64], R226 ;  /* 0x000000e222006986 */ /* 0x0003e8000c101922 */
[----:B---3--:R3:W-:Y:S04]  /*cf710*/  @P4 STG.E desc[UR34][R36.64], R234 ;  /* 0x000000ea24004986 */ /* 0x0087e8000c101922 */
[----:B-1----:R-:W4:Y:S01]  /*cf720*/  LDL.LU R226, [R1+0xb88] ;  /* 0x000b880001e27983 */ /* 0x002f220000300800 */
[----:B------:R-:W-:-:S03]  /*cf730*/  IMAD.WIDE R34, R102, 0x4, R32 ;  /* 0x0000000466227825 */ /* 0x000fc600078e0220 */
[----:B---3--:R-:W3:Y:S04]  /*cf740*/  LDL.LU R234, [R1+0xa88] ;  /* 0x000a880001ea7983 */ /* 0x008ee80000300800 */
[----:B------:R-:W3:Y:S01]  /*cf750*/  LDL.LU R102, [R1+0x888] ;  /* 0x0008880001667983 */ /* 0x000ee20000300800 */
[----:B------:R-:W-:-:S03]  /*cf760*/  IMAD.WIDE R36, R93, 0x4, R2 ;  /* 0x000000045d247825 */ /* 0x000fc600078e0202 */
[----:B------:R-:W-:Y:S04]  /*cf770*/  @P2 STG.E desc[UR34][R34.64], R235 ;  /* 0x000000eb22002986 */ /* 0x000fe8000c101922 */
[----:B------:R-:W-:Y:S04]  /*cf780*/  @P5 STG.E desc[UR34][R36.64], R100 ;  /* 0x0000006424005986 */ /* 0x000fe8000c101922 */
[----:B--2---:R1:W-:Y:S01]  /*cf790*/  @P1 STG.E desc[UR34][R38.64], R101 ;  /* 0x0000006526001986 */ /* 0x0043e2000c101922 */
[----:B------:R-:W-:-:S03]  /*cf7a0*/  ISETP.LT.AND P6, PT, R136, UR4, !P3 ;  /* 0x0000000488007c0c */ /* 0x000fc6000dfc1270 */
[----:B-1----:R-:W2:Y:S01]  /*cf7b0*/  LDL.LU R101, [R1+0x988] ;  /* 0x0009880001657983 */ /* 0x002ea20000300800 */
[----:B------:R-:W-:Y:S01]  /*cf7c0*/  ISETP.LT.AND P4, PT, R137, UR4, !P3 ;  /* 0x0000000489007c0c */ /* 0x000fe2000df81270 */
[C---:B------:R-:W-:Y:S02]  /*cf7d0*/  IMAD.WIDE R34, R93.reuse, 0x4, R8 ;  /* 0x000000045d227825 */ /* 0x040fe400078e0208 */
[----:B------:R-:W2:Y:S04]  /*cf7e0*/  LDL.LU R42, [R1+0x43e4] ;  /* 0x0043e400012a7983 */ /* 0x000ea80000300800 */
[----:B------:R1:W-:Y:S01]  /*cf7f0*/  @P0 STG.E desc[UR34][R40.64], R233 ;  /* 0x000000e928000986 */ /* 0x0003e2000c101922 */
[----:B------:R-:W-:-:S03]  /*cf800*/  IMAD.WIDE R36, R93, 0x4, R10 ;  /* 0x000000045d247825 */ /* 0x000fc600078e020a */
[----:B-1----:R-:W2:Y:S04]  /*cf810*/  LDL.LU R233, [R1+0x788] ;  /* 0x0007880001e97983 */ /* 0x002ea80000300800 */
[----:B----4-:R1:W-:Y:S04]  /*cf820*/  @P6 STG.E desc[UR34][R34.64], R103 ;  /* 0x0000006722006986 */ /* 0x0103e8000c101922 */
[----:B-1----:R-:W4:Y:S04]  /*cf830*/  LDL.LU R103, [R1+0x1074] ;  /* 0x0010740001677983 */ /* 0x002f280000300800 */
[----:B------:R-:W4:Y:S04]  /*cf840*/  LDL.LU R227, [R1+0x688] ;  /* 0x0006880001e37983 */ /* 0x000f280000300800 */
[----:B------:R-:W4:Y:S04]  /*cf850*/  LDL.LU R235, [R1+0x608] ;  /* 0x0006080001eb7983 */ /* 0x000f280000300800 */
[----:B------:R1:W-:Y:S04]  /*cf860*/  @P4 STG.E desc[UR34][R36.64], R225 ;  /* 0x000000e124004986 */ /* 0x0003e8000c101922 */
[----:B------:R-:W4:Y:S04]  /*cf870*/  LDL.LU R100, [R1+0x468] ;  /* 0x0004680001647983 */ /* 0x000f280000300800 */
        /* <DEDUP_REMOVED lines=9> */
[----:B------:R-:W-:Y:S01]  /*cf910*/  IMAD.WIDE R38, R93, 0x4, R18 ;  /* 0x000000045d267825 */ /* 0x000fe200078e0212 */
[----:B------:R-:W-:-:S03]  /*cf920*/  ISETP.LT.AND P6, PT, R143, UR4, !P3 ;  /* 0x000000048f007c0c */ /* 0x000fc6000dfc1270 */
[----:B-1----:R-:W-:Y:S01]  /*cf930*/  IMAD.WIDE R40, R93, 0x4, R20 ;  /* 0x000000045d287825 */ /* 0x002fe200078e0214 */
[----:B------:R-:W-:Y:S01]  /*cf940*/  ISETP.LT.AND P4, PT, R141, UR4, !P3 ;  /* 0x000000048d007c0c */ /* 0x000fe2000df81270 */
[----:B------:R1:W-:Y:S04]  /*cf950*/  @P5 STG.E desc[UR34][R34.64], R226 ;  /* 0x000000e222005986 */ /* 0x0003e8000c101922 */
[----:B---3--:R-:W-:Y:S04]  /*cf960*/  @P2 STG.E desc[UR34][R36.64], R234 ;  /* 0x000000ea24002986 */ /* 0x008fe8000c101922 */
[----:B------:R3:W-:Y:S04]  /*cf970*/  @P1 STG.E desc[UR34][R38.64], R102 ;  /* 0x0000006626001986 */ /* 0x0007e8000c101922 */
[----:B-1----:R-:W4:Y:S04]  /*cf980*/  LDL.LU R226, [R1+0x368] ;  /* 0x0003680001e27983 */ /* 0x002f280000300800 */
[----:B---3--:R-:W3:Y:S04]  /*cf990*/  LDL.LU R102, [R1+0x1d6c] ;  /* 0x001d6c0001667983 */ /* 0x008ee80000300800 */
[----:B------:R-:W3:Y:S04]  /*cf9a0*/  LDL.LU R92, [R1+0x1e0c] ;  /* 0x001e0c00015c7983 */ /* 0x000ee80000300800 */
[----:B------:R-:W3:Y:S04]  /*cf9b0*/  LDL.LU R234, [R1+0x1ddc] ;  /* 0x001ddc0001ea7983 */ /* 0x000ee80000300800 */
[----:B--2---:R1:W-:Y:S01]  /*cf9c0*/  @P6 STG.E desc[UR34][R40.64], R101 ;  /* 0x0000006528006986 */ /* 0x0043e2000c101922 */
[----:B------:R-:W-:Y:S01]  /*cf9d0*/  ISETP.LT.AND P1, PT, R206, UR4, !P3 ;  /* 0x00000004ce007c0c */ /* 0x000fe2000df21270 */
[----:B------:R-:W-:Y:S01]  /*cf9e0*/  IMAD.WIDE R34, R93, 0x4, R22 ;  /* 0x000000045d227825 */ /* 0x000fe200078e0216 */
[----:B------:R-:W-:Y:S01]  /*cf9f0*/  ISETP.LT.AND P6, PT, R204, UR4, !P3 ;  /* 0x00000004cc007c0c */ /* 0x000fe2000dfc1270 */
[----:B-1----:R-:W2:Y:S01]  /*cfa00*/  LDL.LU R101, [R1+0x1dbc] ;  /* 0x001dbc0001657983 */ /* 0x002ea20000300800 */
[----:B------:R-:W-:-:S02]  /*cfa10*/  ISETP.LT.AND P5, PT, R142, UR4, !P3 ;  /* 0x000000048e007c0c */ /* 0x000fc4000dfa1270 */
[----:B------:R-:W-:Y:S01]  /*cfa20*/  ISETP.LT.AND P2, PT, R140, UR4, !P3 ;  /* 0x000000048c007c0c */ /* 0x000fe2000df41270 */
[C---:B------:R-:W-:Y:S01]  /*cfa30*/  IMAD.WIDE R36, R93.reuse, 0x4, R26 ;  /* 0x000000045d247825 */ /* 0x040fe200078e021a */
[----:B------:R1:W-:Y:S03]  /*cfa40*/  @P4 STG.E desc[UR34][R34.64], R233 ;  /* 0x000000e922004986 */ /* 0x0003e6000c101922 */
[----:B------:R-:W-:-:S04]  /*cfa50*/  IMAD.WIDE R38, R93, 0x4, R28 ;  /* 0x000000045d267825 */ /* 0x000fc800078e021c */
[----:B------:R-:W-:-:S04]  /*cfa60*/  IMAD.WIDE R40, R93, 0x4, R30 ;  /* 0x000000045d287825 */ /* 0x000fc800078e021e */
[----:B-1----:R-:W-:Y:S01]  /*cfa70*/  IMAD.WIDE R34, R93, 0x4, R24 ;  /* 0x000000045d227825 */ /* 0x002fe200078e0218 */
[----:B------:R-:W2:Y:S04]  /*cfa80*/  LDL.LU R233, [R1+0x1d5c] ;  /* 0x001d5c0001e97983 */ /* 0x000ea80000300800 */
[----:B----4-:R-:W-:Y:S04]  /*cfa90*/  @P1 STG.E desc[UR34][R34.64], R227 ;  /* 0x000000e322001986 */ /* 0x010fe8000c101922 */
        /* <DEDUP_REMOVED lines=12> */
[----:B------:R-:W4:Y:S01]  /*cfb60*/  LDL.LU R100, [R1+0x1dcc] ;  /* 0x001dcc0001647983 */ /* 0x000f220000300800 */
[----:B------:R-:W-:-:S02]  /*cfb70*/  ISETP.LT.AND P6, PT, R155, UR4, !P0 ;  /* 0x000000049b007c0c */ /* 0x000fc4000c7c1270 */
[----:B------:R-:W-:Y:S02]  /*cfb80*/  ISETP.LT.AND P5, PT, R232, UR4, !P0 ;  /* 0x00000004e8007c0c */ /* 0x000fe4000c7a1270 */
[----:B------:R-:W-:Y:S01]  /*cfb90*/  ISETP.LT.AND P2, PT, R136, UR4, !P0 ;  /* 0x0000000488007c0c */ /* 0x000fe2000c741270 */
[----:B------:R-:W-:Y:S01]  /*cfba0*/  IMAD.WIDE R38, R103, 0x4, R8 ;  /* 0x0000000467267825 */ /* 0x000fe200078e0208 */
[----:B------:R-:W-:-:S03]  /*cfbb0*/  ISETP.LT.AND P1, PT, R137, UR4, !P0 ;  /* 0x0000000489007c0c */ /* 0x000fc6000c721270 */
[C---:B------:R-:W-:Y:S01]  /*cfbc0*/  IMAD.WIDE R40, R103.reuse, 0x4, R10 ;  /* 0x0000000467287825 */ /* 0x040fe200078e020a */
[----:B------:R1:W-:Y:S04]  /*cfbd0*/  @P3 STG.E desc[UR34][R34.64], R226 ;  /* 0x000000e222003986 */ /* 0x0003e8000c101922 */
[----:B---3--:R3:W-:Y:S04]  /*cfbe0*/  @P4 STG.E desc[UR34][R36.64], R102 ;  /* 0x0000006624004986 */ /* 0x0087e8000c101922 */
[----:B-1----:R-:W4:Y:S04]  /*cfbf0*/  LDL.LU R226, [R1+0x1d9c] ;  /* 0x001d9c0001e27983 */ /* 0x002f280000300800 */
[----:B---3--:R-:W3:Y:S01]  /*cfc00*/  LDL.LU R102, [R1+0x1d3c] ;  /* 0x001d3c0001667983 */ /* 0x008ee20000300800 */
[----:B------:R-:W-:-:S04]  /*cfc10*/  IMAD.WIDE R34, R103, 0x4, R4 ;  /* 0x0000000467227825 */ /* 0x000fc800078e0204 */
[C---:B------:R-:W-:Y:S01]  /*cfc20*/  IMAD.WIDE R36, R103.reuse, 0x4, R6 ;  /* 0x0000000467247825 */ /* 0x040fe200078e0206 */
[----:B------:R-:W-:Y:S04]  /*cfc30*/  @P6 STG.E desc[UR34][R34.64], R92 ;  /* 0x0000005c22006986 */ /* 0x000fe8000c101922 */
[----:B------:R1:W-:Y:S04]  /*cfc40*/  @P5 STG.E desc[UR34][R36.64], R234 ;  /* 0x000000ea24005986 */ /* 0x0003e8000c101922 */
[----:B--2---:R2:W-:Y:S04]  /*cfc50*/  @P2 STG.E desc[UR34][R38.64], R101 ;  /* 0x0000006526002986 */ /* 0x0045e8000c101922 */
[----:B-1----:R-:W3:Y:S04]  /*cfc60*/  LDL.LU R234, [R1+0x1d8c] ;  /* 0x001d8c0001ea7983 */ /* 0x002ee80000300800 */
[----:B--2---:R-:W2:Y:S01]  /*cfc70*/  LDL.LU R101, [R1+0x1d2c] ;  /* 0x001d2c0001657983 */ /* 0x004ea20000300800 */
[----:B------:R-:W-:Y:S01]  /*cfc80*/  ISETP.LT.AND P4, PT, R78, UR4, !P0 ;  /* 0x000000044e007c0c */ /* 0x000fe2000c781270 */
[----:B------:R-:W-:-:S02]  /*cfc90*/  IMAD.WIDE R34, R103, 0x4, R12 ;  /* 0x0000000467227825 */ /* 0x000fc400078e020c */
[----:B------:R1:W-:Y:S04]  /*cfca0*/  @P1 STG.E desc[UR34][R40.64], R233 ;  /* 0x000000e928001986 */ /* 0x0003e8000c101922 */
[----:B-1----:R-:W2:Y:S04]  /*cfcb0*/  LDL.LU R233, [R1+0x1070] ;  /* 0x0010700001e97983 */ /* 0x002ea80000300800 */
[----:B------:R-:W2:Y:S04]  /*cfcc0*/  LDL.LU R235, [R1+0x1dec] ;  /* 0x001dec0001eb7983 */ /* 0x000ea80000300800 */
[----:B------:R-:W2:Y:S04]  /*cfcd0*/  LDL.LU R92, [R1+0x1d7c] ;  /* 0x001d7c00015c7983 */ /* 0x000ea80000300800 */
[----:B----4-:R1:W-:Y:S04]  /*cfce0*/  @P4 STG.E desc[UR34][R34.64], R225 ;  /* 0x000000e122004986 */ /* 0x0103e8000c101922 */
[----:B-1----:R-:W4:Y:S01]  /*cfcf0*/  LDL.LU R225, [R1+0x1d1c] ;  /* 0x001d1c0001e17983 */ /* 0x002f220000300800 */
        /* <DEDUP_REMOVED lines=10> */
[----:B------:R1:W-:Y:S04]  /*cfda0*/  @P6 STG.E desc[UR34][R34.64], R227 ;  /* 0x000000e322006986 */ /* 0x0003e8000c101922 */
[----:B-1----:R-:W4:Y:S01]  /*cfdb0*/  LDL.LU R93, [R1+0x1d0c] ;  /* 0x001d0c00015d7983 */ /* 0x002f220000300800 */
[----:B------:R-:W-:-:S05]  /*cfdc0*/  IMAD.WIDE R36, R103, 0x4, R18 ;  /* 0x0000000467247825 */ /* 0x000fca00078e0212 */
[----:B------:R1:W-:Y:S01]  /*cfdd0*/  @P1 STG.E desc[UR34][R36.64], R100 ;  /* 0x0000006424001986 */ /* 0x0003e2000c101922 */
[----:B------:R-:W-:Y:S02]  /*cfde0*/  ISETP.LT.AND P4, PT, R206, UR4, !P0 ;  /* 0x00000004ce007c0c */ /* 0x000fe4000c781270 */
[----:B------:R-:W-:Y:S01]  /*cfdf0*/  ISETP.LT.AND P3, PT, R204, UR4, !P0 ;  /* 0x00000004cc007c0c */ /* 0x000fe2000c761270 */
[----:B------:R-:W-:-:S04]  /*cfe00*/  IMAD.WIDE R34, R103, 0x4, R24 ;  /* 0x0000000467227825 */ /* 0x000fc800078e0218 */
[----:B-1----:R-:W-:Y:S01]  /*cfe10*/  IMAD.WIDE R36, R103, 0x4, R26 ;  /* 0x0000000467247825 */ /* 0x002fe200078e021a */
[----:B------:R-:W-:Y:S01]  /*cfe20*/  ISETP.LT.AND P1, PT, R142, UR4, !P0 ;  /* 0x000000048e007c0c */ /* 0x000fe2000c721270 */
[----:B------:R1:W-:Y:S04]  /*cfe30*/  @P5 STG.E desc[UR34][R38.64], R226 ;  /* 0x000000e226005986 */ /* 0x0003e8000c101922 */
[----:B---3--:R3:W-:Y:S04]  /*cfe40*/  @P2 STG.E desc[UR34][R40.64], R102 ;  /* 0x0000006628002986 */ /* 0x0087e8000c101922 */
[----:B-1----:R-:W4:Y:S04]  /*cfe50*/  LDL.LU R226, [R1+0x1cfc] ;  /* 0x001cfc0001e27983 */ /* 0x002f280000300800 */
[----:B---3--:R-:W3:Y:S04]  /*cfe60*/  LDL.LU R102, [R1+0x1cdc] ;  /* 0x001cdc0001667983 */ /* 0x008ee80000300800 */
[----:B------:R-:W3:Y:S04]  /*cfe70*/  LDL.LU R100, [R1+0x1cec] ;  /* 0x001cec0001647983 */ /* 0x000ee80000300800 */
[----:B------:R1:W-:Y:S04]  /*cfe80*/  @P4 STG.E desc[UR34][R34.64], R234 ;  /* 0x000000ea22004986 */ /* 0x0003e8000c101922 */
[----:B--2---:R2:W-:Y:S04]  /*cfe90*/  @P3 STG.E desc[UR34][R36.64], R101 ;  /* 0x0000006524003986 */ /* 0x0045e8000c101922 */
[----:B-1----:R-:W3:Y:S04]  /*cfea0*/  LDL.LU R234, [R1+0x1c5c] ;  /* 0x001c5c0001ea7983 */ /* 0x002ee80000300800 */
[----:B--2---:R-:W2:Y:S01]  /*cfeb0*/  LDL.LU R101, [R1+0xdcc] ;  /* 0x000dcc0001657983 */ /* 0x004ea20000300800 */
[----:B------:R-:W-:-:S02]  /*cfec0*/  ISETP.LT.AND P2, PT, R140, UR4, !P0 ;  /* 0x000000048c007c0c */ /* 0x000fc4000c741270 */
[----:B------:R-:W-:Y:S01]  /*cfed0*/  ISETP.LT.AND P0, PT, R139, UR4, !P0 ;  /* 0x000000048b007c0c */ /* 0x000fe2000c701270 */
[----:B------:R-:W-:-:S04]  /*cfee0*/  IMAD.WIDE R34, R103, 0x4, R28 ;  /* 0x0000000467227825 */ /* 0x000fc800078e021c */
[----:B------:R-:W-:-:S04]  /*cfef0*/  IMAD.WIDE R36, R103, 0x4, R30 ;  /* 0x0000000467247825 */ /* 0x000fc800078e021e */
[----:B------:R-:W-:Y:S02]  /*cff00*/  IMAD.WIDE R38, R103, 0x4, R32 ;  /* 0x0000000467267825 */ /* 0x000fe400078e0220 */
[----:B------:R-:W2:Y:S04]  /*cff10*/  LDL.LU R103, [R1+0xb8c] ;  /* 0x000b8c0001677983 */ /* 0x000ea80000300800 */
[----:B------:R-:W-:Y:S04]  /*cff20*/  @P1 STG.E desc[UR34][R34.64], R235 ;  /* 0x000000eb22001986 */ /* 0x000fe8000c101922 */
[----:B------:R-:W-:Y:S04]  /*cff30*/  @P2 STG.E desc[UR34][R36.64], R92 ;  /* 0x0000005c24002986 */ /* 0x000fe8000c101922 */
[----:B----4-:R1:W-:Y:S04]  /*cff40*/  @P0 STG.E desc[UR34][R38.64], R225 ;  /* 0x000000e126000986 */ /* 0x0103e8000c101922 */
[----:B-1----:R-:W4:Y:S01]  /*cff50*/  LDL.LU R225, [R1+0xa8c] ;  /* 0x000a8c0001e17983 */ /* 0x002f220000300800 */
        /* <DEDUP_REMOVED lines=8> */
[----:B-1----:R-:W4:Y:S04]  /*cffe0*/  LDL.LU R93, [R1+0x88c] ;  /* 0x00088c00015d7983 */ /* 0x002f280000300800 */
        /* <DEDUP_REMOVED lines=14> */
[----:B------:R-:W-:Y:S01]  /*d00d0*/  IMAD.WIDE R36, R233, 0x4, R10 ;  /* 0x00000004e9247825 */ /* 0x000fe200078e020a */
[----:B------:R-:W-:Y:S04]  /*d00e0*/  @P5 STG.E desc[UR34][R34.64], R100 ;  /* 0x0000006422005986 */ /* 0x000fe8000c101922 */
[----:B------:R1:W-:Y:S04]  /*d00f0*/  @P2 STG.E desc[UR34][R36.64], R234 ;  /* 0x000000ea24002986 */ /* 0x0003e8000c101922 */
[----:B--2---:R2:W-:Y:S04]  /*d0100*/  @P1 STG.E desc[UR34][R38.64], R101 ;  /* 0x0000006526001986 */ /* 0x0045e8000c101922 */
[----:B-1----:R-:W3:Y:S04]  /*d0110*/  LDL.LU R234, [R1+0x106c] ;  /* 0x00106c0001ea7983 */ /* 0x002ee80000300800 */
[----:B--2---:R-:W2:Y:S01]  /*d0120*/  LDL.LU R101, [R1+0x46c] ;  /* 0x00046c0001657983 */ /* 0x004ea20000300800 */
[----:B------:R-:W-:-:S03]  /*d0130*/  ISETP.LT.AND P4, PT, R207, UR4, !P6 ;  /* 0x00000004cf007c0c */ /* 0x000fc6000f781270 */
[----:B------:R1:W-:Y:S01]  /*d0140*/  @P0 STG.E desc[UR34][R40.64], R103 ;  /* 0x0000006728000986 */ /* 0x0003e2000c101922 */
[----:B------:R-:W-:-:S03]  /*d0150*/  IMAD.WIDE R34, R233, 0x4, R16 ;  /* 0x00000004e9227825 */ /* 0x000fc600078e0210 */
        /* <DEDUP_REMOVED lines=18> */
[----:B------:R1:W-:Y:S01]  /*d0280*/  @P0 STG.E desc[UR34][R36.64], R92 ;  /* 0x0000005c24000986 */ /* 0x0003e2000c101922 */
[----:B------:R-:W-:Y:S01]  /*d0290*/  ISETP.LT.AND P4, PT, R142, UR4, !P6 ;  /* 0x000000048e007c0c */ /* 0x000fe2000f781270 */
[----:B------:R-:W-:Y:S01]  /*d02a0*/  IMAD.WIDE R34, R233, 0x4, R28 ;  /* 0x00000004e9227825 */ /* 0x000fe200078e021c */
[----:B------:R-:W-:-:S02]  /*d02b0*/  ISETP.LT.AND P3, PT, R140, UR4, !P6 ;  /* 0x000000048c007c0c */ /* 0x000fc4000f761270 */
[----:B------:R-:W-:Y:S02]  /*d02c0*/  ISETP.GE.AND P5, PT, R42, UR5, PT ;  /* 0x000000052a007c0c */ /* 0x000fe4000bfa6270 */
[----:B------:R-:W-:Y:S01]  /*d02d0*/  ISETP.LT.AND P6, PT, R139, UR4, !P6 ;  /* 0x000000048b007c0c */ /* 0x000fe2000f7c1270 */
[----:B-1----:R-:W-:Y:S01]  /*d02e0*/  IMAD.WIDE R36, R233, 0x4, R30 ;  /* 0x00000004e9247825 */ /* 0x002fe200078e021e */
[----:B------:R-:W-:Y:S04]  /*d02f0*/  @P2 STG.E desc[UR34][R38.64], R226 ;  /* 0x000000e226002986 */ /* 0x000fe8000c101922 */
[----:B---3--:R1:W-:Y:S04]  /*d0300*/  @P1 STG.E desc[UR34][R40.64], R102 ;  /* 0x0000006628001986 */ /* 0x0083e8000c101922 */
[----:B-1----:R-:W3:Y:S04]  /*d0310*/  LDL.LU R102, [R1+0x1ee0] ;  /* 0x001ee00001667983 */ /* 0x002ee80000300800 */
[----:B------:R-:W3:Y:S04]  /*d0320*/  LDL.LU R226, [R1+0x1f70] ;  /* 0x001f700001e27983 */ /* 0x000ee80000300800 */
[----:B------:R-:W3:Y:S04]  /*d0330*/  LDL.LU R92, [R1+0x1f30] ;  /* 0x001f3000015c7983 */ /* 0x000ee80000300800 */
[----:B--2---:R1:W-:Y:S01]  /*d0340*/  @P4 STG.E desc[UR34][R34.64], R101 ;  /* 0x0000006522004986 */ /* 0x0043e2000c101922 */
[----:B------:R-:W-:-:S03]  /*d0350*/  ISETP.LT.AND P2, PT, R224, UR4, !P5 ;  /* 0x00000004e0007c0c */ /* 0x000fc6000ef41270 */
[----:B-1----:R-:W2:Y:S01]  /*d0360*/  LDL.LU R101, [R1+0x1ea0] ;  /* 0x001ea00001657983 */ /* 0x002ea20000300800 */
[----:B------:R-:W-:Y:S01]  /*d0370*/  ISETP.LT.AND P1, PT, R155, UR4, !P5 ;  /* 0x000000049b007c0c */ /* 0x000fe2000ef21270 */
[----:B------:R-:W-:Y:S02]  /*d0380*/  IMAD.WIDE R34, R233, 0x4, R32 ;  /* 0x00000004e9227825 */ /* 0x000fe400078e0220 */
[----:B------:R1:W-:Y:S02]  /*d0390*/  @P3 STG.E desc[UR34][R36.64], R103 ;  /* 0x0000006724003986 */ /* 0x0003e4000c101922 */
[C---:B------:R-:W-:Y:S02]  /*d03a0*/  IMAD.WIDE R38, R234.reuse, 0x4, R4 ;  /* 0x00000004ea267825 */ /* 0x040fe400078e0204 */
[----:B------:R-:W-:Y:S04]  /*d03b0*/  @P6 STG.E desc[UR34][R34.64], R235 ;  /* 0x000000eb22006986 */ /* 0x000fe8000c101922 */
[----:B-1----:R-:W2:Y:S01]  /*d03c0*/  LDL.LU R103, [R1+0x1f60] ;  /* 0x001f600001677983 */ /* 0x002ea20000300800 */
[----:B------:R-:W-:-:S03]  /*d03d0*/  IMAD.WIDE R36, R234, 0x4, R2 ;  /* 0x00000004ea247825 */ /* 0x000fc600078e0202 */
[----:B------:R-:W2:Y:S04]  /*d03e0*/  LDL.LU R233, [R1+0x1f20] ;  /* 0x001f200001e97983 */ /* 0x000ea80000300800 */
[----:B------:R-:W-:Y:S04]  /*d03f0*/  @P2 STG.E desc[UR34][R36.64], R100 ;  /* 0x0000006424002986 */ /* 0x000fe8000c101922 */
[----:B------:R-:W2:Y:S04]  /*d0400*/  LDL.LU R42, [R1+0x43f0] ;  /* 0x0043f000012a7983 */ /* 0x000ea80000300800 */
[----:B----4-:R1:W-:Y:S04]  /*d0410*/  @P1 STG.E desc[UR34][R38.64], R225 ;  /* 0x000000e126001986 */ /* 0x0103e8000c101922 */
[----:B-1----:R-:W4:Y:S01]  /*d0420*/  LDL.LU R225, [R1+0x1e90] ;  /* 0x001e900001e17983 */ /* 0x002f220000300800 */
[----:B------:R-:W-:-:S02]  /*d0430*/  ISETP.LT.AND P0, PT, R232, UR4, !P5 ;  /* 0x00000004e8007c0c */ /* 0x000fc4000ef01270 */
[----:B------:R-:W-:Y:S01]  /*d0440*/  ISETP.LT.AND P4, PT, R136, UR4, !P5 ;  /* 0x0000000488007c0c */ /* 0x000fe2000ef81270 */
[----:B------:R-:W-:Y:S01]  /*d0450*/  IMAD.WIDE R40, R234, 0x4, R6 ;  /* 0x00000004ea287825 */ /* 0x000fe200078e0206 */
[----:B------:R-:W-:-:S03]  /*d0460*/  ISETP.LT.AND P3, PT, R137, UR4, !P5 ;  /* 0x0000000489007c0c */ /* 0x000fc6000ef61270 */
[----:B------:R-:W-:-:S04]  /*d0470*/  IMAD.WIDE R34, R234, 0x4, R8 ;  /* 0x00000004ea227825 */ /* 0x000fc800078e0208 */
[----:B------:R-:W-:Y:S02]  /*d0480*/  IMAD.WIDE R36, R234, 0x4, R10 ;  /* 0x00000004ea247825 */ /* 0x000fe400078e020a */
[----:B------:R1:W-:Y:S01]  /*d0490*/  @P0 STG.E desc[UR34][R40.64], R93 ;  /* 0x0000005d28000986 */ /* 0x0003e2000c101922 */
[----:B------:R-:W-:-:S03]  /*d04a0*/  ISETP.LT.AND P6, PT, R78, UR4, !P5 ;  /* 0x000000044e007c0c */ /* 0x000fc6000efc1270 */
[----:B-1----:R-:W4:Y:S01]  /*d04b0*/  LDL.LU R93, [R1+0x1f50] ;  /* 0x001f5000015d7983 */ /* 0x002f220000300800 */
[----:B------:R-:W-:Y:S02]  /*d04c0*/  ISETP.LT.AND P2, PT, R79, UR4, !P5 ;  /* 0x000000044f007c0c */ /* 0x000fe4000ef41270 */
[----:B------:R-:W-:Y:S02]  /*d04d0*/  ISETP.LT.AND P1, PT, R207, UR4, !P5 ;  /* 0x00000004cf007c0c */ /* 0x000fe4000ef21270 */
        /* <DEDUP_REMOVED lines=12> */
[----:B--2---:R2:W-:Y:S04]  /*d05a0*/  @P2 STG.E desc[UR34][R36.64], R101 ;  /* 0x0000006524002986 */ /* 0x0045e8000c101922 */
[----:B-1----:R-:W3:Y:S04]  /*d05b0*/  LDL.LU R92, [R1+0x1e70] ;  /* 0x001e7000015c7983 */ /* 0x002ee80000300800 */
[----:B--2---:R-:W2:Y:S01]  /*d05c0*/  LDL.LU R101, [R1+0x1ed0] ;  /* 0x001ed00001657983 */ /* 0x004ea20000300800 */
[----:B------:R-:W-:-:S03]  /*d05d0*/  ISETP.LT.AND P4, PT, R143, UR4, !P5 ;  /* 0x000000048f007c0c */ /* 0x000fc6000ef81270 */
[----:B------:R-:W-:Y:S04]  /*d05e0*/  @P1 STG.E desc[UR34][R38.64], R103 ;  /* 0x0000006726001986 */ /* 0x000fe8000c101922 */
[----:B------:R1:W-:Y:S01]  /*d05f0*/  @P0 STG.E desc[UR34][R40.64], R233 ;  /* 0x000000e928000986 */ /* 0x0003e2000c101922 */
[----:B------:R-:W-:-:S03]  /*d0600*/  IMAD.WIDE R34, R234, 0x4, R20 ;  /* 0x00000004ea227825 */ /* 0x000fc600078e0214 */
[----:B-1----:R-:W2:Y:S04]  /*d0610*/  LDL.LU R233, [R1+0x1e60] ;  /* 0x001e600001e97983 */ /* 0x002ea80000300800 */
[----:B------:R-:W2:Y:S04]  /*d0620*/  LDL.LU R103, [R1+0x1e50] ;  /* 0x001e500001677983 */ /* 0x000ea80000300800 */
[----:B----4-:R1:W-:Y:S04]  /*d0630*/  @P4 STG.E desc[UR34][R34.64], R225 ;  /* 0x000000e122004986 */ /* 0x0103e8000c101922 */
[----:B-1----:R-:W4:Y:S01]  /*d0640*/  LDL.LU R225, [R1+0x1e40] ;  /* 0x001e400001e17983 */ /* 0x002f220000300800 */
[----:B------:R-:W-:-:S02]  /*d0650*/  ISETP.LT.AND P3, PT, R141, UR4, !P5 ;  /* 0x000000048d007c0c */ /* 0x000fc4000ef61270 */
[----:B------:R-:W-:Y:S02]  /*d0660*/  ISETP.LT.AND P1, PT, R206, UR4, !P5 ;  /* 0x00000004ce007c0c */ /* 0x000fe4000ef21270 */
[----:B------:R-:W-:Y:S01]  /*d0670*/  ISETP.LT.AND P6, PT, R204, UR4, !P5 ;  /* 0x00000004cc007c0c */ /* 0x000fe2000efc1270 */
[----:B------:R-:W-:Y:S01]  /*d0680*/  IMAD.WIDE R36, R234, 0x4, R22 ;  /* 0x00000004ea247825 */ /* 0x000fe200078e0216 */
[----:B------:R-:W-:-:S03]  /*d0690*/  ISETP.LT.AND P2, PT, R142, UR4, !P5 ;  /* 0x000000048e007c0c */ /* 0x000fc6000ef41270 */
[----:B------:R-:W-:-:S04]  /*d06a0*/  IMAD.WIDE R34, R234, 0x4, R24 ;  /* 0x00000004ea227825 */ /* 0x000fc800078e0218 */
[----:B------:R-:W-:Y:S01]  /*d06b0*/  IMAD.WIDE R38, R234, 0x4, R28 ;  /* 0x00000004ea267825 */ /* 0x000fe200078e021c */
[----:B------:R1:W-:Y:S01]  /*d06c0*/  @P3 STG.E desc[UR34][R36.64], R93 ;  /* 0x0000005d24003986 */ /* 0x0003e2000c101922 */
[----:B------:R-:W-:Y:S02]  /*d06d0*/  ISETP.LT.AND P3, PT, R140, UR4, !P5 ;  /* 0x000000048c007c0c */ /* 0x000fe4000ef61270 */
[----:B-1----:R-:W-:Y:S01]  /*d06e0*/  IMAD.WIDE R36, R234, 0x4, R26 ;  /* 0x00000004ea247825 */ /* 0x002fe200078e021a */
[----:B------:R-:W4:Y:S01]  /*d06f0*/  LDL.LU R93, [R1+0x1e30] ;  /* 0x001e3000015d7983 */ /* 0x000f220000300800 */
        /* <DEDUP_REMOVED lines=12> */
[----:B--2---:R1:W-:Y:S04]  /*d07c0*/  @P5 STG.E desc[UR34][R36.64], R101 ;  /* 0x0000006524005986 */ /* 0x0043e8000c101922 */
[----:B------:R-:W2:Y:S01]  /*d07d0*/  LDL.LU R100, [R1+0xdb0] ;  /* 0x000db00001647983 */ /* 0x000ea20000300800 */
[----:B------:R-:W-:-:S03]  /*d07e0*/  ISETP.LT.AND P6, PT, R155, UR4, !P0 ;  /* 0x000000049b007c0c */ /* 0x000fc6000c7c1270 */
[----:B-1----:R-:W2:Y:S01]  /*d07f0*/  LDL.LU R101, [R1+0xb70] ;  /* 0x000b700001657983 */ /* 0x002ea20000300800 */
[----:B------:R-:W-:Y:S01]  /*d0800*/  IMAD.WIDE R38, R102, 0x4, R2 ;  /* 0x0000000466267825 */ /* 0x000fe200078e0202 */
[----:B------:R-:W-:-:S03]  /*d0810*/  ISETP.LT.AND P2, PT, R232, UR4, !P0 ;  /* 0x00000004e8007c0c */ /* 0x000fc6000c741270 */
[C---:B------:R-:W-:Y:S01]  /*d0820*/  IMAD.WIDE R34, R102.reuse, 0x4, R4 ;  /* 0x0000000466227825 */ /* 0x040fe200078e0204 */
[----:B------:R1:W-:Y:S03]  /*d0830*/  @P4 STG.E desc[UR34][R38.64], R233 ;  /* 0x000000e926004986 */ /* 0x0003e6000c101922 */
[----:B------:R-:W-:Y:S01]  /*d0840*/  IMAD.WIDE R36, R102, 0x4, R6 ;  /* 0x0000000466247825 */ /* 0x000fe200078e0206 */
[----:B------:R1:W-:Y:S04]  /*d0850*/  @P6 STG.E desc[UR34][R34.64], R103 ;  /* 0x0000006722006986 */ /* 0x0003e8000c101922 */
[----:B-1----:R-:W2:Y:S04]  /*d0860*/  LDL.LU R233, [R1+0xa70] ;  /* 0x000a700001e97983 */ /* 0x002ea80000300800 */
[----:B------:R-:W2:Y:S04]  /*d0870*/  LDL.LU R40, [R1+0x43f4] ;  /* 0x0043f40001287983 */ /* 0x000ea80000300800 */
[----:B------:R-:W2:Y:S04]  /*d0880*/  LDL.LU R92, [R1+0x870] ;  /* 0x00087000015c7983 */ /* 0x000ea80000300800 */
[----:B------:R-:W2:Y:S04]  /*d0890*/  LDL.LU R103, [R1+0x970] ;  /* 0x0009700001677983 */ /* 0x000ea80000300800 */
[----:B----4-:R1:W-:Y:S04]  /*d08a0*/  @P2 STG.E desc[UR34][R36.64], R225 ;  /* 0x000000e124002986 */ /* 0x0103e8000c101922 */
        /* <DEDUP_REMOVED lines=8> */
[----:B------:R1:W-:Y:S01]  /*d0930*/  @P1 STG.E desc[UR34][R38.64], R93 ;  /* 0x0000005d26001986 */ /* 0x0003e2000c101922 */
[----:B------:R-:W-:Y:S02]  /*d0940*/  ISETP.LT.AND P6, PT, R207, UR4, !P0 ;  /* 0x00000004cf007c0c */ /* 0x000fe4000c7c1270 */
[----:B------:R-:W-:Y:S01]  /*d0950*/  ISETP.LT.AND P2, PT, R205, UR4, !P0 ;  /* 0x00000004cd007c0c */ /* 0x000fe2000c741270 */
[----:B-1----:R-:W-:Y:S01]  /*d0960*/  IMAD.WIDE R38, R102, 0x4, R14 ;  /* 0x0000000466267825 */ /* 0x002fe200078e020e */
[----:B------:R-:W4:Y:S01]  /*d0970*/  LDL.LU R93, [R1+0x1064] ;  /* 0x00106400015d7983 */ /* 0x000f220000300800 */
[----:B------:R-:W-:-:S03]  /*d0980*/  ISETP.LT.AND P1, PT, R143, UR4, !P0 ;  /* 0x000000048f007c0c */ /* 0x000fc6000c721270 */
        /* <DEDUP_REMOVED lines=8> */
[----:B--2---:R1:W-:Y:S04]  /*d0a10*/  @P6 STG.E desc[UR34][R34.64], R100 ;  /* 0x0000006422006986 */ /* 0x0043e8000c101922 */
[----:B------:R2:W-:Y:S01]  /*d0a20*/  @P2 STG.E desc[UR34][R36.64], R101 ;  /* 0x0000006524002986 */ /* 0x0005e2000c101922 */
[----:B------:R-:W-:-:S03]  /*d0a30*/  ISETP.LT.AND P5, PT, R141, UR4, !P0 ;  /* 0x000000048d007c0c */ /* 0x000fc6000c7a1270 */
[----:B-1----:R-:W3:Y:S04]  /*d0a40*/  LDL.LU R100, [R1+0x1ef4] ;  /* 0x001ef40001647983 */ /* 0x002ee80000300800 */
[----:B--2---:R-:W2:Y:S01]  /*d0a50*/  LDL.LU R101, [R1+0x1f84] ;  /* 0x001f840001657983 */ /* 0x004ea20000300800 */
[----:B------:R-:W-:Y:S01]  /*d0a60*/  ISETP.LT.AND P4, PT, R206, UR4, !P0 ;  /* 0x00000004ce007c0c */ /* 0x000fe2000c781270 */
[----:B------:R-:W-:Y:S01]  /*d0a70*/  IMAD.WIDE R38, R102, 0x4, R20 ;  /* 0x0000000466267825 */ /* 0x000fe200078e0214 */
[----:B------:R-:W-:-:S03]  /*d0a80*/  ISETP.LT.AND P3, PT, R204, UR4, !P0 ;  /* 0x00000004cc007c0c */ /* 0x000fc6000c761270 */
[C---:B------:R-:W-:Y:S01]  /*d0a90*/  IMAD.WIDE R34, R102.reuse, 0x4, R22 ;  /* 0x0000000466227825 */ /* 0x040fe200078e0216 */
[----:B------:R1:W-:Y:S03]  /*d0aa0*/  @P1 STG.E desc[UR34][R38.64], R233 ;  /* 0x000000e926001986 */ /* 0x0003e6000c101922 */
[C---:B------:R-:W-:Y:S01]  /*d0ab0*/  IMAD.WIDE R36, R102.reuse, 0x4, R24 ;  /* 0x0000000466247825 */ /* 0x040fe200078e0218 */
[----:B------:R-:W-:Y:S04]  /*d0ac0*/  @P5 STG.E desc[UR34][R34.64], R92 ;  /* 0x0000005c22005986 */ /* 0x000fe8000c101922 */
[----:B------:R1:W-:Y:S04]  /*d0ad0*/  @P4 STG.E desc[UR34][R36.64], R103 ;  /* 0x0000006724004986 */ /* 0x0003e8000c101922 */
[----:B-1----:R-:W2:Y:S01]  /*d0ae0*/  LDL.LU R233, [R1+0x1f44] ;  /* 0x001f440001e97983 */ /* 0x002ea20000300800 */
[----:B------:R-:W-:-:S03]  /*d0af0*/  IMAD.WIDE R38, R102, 0x4, R26 ;  /* 0x0000000466267825 */ /* 0x000fc600078e021a */
[----:B------:R-:W2:Y:S04]  /*d0b00*/  LDL.LU R103, [R1+0x1ee4] ;  /* 0x001ee40001677983 */ /* 0x000ea80000300800 */
[----:B----4-:R1:W-:Y:S04]  /*d0b10*/  @P3 STG.E desc[UR34][R38.64], R225 ;  /* 0x000000e126003986 */ /* 0x0103e8000c101922 */
[----:B-1----:R-:W4:Y:S01]  /*d0b20*/  LDL.LU R225, [R1+0x1f74] ;  /* 0x001f740001e17983 */ /* 0x002f220000300800 */
[----:B------:R-:W-:Y:S02]  /*d0b30*/  ISETP.LT.AND P6, PT, R142, UR4, !P0 ;  /* 0x000000048e007c0c */ /* 0x000fe4000c7c1270 */
[----:B------:R-:W-:Y:S01]  /*d0b40*/  ISETP.LT.AND P2, PT, R140, UR4, !P0 ;  /* 0x000000048c007c0c */ /* 0x000fe2000c741270 */
[----:B------:R-:W-:Y:S01]  /*d0b50*/  IMAD.WIDE R34, R102, 0x4, R28 ;  /* 0x0000000466227825 */ /* 0x000fe200078e021c */
[----:B------:R-:W-:Y:S01]  /*d0b60*/  ISETP.GE.AND P1, PT, R40, UR5, PT ;  /* 0x0000000528007c0c */ /* 0x000fe2000bf26270 */
[----:B------:R-:W4:Y:S02]  /*d0b70*/  LDL.LU R92, [R1+0x1f34] ;  /* 0x001f3400015c7983 */ /* 0x000f240000300800 */
[----:B------:R-:W-:Y:S01]  /*d0b80*/  IMAD.WIDE R36, R102, 0x4, R30 ;  /* 0x0000000466247825 */ /* 0x000fe200078e021e */
[----:B------:R-:W-:-:S02]  /*d0b90*/  ISETP.LT.AND P0, PT, R139, UR4, !P0 ;  /* 0x000000048b007c0c */ /* 0x000fc4000c701270 */
[----:B------:R-:W-:Y:S02]  /*d0ba0*/  ISETP.LT.AND P5, PT, R224, UR4, !P1 ;  /* 0x00000004e0007c0c */ /* 0x000fe4000cfa1270 */
        /* <DEDUP_REMOVED lines=18> */
[----:B------:R1:W-:Y:S04]  /*d0cd0*/  @P3 STG.E desc[UR34][R40.64], R233 ;  /* 0x000000e928003986 */ /* 0x0003e8000c101922 */
[----:B------:R-:W2:Y:S01]  /*d0ce0*/  LDL.LU R42, [R1+0x43f8] ;  /* 0x0043f800012a7983 */ /* 0x000ea20000300800 */
[----:B------:R-:W-:-:S03]  /*d0cf0*/  IMAD.WIDE R36, R93, 0x4, R10 ;  /* 0x000000045d247825 */ /* 0x000fc600078e020a */
[----:B------:R1:W-:Y:S04]  /*d0d00*/  @P6 STG.E desc[UR34][R34.64], R103 ;  /* 0x0000006722006986 */ /* 0x0003e8000c101922 */
[----:B-1----:R-:W2:Y:S04]  /*d0d10*/  LDL.LU R233, [R1+0x1f54] ;  /* 0x001f540001e97983 */ /* 0x002ea80000300800 */
[----:B------:R-:W2:Y:S04]  /*d0d20*/  LDL.LU R103, [R1+0x1060] ;  /* 0x0010600001677983 */ /* 0x000ea80000300800 */
[----:B------:R-:W2:Y:S04]  /*d0d30*/  LDL.LU R227, [R1+0x1f14] ;  /* 0x001f140001e37983 */ /* 0x000ea80000300800 */
[----:B------:R-:W2:Y:S04]  /*d0d40*/  LDL.LU R235, [R1+0x1e84] ;  /* 0x001e840001eb7983 */ /* 0x000ea80000300800 */
[----:B----4-:R1:W-:Y:S04]  /*d0d50*/  @P2 STG.E desc[UR34][R36.64], R225 ;  /* 0x000000e124002986 */ /* 0x0103e8000c101922 */
        /* <DEDUP_REMOVED lines=28> */
[----:B------:R1:W-:Y:S01]  /*d0f20*/  @P2 STG.E desc[UR34][R34.64], R233 ;  /* 0x000000e922002986 */ /* 0x0003e2000c101922 */
[----:B------:R-:W-:-:S04]  /*d0f30*/  IMAD.WIDE R36, R93, 0x4, R26 ;  /* 0x000000045d247825 */ /* 0x000fc800078e021a */
[----:B------:R-:W-:-:S04]  /*d0f40*/  IMAD.WIDE R38, R93, 0x4, R28 ;  /* 0x000000045d267825 */ /* 0x000fc800078e021c */
[C---:B------:R-:W-:Y:S01]  /*d0f50*/  IMAD.WIDE R40, R93.reuse, 0x4, R30 ;  /* 0x000000045d287825 */ /* 0x040fe200078e021e */
[----:B-1----:R-:W2:Y:S03]  /*d0f60*/  LDL.LU R233, [R1+0x1e14] ;  /* 0x001e140001e97983 */ /* 0x002ea60000300800 */
[----:B------:R-:W-:-:S05]  /*d0f70*/  IMAD.WIDE R34, R93, 0x4, R24 ;  /* 0x000000045d227825 */ /* 0x000fca00078e0218 */
[----:B------:R-:W-:Y:S04]  /*d0f80*/  @P3 STG.E desc[UR34][R34.64], R227 ;  /* 0x000000e322003986 */ /* 0x000fe8000c101922 */
[----:B------:R-:W-:Y:S04]  /*d0f90*/  @P6 STG.E desc[UR34][R36.64], R235 ;  /* 0x000000eb24006986 */ /* 0x000fe8000c101922 */
[----:B----4-:R-:W-:Y:S04]  /*d0fa0*/  @P5 STG.E desc[UR34][R38.64], R100 ;  /* 0x0000006426005986 */ /* 0x010fe8000c101922 */
        /* <DEDUP_REMOVED lines=8> */
[----:B------:R-:W4:Y:S01]  /*d1030*/  LDL.LU R227, [R1+0xdb4] ;  /* 0x000db40001e37983 */ /* 0x000f220000300800 */
[----:B------:R-:W-:-:S03]  /*d1040*/  ISETP.LT.AND P6, PT, R155, UR4, !P0 ;  /* 0x000000049b007c0c */ /* 0x000fc6000c7c1270 */
[----:B------:R-:W4:Y:S01]  /*d1050*/  LDL.LU R42, [R1+0x43fc] ;  /* 0x0043fc00012a7983 */ /* 0x000f220000300800 */
[----:B------:R-:W-:-:S03]  /*d1060*/  ISETP.LT.AND P5, PT, R232, UR4, !P0 ;  /* 0x00000004e8007c0c */ /* 0x000fc6000c7a1270 */
[----:B------:R-:W4:Y:S01]  /*d1070*/  LDL.LU R100, [R1+0xb74] ;  /* 0x000b740001647983 */ /* 0x000f220000300800 */
[----:B------:R-:W-:Y:S01]  /*d1080*/  ISETP.LT.AND P4, PT, R136, UR4, !P0 ;  /* 0x0000000488007c0c */ /* 0x000fe2000c781270 */
[----:B------:R-:W-:Y:S01]  /*d1090*/  IMAD.WIDE R38, R103, 0x4, R8 ;  /* 0x0000000467267825 */ /* 0x000fe200078e0208 */
[----:B------:R-:W-:-:S03]  /*d10a0*/  ISETP.LT.AND P3, PT, R137, UR4, !P0 ;  /* 0x0000000489007c0c */ /* 0x000fc6000c761270 */
[C---:B------:R-:W-:Y:S01]  /*d10b0*/  IMAD.WIDE R40, R103.reuse, 0x4, R10 ;  /* 0x0000000467287825 */ /* 0x040fe200078e020a */
[----:B------:R1:W-:Y:S04]  /*d10c0*/  @P1 STG.E desc[UR34][R34.64], R226 ;  /* 0x000000e222001986 */ /* 0x0003e8000c101922 */
[----:B---3--:R3:W-:Y:S04]  /*d10d0*/  @P2 STG.E desc[UR34][R36.64], R102 ;  /* 0x0000006624002986 */ /* 0x0087e8000c101922 */
[----:B-1----:R-:W4:Y:S01]  /*d10e0*/  LDL.LU R226, [R1+0xa74] ;  /* 0x000a740001e27983 */ /* 0x002f220000300800 */
[----:B------:R-:W-:-:S03]  /*d10f0*/  IMAD.WIDE R34, R103, 0x4, R4 ;  /* 0x0000000467227825 */ /* 0x000fc600078e0204 */
[----:B---3--:R-:W3:Y:S01]  /*d1100*/  LDL.LU R102, [R1+0x874] ;  /* 0x0008740001667983 */ /* 0x008ee20000300800 */
[----:B------:R-:W-:-:S03]  /*d1110*/  IMAD.WIDE R36, R103, 0x4, R6 ;  /* 0x0000000467247825 */ /* 0x000fc600078e0206 */
        /* <DEDUP_REMOVED lines=25> */
[----:B------:R-:W-:Y:S01]  /*d12b0*/  IMAD.WIDE R36, R103, 0x4, R18 ;  /* 0x0000000467247825 */ /* 0x000fe200078e0212 */
[----:B------:R-:W-:-:S04]  /*d12c0*/  ISETP.LT.AND P2, PT, R206, UR4, !P0 ;  /* 0x00000004ce007c0c */ /* 0x000fc8000c741270 */
[----:B------:R1:W-:Y:S01]  /*d12d0*/  @P3 STG.E desc[UR34][R36.64], R100 ;  /* 0x0000006424003986 */ /* 0x0003e2000c101922 */
        /* <DEDUP_REMOVED lines=30> */
[----:B------:R1:W-:Y:S01]  /*d14c0*/  @P5 STG.E desc[UR34][R40.64], R93 ;  /* 0x0000005d28005986 */ /* 0x0003e2000c101922 */
[----:B------:R-:W-:Y:S02]  /*d14d0*/  ISETP.LT.AND P5, PT, R136, UR4, !P6 ;  /* 0x0000000488007c0c */ /* 0x000fe4000f7a1270 */
[----:B------:R-:W-:Y:S01]  /*d14e0*/  ISETP.LT.AND P4, PT, R137, UR4, !P6 ;  /* 0x0000000489007c0c */ /* 0x000fe2000f781270 */
[----:B-1----:R-:W4:Y:S04]  /*d14f0*/  LDL.LU R93, [R1+0x1f28] ;  /* 0x001f2800015d7983 */ /* 0x002f280000300800 */
[----:B------:R-:W4:Y:S04]  /*d1500*/  LDL.LU R227, [R1+0x1e98] ;  /* 0x001e980001e37983 */ /* 0x000f280000300800 */
[----:B------:R-:W4:Y:S01]  /*d1510*/  LDL.LU R42, [R1+0x4400] ;  /* 0x00440000012a7983 */ /* 0x000f220000300800 */
[----:B------:R-:W-:-:S03]  /*d1520*/  ISETP.LT.AND P3, PT, R78, UR4, !P6 ;  /* 0x000000044e007c0c */ /* 0x000fc6000f761270 */
[----:B------:R-:W4:Y:S01]  /*d1530*/  LDL.LU R92, [R1+0x1f58] ;  /* 0x001f5800015c7983 */ /* 0x000f220000300800 */
        /* <DEDUP_REMOVED lines=66> */
[----:B------:R-:W-:Y:S01]  /*d1960*/  IMAD.WIDE R34, R234, 0x4, R8 ;  /* 0x00000004ea227825 */ /* 0x000fe200078e0208 */
[----:B------:R-:W-:-:S03]  /*d1970*/  ISETP.LT.AND P6, PT, R78, UR4, !P5 ;  /* 0x000000044e007c0c */ /* 0x000fc6000efc1270 */
[C---:B------:R-:W-:Y:S01]  /*d1980*/  IMAD.WIDE R36, R234.reuse, 0x4, R10 ;  /* 0x00000004ea247825 */ /* 0x040fe200078e020a */
[----:B------:R-:W-:Y:S01]  /*d1990*/  ISETP.LT.AND P4, PT, R79, UR4, !P5 ;  /* 0x000000044f007c0c */ /* 0x000fe2000ef81270 */
[----:B------:R1:W-:Y:S04]  /*d19a0*/  @P0 STG.E desc[UR34][R40.64], R93 ;  /* 0x0000005d28000986 */ /* 0x0003e8000c101922 */
[----:B-1----:R-:W4:Y:S01]  /*d19b0*/  LDL.LU R93, [R1+0x878] ;  /* 0x00087800015d7983 */ /* 0x002f220000300800 */
        /* <DEDUP_REMOVED lines=33> */
[----:B------:R-:W-:Y:S01]  /*d1bd0*/  ISETP.LT.AND P5, PT, R139, UR4, !P5 ;  /* 0x000000048b007c0c */ /* 0x000fe2000efa1270 */
[----:B-1----:R-:W-:Y:S01]  /*d1be0*/  IMAD.WIDE R36, R234, 0x4, R26 ;  /* 0x00000004ea247825 */ /* 0x002fe200078e021a */
[----:B------:R-:W4:Y:S01]  /*d1bf0*/  LDL.LU R93, [R1+0x1eec] ;  /* 0x001eec00015d7983 */ /* 0x000f220000300800 */
        /* <DEDUP_REMOVED lines=32> */
[C---:B------:R-:W-:Y:S02]  /*d1e00*/  IMAD.WIDE R34, R102.reuse, 0x4, R10 ;  /* 0x0000000466227825 */ /* 0x040fe400078e020a */
[----:B------:R1:W-:Y:S02]  /*d1e10*/  @P3 STG.E desc[UR34][R38.64], R93 ;  /* 0x0000005d26003986 */ /* 0x0003e4000c101922 */
[C---:B------:R-:W-:Y:S01]  /*d1e20*/  IMAD.WIDE R36, R102.reuse, 0x4, R12 ;  /* 0x0000000466247825 */ /* 0x040fe200078e020c */
[----:B------:R-:W-:Y:S02]  /*d1e30*/  ISETP.LT.AND P6, PT, R207, UR4, !P0 ;  /* 0x00000004cf007c0c */ /* 0x000fe4000c7c1270 */
[----:B------:R-:W-:Y:S01]  /*d1e40*/  ISETP.LT.AND P4, PT, R205, UR4, !P0 ;  /* 0x00000004cd007c0c */ /* 0x000fe2000c781270 */
[----:B-1----:R-:W-:Y:S01]  /*d1e50*/  IMAD.WIDE R38, R102, 0x4, R14 ;  /* 0x0000000466267825 */ /* 0x002fe200078e020e */
[----:B------:R-:W4:Y:S01]  /*d1e60*/  LDL.LU R93, [R1+0x1050] ;  /* 0x00105000015d7983 */ /* 0x000f220000300800 */
[----:B------:R-:W-:-:S03]  /*d1e70*/  ISETP.LT.AND P3, PT, R143, UR4, !P0 ;  /* 0x000000048f007c0c */ /* 0x000fc6000c761270 */
[----:B------:R1:W-:Y:S04]  /*d1e80*/  @P5 STG.E desc[UR34][R34.64], R235 ;  /* 0x000000eb22005986 */ /* 0x0003e8000c101922 */
[----:B---3--:R3:W-:Y:S04]  /*d1e90*/  @P2 STG.E desc[UR34][R36.64], R226 ;  /* 0x000000e224002986 */ /* 0x0087e8000c101922 */
[----:B------:R2:W-:Y:S01]  /*d1ea0*/  @P1 STG.E desc[UR34][R38.64], R234 ;  /* 0x000000ea26001986 */ /* 0x0005e2000c101922 */
[----:B-1----:R-:W-:-:S03]  /*d1eb0*/  IMAD.WIDE R34, R102, 0x4, R16 ;  /* 0x0000000466227825 */ /* 0x002fc600078e0210 */
[----:B---3--:R-:W3:Y:S04]  /*d1ec0*/  LDL.LU R226, [R1+0x1f0c] ;  /* 0x001f0c0001e27983 */ /* 0x008ee80000300800 */
[----:B--2---:R-:W2:Y:S01]  /*d1ed0*/  LDL.LU R234, [R1+0x1e7c] ;  /* 0x001e7c0001ea7983 */ /* 0x004ea20000300800 */
[----:B------:R-:W-:-:S03]  /*d1ee0*/  IMAD.WIDE R36, R102, 0x4, R18 ;  /* 0x0000000466247825 */ /* 0x000fc600078e0212 */
[----:B------:R1:W-:Y:S04]  /*d1ef0*/  @P6 STG.E desc[UR34][R34.64], R100 ;  /* 0x0000006422006986 */ /* 0x0003e8000c101922 */
[----:B------:R-:W2:Y:S04]  /*d1f00*/  LDL.LU R235, [R1+0x1edc] ;  /* 0x001edc0001eb7983 */ /* 0x000ea80000300800 */
[----:B------:R1:W-:Y:S04]  /*d1f10*/  @P4 STG.E desc[UR34][R36.64], R101 ;  /* 0x0000006524004986 */ /* 0x0003e8000c101922 */
[----:B-1----:R-:W2:Y:S01]  /*d1f20*/  LDL.LU R100, [R1+0x1e6c] ;  /* 0x001e6c0001647983 */ /* 0x002ea20000300800 */
[----:B------:R-:W-:-:S03]  /*d1f30*/  ISETP.LT.AND P5, PT, R141, UR4, !P0 ;  /* 0x000000048d007c0c */ /* 0x000fc6000c7a1270 */
[----:B------:R-:W2:Y:S01]  /*d1f40*/  LDL.LU R101, [R1+0x1e5c] ;  /* 0x001e5c0001657983 */ /* 0x000ea20000300800 */
        /* <DEDUP_REMOVED lines=10> */
[----:B----4-:R-:W4:Y:S04]  /*d1ff0*/  LDL.LU R103, [R1+0x1e3c] ;  /* 0x001e3c0001677983 */ /* 0x010f280000300800 */
[----:B------:R1:W-:Y:S04]  /*d2000*/  @P1 STG.E desc[UR34][R38.64], R225 ;  /* 0x000000e126001986 */ /* 0x0003e8000c101922 */
[----:B-1----:R-:W4:Y:S01]  /*d2010*/  LDL.LU R225, [R1+0x1e1c] ;  /* 0x001e1c0001e17983 */ /* 0x002f220000300800 */
[----:B------:R-:W-:Y:S02]  /*d2020*/  ISETP.LT.AND P6, PT, R142, UR4, !P0 ;  /* 0x000000048e007c0c */ /* 0x000fe4000c7c1270 */
[----:B------:R-:W-:Y:S01]  /*d2030*/  ISETP.LT.AND P4, PT, R140, UR4, !P0 ;  /* 0x000000048c007c0c */ /* 0x000fe2000c781270 */
[----:B------:R-:W-:Y:S01]  /*d2040*/  IMAD.WIDE R34, R102, 0x4, R28 ;  /* 0x0000000466227825 */ /* 0x000fe200078e021c */
[----:B------:R-:W-:Y:S01]  /*d2050*/  ISETP.GE.AND P3, PT, R40, UR5, PT ;  /* 0x0000000528007c0c */ /* 0x000fe2000bf66270 */
[----:B------:R-:W4:Y:S01]  /*d2060*/  LDL.LU R92, [R1+0x1e2c] ;  /* 0x001e2c00015c7983 */ /* 0x000f220000300800 */
[----:B------:R-:W-:Y:S01]  /*d2070*/  ISETP.LT.AND P0, PT, R139, UR4, !P0 ;  /* 0x000000048b007c0c */ /* 0x000fe2000c701270 */
[----:B------:R-:W-:Y:S01]  /*d2080*/  IMAD.WIDE R36, R102, 0x4, R30 ;  /* 0x0000000466247825 */ /* 0x000fe200078e021e */
[----:B------:R-:W-:-:S02]  /*d2090*/  ISETP.LT.AND P5, PT, R224, UR4, !P3 ;  /* 0x00000004e0007c0c */ /* 0x000fc4000dfa1270 */
[----:B------:R-:W-:Y:S01]  /*d20a0*/  ISETP.LT.AND P2, PT, R155, UR4, !P3 ;  /* 0x000000049b007c0c */ /* 0x000fe2000df41270 */
[----:B------:R-:W-:Y:S01]  /*d20b0*/  IMAD.WIDE R38, R93, 0x4, R4 ;  /* 0x000000045d267825 */ /* 0x000fe200078e0204 */
[----:B------:R-:W-:-:S03]  /*d20c0*/  ISETP.LT.AND P1, PT, R232, UR4, !P3 ;  /* 0x00000004e8007c0c */ /* 0x000fc6000df21270 */
[----:B------:R-:W-:Y:S01]  /*d20d0*/  IMAD.WIDE R40, R93, 0x4, R6 ;  /* 0x000000045d287825 */ /* 0x000fe200078e0206 */
[----:B---3--:R1:W-:Y:S04]  /*d20e0*/  @P6 STG.E desc[UR34][R34.64], R226 ;  /* 0x000000e222006986 */ /* 0x0083e8000c101922 */
[----:B--2---:R2:W-:Y:S04]  /*d20f0*/  @P4 STG.E desc[UR34][R36.64], R234 ;  /* 0x000000ea24004986 */ /* 0x0045e8000c101922 */
[----:B-1----:R-:W3:Y:S01]  /*d2100*/  LDL.LU R226, [R1+0x1c4c] ;  /* 0x001c4c0001e27983 */ /* 0x002ee20000300800 */
[----:B------:R-:W-:-:S03]  /*d2110*/  IMAD.WIDE R34, R102, 0x4, R32 ;  /* 0x0000000466227825 */ /* 0x000fc600078e0220 */
[----:B--2---:R-:W2:Y:S01]  /*d2120*/  LDL.LU R234, [R1+0xdbc] ;  /* 0x000dbc0001ea7983 */ /* 0x004ea20000300800 */
[----:B------:R-:W-:-:S03]  /*d2130*/  IMAD.WIDE R36, R93, 0x4, R2 ;  /* 0x000000045d247825 */ /* 0x000fc600078e0202 */
[----:B------:R-:W2:Y:S04]  /*d2140*/  LDL.LU R102, [R1+0xb7c] ;  /* 0x000b7c0001667983 */ /* 0x000ea80000300800 */
[----:B------:R-:W-:Y:S04]  /*d2150*/  @P0 STG.E desc[UR34][R34.64], R235 ;  /* 0x000000eb22000986 */ /* 0x000fe8000c101922 */
[----:B------:R-:W-:Y:S04]  /*d2160*/  @P5 STG.E desc[UR34][R36.64], R100 ;  /* 0x0000006424005986 */ /* 0x000fe8000c101922 */
[----:B------:R1:W-:Y:S01]  /*d2170*/  @P2 STG.E desc[UR34][R38.64], R101 ;  /* 0x0000006526002986 */ /* 0x0003e2000c101922 */
[----:B------:R-:W-:-:S03]  /*d2180*/  ISETP.LT.AND P6, PT, R136, UR4, !P3 ;  /* 0x0000000488007c0c */ /* 0x000fc6000dfc1270 */
[----:B-1----:R-:W2:Y:S01]  /*d2190*/  LDL.LU R101, [R1+0xa7c] ;  /* 0x000a7c0001657983 */ /* 0x002ea20000300800 */
[----:B------:R-:W-:Y:S01]  /*d21a0*/  ISETP.LT.AND P4, PT, R137, UR4, !P3 ;  /* 0x0000000489007c0c */ /* 0x000fe2000df81270 */
[C---:B------:R-:W-:Y:S02]  /*d21b0*/  IMAD.WIDE R34, R93.reuse, 0x4, R8 ;  /* 0x000000045d227825 */ /* 0x040fe400078e0208 */
[----:B------:R1:W-:Y:S04]  /*d21c0*/  @P1 STG.E desc[UR34][R40.64], R233 ;  /* 0x000000e928001986 */ /* 0x0003e8000c101922 */
[----:B------:R-:W2:Y:S01]  /*d21d0*/  LDL.LU R42, [R1+0x440c] ;  /* 0x00440c00012a7983 */ /* 0x000ea20000300800 */
[----:B------:R-:W-:-:S03]  /*d21e0*/  IMAD.WIDE R36, R93, 0x4, R10 ;  /* 0x000000045d247825 */ /* 0x000fc600078e020a */
[----:B----4-:R4:W-:Y:S04]  /*d21f0*/  @P6 STG.E desc[UR34][R34.64], R103 ;  /* 0x0000006722006986 */ /* 0x0109e8000c101922 */
[----:B-1----:R-:W2:Y:S04]  /*d2200*/  LDL.LU R233, [R1+0x87c] ;  /* 0x00087c0001e97983 */ /* 0x002ea80000300800 */
[----:B----4-:R-:W4:Y:S04]  /*d2210*/  LDL.LU R103, [R1+0x104c] ;  /* 0x00104c0001677983 */ /* 0x010f280000300800 */
        /* <DEDUP_REMOVED lines=10> */
[----:B------:R-:W-:Y:S01]  /*d22c0*/  IMAD.WIDE R34, R93, 0x4, R14 ;  /* 0x000000045d227825 */ /* 0x000fe200078e020e */
[----:B------:R-:W-:-:S03]  /*d22d0*/  ISETP.LT.AND P6, PT, R143, UR4, !P3 ;  /* 0x000000048f007c0c */ /* 0x000fc6000dfc1270 */
[C---:B------:R-:W-:Y:S01]  /*d22e0*/  IMAD.WIDE R36, R93.reuse, 0x4, R16 ;  /* 0x000000045d247825 */ /* 0x040fe200078e0210 */
[----:B------:R1:W-:Y:S03]  /*d22f0*/  @P0 STG.E desc[UR34][R40.64], R92 ;  /* 0x0000005c28000986 */ /* 0x0003e6000c101922 */
[----:B------:R-:W-:Y:S01]  /*d2300*/  IMAD.WIDE R38, R93, 0x4, R18 ;  /* 0x000000045d267825 */ /* 0x000fe200078e0212 */
[----:B------:R-:W-:-:S03]  /*d2310*/  ISETP.LT.AND P4, PT, R141, UR4, !P3 ;  /* 0x000000048d007c0c */ /* 0x000fc6000df81270 */
[C---:B-1----:R-:W-:Y:S01]  /*d2320*/  IMAD.WIDE R40, R93.reuse, 0x4, R20 ;  /* 0x000000045d287825 */ /* 0x042fe200078e0214 */
[----:B---3--:R-:W-:Y:S04]  /*d2330*/  @P5 STG.E desc[UR34][R34.64], R226 ;  /* 0x000000e222005986 */ /* 0x008fe8000c101922 */
[----:B--2---:R1:W-:Y:S04]  /*d2340*/  @P2 STG.E desc[UR34][R36.64], R234 ;  /* 0x000000ea24002986 */ /* 0x0043e8000c101922 */
[----:B------:R2:W-:Y:S04]  /*d2350*/  @P1 STG.E desc[UR34][R38.64], R102 ;  /* 0x0000006626001986 */ /* 0x0005e8000c101922 */
[----:B-1----:R-:W3:Y:S04]  /*d2360*/  LDL.LU R234, [R1+0x61c] ;  /* 0x00061c0001ea7983 */ /* 0x002ee80000300800 */
[----:B--2---:R-:W2:Y:S04]  /*d2370*/  LDL.LU R102, [R1+0x2000] ;  /* 0x0020000001667983 */ /* 0x004ea80000300800 */
[----:B------:R-:W2:Y:S04]  /*d2380*/  LDL.LU R92, [R1+0x2050] ;  /* 0x00205000015c7983 */ /* 0x000ea80000300800 */
[----:B------:R-:W2:Y:S04]  /*d2390*/  LDL.LU R226, [R1+0x1ff0] ;  /* 0x001ff00001e27983 */ /* 0x000ea80000300800 */
[----:B------:R1:W-:Y:S01]  /*d23a0*/  @P6 STG.E desc[UR34][R40.64], R101 ;  /* 0x0000006528006986 */ /* 0x0003e2000c101922 */
        /* <DEDUP_REMOVED lines=21> */
[----:B------:R-:W4:Y:S01]  /*d2500*/  LDL.LU R93, [R1+0x1fe0] ;  /* 0x001fe000015d7983 */ /* 0x000f220000300800 */
[----:B------:R-:W-:Y:S01]  /*d2510*/  ISETP.LT.AND P6, PT, R155, UR4, !P0 ;  /* 0x000000049b007c0c */ /* 0x000fe2000c7c1270 */
[----:B------:R-:W-:Y:S01]  /*d2520*/  IMAD.WIDE R36, R103, 0x4, R2 ;  /* 0x0000000467247825 */ /* 0x000fe200078e0202 */
[----:B------:R-:W-:Y:S01]  /*d2530*/  ISETP.LT.AND P5, PT, R232, UR4, !P0 ;  /* 0x00000004e8007c0c */ /* 0x000fe2000c7a1270 */
[----:B------:R-:W4:Y:S01]  /*d2540*/  LDL.LU R227, [R1+0x2030] ;  /* 0x0020300001e37983 */ /* 0x000f220000300800 */
[----:B------:R-:W-:-:S03]  /*d2550*/  ISETP.LT.AND P2, PT, R136, UR4, !P0 ;  /* 0x0000000488007c0c */ /* 0x000fc6000c741270 */
[----:B------:R-:W4:Y:S04]  /*d2560*/  LDL.LU R42, [R1+0x4414] ;  /* 0x00441400012a7983 */ /* 0x000f280000300800 */
[----:B------:R-:W4:Y:S01]  /*d2570*/  LDL.LU R100, [R1+0x1fd0] ;  /* 0x001fd00001647983 */ /* 0x000f220000300800 */
[----:B------:R-:W-:Y:S01]  /*d2580*/  IMAD.WIDE R38, R103, 0x4, R8 ;  /* 0x0000000467267825 */ /* 0x000fe200078e0208 */
[----:B------:R-:W-:-:S03]  /*d2590*/  ISETP.LT.AND P1, PT, R137, UR4, !P0 ;  /* 0x0000000489007c0c */ /* 0x000fc6000c721270 */
[C---:B------:R-:W-:Y:S01]  /*d25a0*/  IMAD.WIDE R40, R103.reuse, 0x4, R10 ;  /* 0x0000000467287825 */ /* 0x040fe200078e020a */
[----:B---3--:R1:W-:Y:S04]  /*d25b0*/  @P3 STG.E desc[UR34][R34.64], R234 ;  /* 0x000000ea22003986 */ /* 0x0083e8000c101922 */
[----:B--2---:R2:W-:Y:S04]  /*d25c0*/  @P4 STG.E desc[UR34][R36.64], R102 ;  /* 0x0000006624004986 */ /* 0x0045e8000c101922 */
[----:B-1----:R-:W3:Y:S01]  /*d25d0*/  LDL.LU R234, [R1+0x2080] ;  /* 0x0020800001ea7983 */ /* 0x002ee20000300800 */
[----:B------:R-:W-:-:S03]  /*d25e0*/  IMAD.WIDE R34, R103, 0x4, R4 ;  /* 0x0000000467227825 */ /* 0x000fc600078e0204 */
[----:B--2---:R-:W2:Y:S01]  /*d25f0*/  LDL.LU R102, [R1+0x2060] ;  /* 0x0020600001667983 */ /* 0x004ea20000300800 */
[----:B------:R-:W-:-:S03]  /*d2600*/  IMAD.WIDE R36, R103, 0x4, R6 ;  /* 0x0000000467247825 */ /* 0x000fc600078e0206 */
[----:B------:R-:W-:Y:S04]  /*d2610*/  @P6 STG.E desc[UR34][R34.64], R92 ;  /* 0x0000005c22006986 */ /* 0x000fe8000c101922 */
[----:B------:R1:W-:Y:S04]  /*d2620*/  @P5 STG.E desc[UR34][R36.64], R226 ;  /* 0x000000e224005986 */ /* 0x0003e8000c101922 */
[----:B------:R1:W-:Y:S04]  /*d2630*/  @P2 STG.E desc[UR34][R38.64], R101 ;  /* 0x0000006526002986 */ /* 0x0003e8000c101922 */
[----:B-1----:R-:W2:Y:S04]  /*d2640*/  LDL.LU R226, [R1+0x2020] ;  /* 0x0020200001e27983 */ /* 0x002ea80000300800 */
[----:B------:R-:W2:Y:S01]  /*d2650*/  LDL.LU R101, [R1+0x1fa0] ;  /* 0x001fa00001657983 */ /* 0x000ea20000300800 */
        /* <DEDUP_REMOVED lines=16> */
[----:B------:R-:W-:Y:S01]  /*d2760*/  IMAD.WIDE R38, R103, 0x4, R20 ;  /* 0x0000000467267825 */ /* 0x000fe200078e0214 */
[----:B------:R-:W-:-:S03]  /*d2770*/  ISETP.LT.AND P4, PT, R206, UR4, !P0 ;  /* 0x00000004ce007c0c */ /* 0x000fc6000c781270 */
[C---:B------:R-:W-:Y:S01]  /*d2780*/  IMAD.WIDE R40, R103.reuse, 0x4, R22 ;  /* 0x0000000467287825 */ /* 0x040fe200078e0216 */
[----:B------:R-:W-:Y:S01]  /*d2790*/  ISETP.LT.AND P3, PT, R204, UR4, !P0 ;  /* 0x00000004cc007c0c */ /* 0x000fe2000c761270 */
[----:B------:R1:W-:Y:S04]  /*d27a0*/  @P6 STG.E desc[UR34][R34.64], R227 ;  /* 0x000000e322006986 */ /* 0x0003e8000c101922 */
[----:B-1----:R-:W4:Y:S01]  /*d27b0*/  LDL.LU R93, [R1+0x1c30] ;  /* 0x001c3000015d7983 */ /* 0x002f220000300800 */
[----:B------:R-:W-:-:S05]  /*d27c0*/  IMAD.WIDE R36, R103, 0x4, R18 ;  /* 0x0000000467247825 */ /* 0x000fca00078e0212 */
[----:B------:R1:W-:Y:S01]  /*d27d0*/  @P1 STG.E desc[UR34][R36.64], R100 ;  /* 0x0000006424001986 */ /* 0x0003e2000c101922 */
[----:B------:R-:W-:-:S04]  /*d27e0*/  IMAD.WIDE R34, R103, 0x4, R24 ;  /* 0x0000000467227825 */ /* 0x000fc800078e0218 */
[C---:B-1----:R-:W-:Y:S01]  /*d27f0*/  IMAD.WIDE R36, R103.reuse, 0x4, R26 ;  /* 0x0000000467247825 */ /* 0x042fe200078e021a */
[----:B------:R-:W-:Y:S01]  /*d2800*/  ISETP.LT.AND P1, PT, R142, UR4, !P0 ;  /* 0x000000048e007c0c */ /* 0x000fe2000c721270 */
[----:B---3--:R1:W-:Y:S04]  /*d2810*/  @P5 STG.E desc[UR34][R38.64], R234 ;  /* 0x000000ea26005986 */ /* 0x0083e8000c101922 */
[----:B--2---:R2:W-:Y:S04]  /*d2820*/  @P2 STG.E desc[UR34][R40.64], R102 ;  /* 0x0000006628002986 */ /* 0x0045e8000c101922 */
[----:B-1----:R-:W3:Y:S04]  /*d2830*/  LDL.LU R234, [R1+0xda0] ;  /* 0x000da00001ea7983 */ /* 0x002ee80000300800 */
[----:B--2---:R-:W2:Y:S01]  /*d2840*/  LDL.LU R102, [R1+0xb60] ;  /* 0x000b600001667983 */ /* 0x004ea20000300800 */
[----:B------:R-:W-:-:S03]  /*d2850*/  IMAD.WIDE R38, R103, 0x4, R32 ;  /* 0x0000000467267825 */ /* 0x000fc600078e0220 */
[----:B------:R-:W2:Y:S04]  /*d2860*/  LDL.LU R100, [R1+0xa60] ;  /* 0x000a600001647983 */ /* 0x000ea80000300800 */
[----:B------:R1:W-:Y:S04]  /*d2870*/  @P4 STG.E desc[UR34][R34.64], R226 ;  /* 0x000000e222004986 */ /* 0x0003e8000c101922 */
[----:B------:R1:W-:Y:S02]  /*d2880*/  @P3 STG.E desc[UR34][R36.64], R101 ;  /* 0x0000006524003986 */ /* 0x0003e4000c101922 */
[----:B-1----:R-:W-:-:S02]  /*d2890*/  IMAD.WIDE R34, R103, 0x4, R28 ;  /* 0x0000000467227825 */ /* 0x002fc400078e021c */
[----:B------:R-:W2:Y:S02]  /*d28a0*/  LDL.LU R101, [R1+0x960] ;  /* 0x0009600001657983 */ /* 0x000ea40000300800 */
[----:B------:R-:W-:Y:S02]  /*d28b0*/  IMAD.WIDE R36, R103, 0x4, R30 ;  /* 0x0000000467247825 */ /* 0x000fe400078e021e */
[----:B------:R-:W2:Y:S04]  /*d28c0*/  LDL.LU R226, [R1+0x860] ;  /* 0x0008600001e27983 */ /* 0x000ea80000300800 */
[----:B------:R-:W2:Y:S01]  /*d28d0*/  LDL.LU R103, [R1+0x760] ;  /* 0x0007600001677983 */ /* 0x000ea20000300800 */
[----:B------:R-:W-:Y:S02]  /*d28e0*/  ISETP.LT.AND P2, PT, R140, UR4, !P0 ;  /* 0x000000048c007c0c */ /* 0x000fe4000c741270 */
[----:B------:R-:W-:Y:S01]  /*d28f0*/  ISETP.LT.AND P0, PT, R139, UR4, !P0 ;  /* 0x000000048b007c0c */ /* 0x000fe2000c701270 */
[----:B------:R-:W-:Y:S10]  /*d2900*/  @P1 STG.E desc[UR34][R34.64], R235 ;  /* 0x000000eb22001986 */ /* 0x000ff4000c101922 */
        /* <DEDUP_REMOVED lines=8> */
[----:B------:R-:W-:Y:S01]  /*d2990*/  IMAD.WIDE R34, R233, 0x4, R4 ;  /* 0x00000004e9227825 */ /* 0x000fe200078e0204 */
[----:B------:R-:W-:-:S03]  /*d29a0*/  ISETP.LT.AND P2, PT, R137, UR4, !P6 ;  /* 0x0000000489007c0c */ /* 0x000fc6000f741270 */
[----:B------:R-:W-:-:S04]  /*d29b0*/  IMAD.WIDE R36, R233, 0x4, R6 ;  /* 0x00000004e9247825 */ /* 0x000fc800078e0206 */
[----:B------:R1:W-:Y:S01]  /*d29c0*/  @P5 STG.E desc[UR34][R40.64], R93 ;  /* 0x0000005d28005986 */ /* 0x0003e2000c101922 */
[----:B------:R-:W-:Y:S02]  /*d29d0*/  ISETP.LT.AND P5, PT, R136, UR4, !P6 ;  /* 0x0000000488007c0c */ /* 0x000fe4000f7a1270 */
[----:B------:R-:W-:Y:S02]  /*d29e0*/  ISETP.LT.AND P1, PT, R78, UR4, !P6 ;  /* 0x000000044e007c0c */ /* 0x000fe4000f721270 */
[----:B------:R-:W-:Y:S01]  /*d29f0*/  ISETP.LT.AND P0, PT, R79, UR4, !P6 ;  /* 0x000000044f007c0c */ /* 0x000fe2000f701270 */
[----:B-1----:R-:W4:Y:S04]  /*d2a00*/  LDL.LU R93, [R1+0x620] ;  /* 0x00062000015d7983 */ /* 0x002f280000300800 */
[----:B------:R-:W4:Y:S04]  /*d2a10*/  LDL.LU R227, [R1+0x350] ;  /* 0x0003500001e37983 */ /* 0x000f280000300800 */
[----:B------:R-:W4:Y:S04]  /*d2a20*/  LDL.LU R42, [R1+0x4418] ;  /* 0x00441800012a7983 */ /* 0x000f280000300800 */
[----:B------:R-:W4:Y:S01]  /*d2a30*/  LDL.LU R92, [R1+0x240] ;  /* 0x00024000015c7983 */ /* 0x000f220000300800 */
[----:B------:R-:W-:-:S04]  /*d2a40*/  IMAD.WIDE R38, R233, 0x4, R12 ;  /* 0x00000004e9267825 */ /* 0x000fc800078e020c */
        /* <DEDUP_REMOVED lines=10> */
[----:B------:R1:W-:Y:S04]  /*d2af0*/  @P0 STG.E desc[UR34][R40.64], R103 ;  /* 0x0000006728000986 */ /* 0x0003e8000c101922 */
[----:B-1----:R-:W2:Y:S04]  /*d2b00*/  LDL.LU R101, [R1+0x1044] ;  /* 0x0010440001657983 */ /* 0x002ea80000300800 */
[----:B------:R-:W2:Y:S04]  /*d2b10*/  LDL.LU R226, [R1+0x1b0] ;  /* 0x0001b00001e27983 */ /* 0x000ea80000300800 */
[----:B------:R-:W2:Y:S01]  /*d2b20*/  LDL.LU R103, [R1+0xc0] ;  /* 0x0000c00001677983 */ /* 0x000ea20000300800 */
[----:B------:R-:W-:Y:S01]  /*d2b30*/  ISETP.LT.AND P4, PT, R207, UR4, !P6 ;  /* 0x00000004cf007c0c */ /* 0x000fe2000f781270 */
[----:B------:R-:W-:-:S02]  /*d2b40*/  IMAD.WIDE R34, R233, 0x4, R16 ;  /* 0x00000004e9227825 */ /* 0x000fc400078e0210 */
[----:B------:R-:W2:Y:S04]  /*d2b50*/  LDL.LU R235, [R1+0xb0] ;  /* 0x0000b00001eb7983 */ /* 0x000ea80000300800 */
[----:B------:R-:W2:Y:S06]  /*d2b60*/  LDL.LU R100, [R1+0x2004] ;  /* 0x0020040001647983 */ /* 0x000eac0000300800 */
        /* <DEDUP_REMOVED lines=12> */
[----:B------:R-:W-:Y:S01]  /*d2c30*/  ISETP.LT.AND P4, PT, R142, UR4, !P6 ;  /* 0x000000048e007c0c */ /* 0x000fe2000f781270 */
[----:B------:R1:W-:Y:S01]  /*d2c40*/  @P5 STG.E desc[UR34][R34.64], R227 ;  /* 0x000000e322005986 */ /* 0x0003e2000c101922 */
[----:B------:R-:W-:Y:S01]  /*d2c50*/  ISETP.LT.AND P3, PT, R140, UR4, !P6 ;  /* 0x000000048c007c0c */ /* 0x000fe2000f761270 */
[C---:B-1----:R-:W-:Y:S02]  /*d2c60*/  IMAD.WIDE R36, R233.reuse, 0x4, R22 ;  /* 0x00000004e9247825 */ /* 0x042fe400078e0216 */
[----:B------:R-:W4:Y:S04]  /*d2c70*/  LDL.LU R93, [R1+0x1ff4] ;  /* 0x001ff400015d7983 */ /* 0x000f280000300800 */
[----:B------:R1:W-:Y:S01]  /*d2c80*/  @P0 STG.E desc[UR34][R36.64], R92 ;  /* 0x0000005c24000986 */ /* 0x0003e2000c101922 */
[----:B------:R-:W-:Y:S01]  /*d2c90*/  IMAD.WIDE R34, R233, 0x4, R28 ;  /* 0x00000004e9227825 */ /* 0x000fe200078e021c */
[----:B------:R-:W-:-:S03]  /*d2ca0*/  ISETP.GE.AND P5, PT, R42, UR5, PT ;  /* 0x000000052a007c0c */ /* 0x000fc6000bfa6270 */
[----:B-1----:R-:W-:Y:S01]  /*d2cb0*/  IMAD.WIDE R36, R233, 0x4, R30 ;  /* 0x00000004e9247825 */ /* 0x002fe200078e021e */
[----:B------:R-:W-:Y:S01]  /*d2cc0*/  ISETP.LT.AND P6, PT, R139, UR4, !P6 ;  /* 0x000000048b007c0c */ /* 0x000fe2000f7c1270 */
[----:B---3--:R-:W-:Y:S04]  /*d2cd0*/  @P2 STG.E desc[UR34][R38.64], R234 ;  /* 0x000000ea26002986 */ /* 0x008fe8000c101922 */
[----:B--2---:R1:W-:Y:S04]  /*d2ce0*/  @P1 STG.E desc[UR34][R40.64], R102 ;  /* 0x0000006628001986 */ /* 0x0043e8000c101922 */
[----:B-1----:R-:W2:Y:S04]  /*d2cf0*/  LDL.LU R102, [R1+0x2094] ;  /* 0x0020940001667983 */ /* 0x002ea80000300800 */
[----:B------:R-:W3:Y:S04]  /*d2d00*/  LDL.LU R234, [R1+0x2074] ;  /* 0x0020740001ea7983 */ /* 0x000ee80000300800 */
[----:B------:R-:W3:Y:S04]  /*d2d10*/  LDL.LU R92, [R1+0x2044] ;  /* 0x00204400015c7983 */ /* 0x000ee80000300800 */
[----:B------:R1:W-:Y:S04]  /*d2d20*/  @P4 STG.E desc[UR34][R34.64], R226 ;  /* 0x000000e222004986 */ /* 0x0003e8000c101922 */
[----:B------:R1:W-:Y:S04]  /*d2d30*/  @P3 STG.E desc[UR34][R36.64], R103 ;  /* 0x0000006724003986 */ /* 0x0003e8000c101922 */
[----:B-1----:R-:W3:Y:S04]  /*d2d40*/  LDL.LU R226, [R1+0x1fe4] ;  /* 0x001fe40001e27983 */ /* 0x002ee80000300800 */
[----:B------:R-:W3:Y:S01]  /*d2d50*/  LDL.LU R103, [R1+0x2034] ;  /* 0x0020340001677983 */ /* 0x000ee20000300800 */
[----:B------:R-:W-:-:S02]  /*d2d60*/  ISETP.LT.AND P2, PT, R224, UR4, !P5 ;  /* 0x00000004e0007c0c */ /* 0x000fc4000ef41270 */
[----:B------:R-:W-:Y:S01]  /*d2d70*/  ISETP.LT.AND P1, PT, R155, UR4, !P5 ;  /* 0x000000049b007c0c */ /* 0x000fe2000ef21270 */
[----:B------:R-:W-:Y:S02]  /*d2d80*/  IMAD.WIDE R34, R233, 0x4, R32 ;  /* 0x00000004e9227825 */ /* 0x000fe400078e0220 */
[----:B------:R-:W3:Y:S02]  /*d2d90*/  LDL.LU R233, [R1+0x1fd4] ;  /* 0x001fd40001e97983 */ /* 0x000ee40000300800 */
[----:B------:R-:W-:-:S04]  /*d2da0*/  IMAD.WIDE R36, R101, 0x4, R2 ;  /* 0x0000000465247825 */ /* 0x000fc800078e0202 */
[----:B------:R-:W-:Y:S01]  /*d2db0*/  IMAD.WIDE R38, R101, 0x4, R4 ;  /* 0x0000000465267825 */ /* 0x000fe200078e0204 */
[----:B------:R-:W-:Y:S04]  /*d2dc0*/  @P6 STG.E desc[UR34][R34.64], R235 ;  /* 0x000000eb22006986 */ /* 0x000fe8000c101922 */
[----:B------:R-:W-:Y:S04]  /*d2dd0*/  @P2 STG.E desc[UR34][R36.64], R100 ;  /* 0x0000006424002986 */ /* 0x000fe8000c101922 */
[----:B------:R-:W3:Y:S04]  /*d2de0*/  LDL.LU R42, [R1+0x441c] ;  /* 0x00441c00012a7983 */ /* 0x000ee80000300800 */
[----:B----4-:R1:W-:Y:S04]  /*d2df0*/  @P1 STG.E desc[UR34][R38.64], R225 ;  /* 0x000000e126001986 */ /* 0x0103e8000c101922 */
[----:B-1----:R-:W4:Y:S01]  /*d2e00*/  LDL.LU R225, [R1+0x2084] ;  /* 0x0020840001e17983 */ /* 0x002f220000300800 */
[----:B------:R-:W-:-:S02]  /*d2e10*/  ISETP.LT.AND P0, PT, R232, UR4, !P5 ;  /* 0x00000004e8007c0c */ /* 0x000fc4000ef01270 */
[----:B------:R-:W-:Y:S01]  /*d2e20*/  ISETP.LT.AND P4, PT, R136, UR4, !P5 ;  /* 0x0000000488007c0c */ /* 0x000fe2000ef81270 */
[----:B------:R-:W-:Y:S01]  /*d2e30*/  IMAD.WIDE R40, R101, 0x4, R6 ;  /* 0x0000000465287825 */ /* 0x000fe200078e0206 */
[----:B------:R-:W-:-:S03]  /*d2e40*/  ISETP.LT.AND P3, PT, R137, UR4, !P5 ;  /* 0x0000000489007c0c */ /* 0x000fc6000ef61270 */
[----:B------:R-:W-:Y:S01]  /*d2e50*/  IMAD.WIDE R34, R101, 0x4, R8 ;  /* 0x0000000465227825 */ /* 0x000fe200078e0208 */
[----:B------:R-:W-:Y:S02]  /*d2e60*/  ISETP.LT.AND P6, PT, R78, UR4, !P5 ;  /* 0x000000044e007c0c */ /* 0x000fe4000efc1270 */
[----:B------:R-:W-:Y:S01]  /*d2e70*/  ISETP.LT.AND P2, PT, R79, UR4, !P5 ;  /* 0x000000044f007c0c */ /* 0x000fe2000ef41270 */
[----:B------:R-:W-:Y:S01]  /*d2e80*/  IMAD.WIDE R36, R101, 0x4, R10 ;  /* 0x0000000465247825 */ /* 0x000fe200078e020a */
[----:B------:R-:W-:Y:S01]  /*d2e90*/  ISETP.LT.AND P1, PT, R207, UR4, !P5 ;  /* 0x00000004cf007c0c */ /* 0x000fe2000ef21270 */
[----:B------:R1:W-:Y:S02]  /*d2ea0*/  @P0 STG.E desc[UR34][R40.64], R93 ;  /* 0x0000005d28000986 */ /* 0x0003e4000c101922 */
[----:B------:R-:W-:Y:S02]  /*d2eb0*/  IMAD.WIDE R38, R101, 0x4, R16 ;  /* 0x0000000465267825 */ /* 0x000fe400078e0210 */
[----:B-1----:R-:W4:Y:S01]  /*d2ec0*/  LDL.LU R93, [R1+0x2064] ;  /* 0x00206400015d7983 */ /* 0x002f220000300800 */
[----:B------:R-:W-:Y:S01]  /*d2ed0*/  ISETP.LT.AND P0, PT, R205, UR4, !P5 ;  /* 0x00000004cd007c0c */ /* 0x000fe2000ef01270 */
[----:B------:R-:W-:-:S02]  /*d2ee0*/  IMAD.WIDE R40, R101, 0x4, R18 ;  /* 0x0000000465287825 */ /* 0x000fc400078e0212 */
[----:B--2---:R1:W-:Y:S04]  /*d2ef0*/  @P4 STG.E desc[UR34][R34.64], R102 ;  /* 0x0000006622004986 */ /* 0x0043e8000c101922 */
[----:B---3--:R2:W-:Y:S04]  /*d2f00*/  @P3 STG.E desc[UR34][R36.64], R234 ;  /* 0x000000ea24003986 */ /* 0x0085e8000c101922 */
[----:B-1----:R-:W3:Y:S01]  /*d2f10*/  LDL.LU R102, [R1+0x1040] ;  /* 0x0010400001667983 */ /* 0x002ee20000300800 */
[----:B------:R-:W-:-:S03]  /*d2f20*/  IMAD.WIDE R34, R101, 0x4, R12 ;  /* 0x0000000465227825 */ /* 0x000fc600078e020c */
[----:B------:R-:W3:Y:S01]  /*d2f30*/  LDL.LU R235, [R1+0x2024] ;  /* 0x0020240001eb7983 */ /* 0x000ee20000300800 */
[----:B--2---:R-:W-:-:S03]  /*d2f40*/  IMAD.WIDE R36, R101, 0x4, R14 ;  /* 0x0000000465247825 */ /* 0x004fc600078e020e */
[----:B------:R-:W2:Y:S04]  /*d2f50*/  LDL.LU R100, [R1+0x1fa4] ;  /* 0x001fa40001647983 */ /* 0x000ea80000300800 */
[----:B------:R-:W2:Y:S04]  /*d2f60*/  LDL.LU R234, [R1+0x2014] ;  /* 0x0020140001ea7983 */ /* 0x000ea80000300800 */
[----:B------:R1:W-:Y:S04]  /*d2f70*/  @P6 STG.E desc[UR34][R34.64], R92 ;  /* 0x0000005c22006986 */ /* 0x0003e8000c101922 */
[----:B------:R-:W-:Y:S04]  /*d2f80*/  @P2 STG.E desc[UR34][R36.64], R226 ;  /* 0x000000e224002986 */ /* 0x000fe8000c101922 */
        /* <DEDUP_REMOVED lines=24> */
[----:B---3--:R1:W-:Y:S04]  /*d3110*/  @P1 STG.E desc[UR34][R34.64], R235 ;  /* 0x000000eb22001986 */ /* 0x0083e8000c101922 */
[----:B--2---:R2:W-:Y:S04]  /*d3120*/  @P6 STG.E desc[UR34][R36.64], R100 ;  /* 0x0000006424006986 */ /* 0x0045e8000c101922 */
[----:B------:R3:W-:Y:S04]  /*d3130*/  @P2 STG.E desc[UR34][R38.64], R234 ;  /* 0x000000ea26002986 */ /* 0x0007e8000c101922 */
[----:B-1----:R-:W4:Y:S01]  /*d3140*/  LDL.LU R235, [R1+0x964] ;  /* 0x0009640001eb7983 */ /* 0x002f220000300800 */
[----:B------:R-:W-:-:S04]  /*d3150*/  IMAD.WIDE R34, R101, 0x4, R30 ;  /* 0x0000000465227825 */ /* 0x000fc800078e021e */
[----:B--2---:R-:W-:Y:S01]  /*d3160*/  IMAD.WIDE R36, R101, 0x4, R32 ;  /* 0x0000000465247825 */ /* 0x004fe200078e0220 */
[----:B---3--:R-:W2:Y:S04]  /*d3170*/  LDL.LU R234, [R1+0x864] ;  /* 0x0008640001ea7983 */ /* 0x008ea80000300800 */
[----:B------:R-:W3:Y:S04]  /*d3180*/  LDL.LU R101, [R1+0x764] ;  /* 0x0007640001657983 */ /* 0x000ee80000300800 */
[----:B------:R1:W-:Y:S04]  /*d3190*/  @P3 STG.E desc[UR34][R34.64], R92 ;  /* 0x0000005c22003986 */ /* 0x0003e8000c101922 */
[----:B------:R1:W-:Y:S04]  /*d31a0*/  @P5 STG.E desc[UR34][R36.64], R103 ;  /* 0x0000006724005986 */ /* 0x0003e8000c101922 */
[----:B-1----:R-:W3:Y:S04]  /*d31b0*/  LDL.LU R92, [R1+0x664] ;  /* 0x00066400015c7983 */ /* 0x002ee80000300800 */
[----:B------:R-:W3:Y:S01]  /*d31c0*/  LDL.LU R103, [R1+0x624] ;  /* 0x0006240001677983 */ /* 0x000ee20000300800 */
[----:B------:R-:W-:-:S02]  /*d31d0*/  ISETP.LT.AND P6, PT, R155, UR4, !P0 ;  /* 0x000000049b007c0c */ /* 0x000fc4000c7c1270 */
[----:B------:R-:W-:Y:S01]  /*d31e0*/  ISETP.LT.AND P2, PT, R232, UR4, !P0 ;  /* 0x00000004e8007c0c */ /* 0x000fe2000c741270 */
[----:B------:R-:W-:-:S04]  /*d31f0*/  IMAD.WIDE R38, R102, 0x4, R2 ;  /* 0x0000000466267825 */ /* 0x000fc800078e0202 */
[C---:B------:R-:W-:Y:S01]  /*d3200*/  IMAD.WIDE R34, R102.reuse, 0x4, R4 ;  /* 0x0000000466227825 */ /* 0x040fe200078e0204 */
[----:B------:R1:W-:Y:S03]  /*d3210*/  @P4 STG.E desc[UR34][R38.64], R233 ;  /* 0x000000e926004986 */ /* 0x0003e6000c101922 */
[----:B------:R-:W-:Y:S02]  /*d3220*/  IMAD.WIDE R36, R102, 0x4, R6 ;  /* 0x0000000466247825 */ /* 0x000fe400078e0206 */
[----:B------:R4:W-:Y:S04]  /*d3230*/  @P6 STG.E desc[UR34][R34.64], R226 ;  /* 0x000000e222006986 */ /* 0x0009e8000c101922 */
[----:B-1----:R-:W3:Y:S04]  /*d3240*/  LDL.LU R233, [R1+0x354] ;  /* 0x0003540001e97983 */ /* 0x002ee80000300800 */
[----:B------:R-:W3:Y:S04]  /*d3250*/  LDL.LU R40, [R1+0x4420] ;  /* 0x0044200001287983 */ /* 0x000ee80000300800 */
[----:B------:R-:W3:Y:S04]  /*d3260*/  LDL.LU R100, [R1+0x244] ;  /* 0x0002440001647983 */ /* 0x000ee80000300800 */
[----:B----4-:R1:W-:Y:S04]  /*d3270*/  @P2 STG.E desc[UR34][R36.64], R225 ;  /* 0x000000e124002986 */ /* 0x0103e8000c101922 */
[----:B------:R-:W4:Y:S04]  /*d3280*/  LDL.LU R226, [R1+0x234] ;  /* 0x0002340001e27983 */ /* 0x000f280000300800 */
[----:B-1----:R-:W4:Y:S01]  /*d3290*/  LDL.LU R225, [R1+0x1c4] ;  /* 0x0001c40001e17983 */ /* 0x002f220000300800 */
[----:B------:R-:W-:-:S02]  /*d32a0*/  ISETP.LT.AND P1, PT, R136, UR4, !P0 ;  /* 0x0000000488007c0c */ /* 0x000fc4000c721270 */
[----:B------:R-:W-:Y:S02]  /*d32b0*/  ISETP.LT.AND P5, PT, R137, UR4, !P0 ;  /* 0x0000000489007c0c */ /* 0x000fe4000c7a1270 */
[----:B------:R-:W-:Y:S02]  /*d32c0*/  ISETP.LT.AND P4, PT, R78, UR4, !P0 ;  /* 0x000000044e007c0c */ /* 0x000fe4000c781270 */
[----:B------:R-:W-:Y:S01]  /*d32d0*/  ISETP.LT.AND P3, PT, R79, UR4, !P0 ;  /* 0x000000044f007c0c */ /* 0x000fe2000c761270 */
[----:B------:R-:W-:Y:S01]  /*d32e0*/  IMAD.WIDE R38, R102, 0x4, R8 ;  /* 0x0000000466267825 */ /* 0x000fe200078e0208 */
[----:B------:R-:W-:-:S03]  /*d32f0*/  ISETP.LT.AND P6, PT, R207, UR4, !P0 ;  /* 0x00000004cf007c0c */ /* 0x000fc6000c7c1270 */
[C---:B------:R-:W-:Y:S01]  /*d3300*/  IMAD.WIDE R34, R102.reuse, 0x4, R10 ;  /* 0x0000000466227825 */ /* 0x040fe200078e020a */
[----:B------:R-:W-:Y:S01]  /*d3310*/  ISETP.LT.AND P2, PT, R205, UR4, !P0 ;  /* 0x00000004cd007c0c */ /* 0x000fe2000c741270 */
[----:B------:R1:W-:Y:S02]  /*d3320*/  @P1 STG.E desc[UR34][R38.64], R93 ;  /* 0x0000005d26001986 */ /* 0x0003e4000c101922 */
[----:B------:R-:W-:-:S04]  /*d3330*/  IMAD.WIDE R36, R102, 0x4, R12 ;  /* 0x0000000466247825 */ /* 0x000fc800078e020c */
[----:B-1----:R-:W-:Y:S01]  /*d3340*/  IMAD.WIDE R38, R102, 0x4, R14 ;  /* 0x0000000466267825 */ /* 0x002fe200078e020e */
[----:B------:R-:W4:Y:S01]  /*d3350*/  LDL.LU R93, [R1+0xf3c] ;  /* 0x000f3c00015d7983 */ /* 0x000f220000300800 */
[----:B------:R-:W-:-:S03]  /*d3360*/  ISETP.LT.AND P1, PT, R143, UR4, !P0 ;  /* 0x000000048f007c0c */ /* 0x000fc6000c721270 */
[----:B------:R1:W-:Y:S04]  /*d3370*/  @P5 STG.E desc[UR34][R34.64], R235 ;  /* 0x000000eb22005986 */ /* 0x0003e8000c101922 */
[----:B--2---:R2:W-:Y:S04]  /*d3380*/  @P4 STG.E desc[UR34][R36.64], R234 ;  /* 0x000000ea24004986 */ /* 0x0045e8000c101922 */
[----:B---3--:R3:W-:Y:S01]  /*d3390*/  @P3 STG.E desc[UR34][R38.64], R101 ;  /* 0x0000006526003986 */ /* 0x0087e2000c101922 */
[----:B-1----:R-:W-:-:S03]  /*d33a0*/  IMAD.WIDE R34, R102, 0x4, R16 ;  /* 0x0000000466227825 */ /* 0x002fc600078e0210 */
[----:B--2---:R-:W2:Y:S01]  /*d33b0*/  LDL.LU R234, [R1+0x1b4] ;  /* 0x0001b40001ea7983 */ /* 0x004ea20000300800 */
[----:B------:R-:W-:-:S03]  /*d33c0*/  IMAD.WIDE R36, R102, 0x4, R18 ;  /* 0x0000000466247825 */ /* 0x000fc600078e0212 */
[----:B---3--:R-:W3:Y:S04]  /*d33d0*/  LDL.LU R101, [R1+0xc4] ;  /* 0x0000c40001657983 */ /* 0x008ee80000300800 */
[----:B------:R1:W-:Y:S04]  /*d33e0*/  @P6 STG.E desc[UR34][R34.64], R92 ;  /* 0x0000005c22006986 */ /* 0x0003e8000c101922 */
[----:B------:R-:W3:Y:S04]  /*d33f0*/  LDL.LU R235, [R1+0xb4] ;  /* 0x0000b40001eb7983 */ /* 0x000ee80000300800 */
[----:B------:R1:W-:Y:S04]  /*d3400*/  @P2 STG.E desc[UR34][R36.64], R103 ;  /* 0x0000006724002986 */ /* 0x0003e8000c101922 */
[----:B-1----:R-:W3:Y:S01]  /*d3410*/  LDL.LU R92, [R1+0x2008] ;  /* 0x00200800015c7983 */ /* 0x002ee20000300800 */
[----:B------:R-:W-:-:S03]  /*d3420*/  ISETP.LT.AND P5, PT, R141, UR4, !P0 ;  /* 0x000000048d007c0c */ /* 0x000fc6000c7a1270 */
[----:B------:R-:W3:Y:S01]  /*d3430*/  LDL.LU R103, [R1+0x2058] ;  /* 0x0020580001677983 */ /* 0x000ee20000300800 */
[----:B------:R-:W-:Y:S02]  /*d3440*/  ISETP.LT.AND P4, PT, R206, UR4, !P0 ;  /* 0x00000004ce007c0c */ /* 0x000fe4000c781270 */
[----:B------:R-:W-:Y:S01]  /*d3450*/  ISETP.LT.AND P3, PT, R204, UR4, !P0 ;  /* 0x00000004cc007c0c */ /* 0x000fe2000c761270 */
[----:B------:R-:W-:-:S04]  /*d3460*/  IMAD.WIDE R38, R102, 0x4, R20 ;  /* 0x0000000466267825 */ /* 0x000fc800078e0214 */
[C---:B------:R-:W-:Y:S01]  /*d3470*/  IMAD.WIDE R34, R102.reuse, 0x4, R22 ;  /* 0x0000000466227825 */ /* 0x040fe200078e0216 */
[----:B------:R1:W-:Y:S03]  /*d3480*/  @P1 STG.E desc[UR34][R38.64], R233 ;  /* 0x000000e926001986 */ /* 0x0003e6000c101922 */
[C---:B------:R-:W-:Y:S01]  /*d3490*/  IMAD.WIDE R36, R102.reuse, 0x4, R24 ;  /* 0x0000000466247825 */ /* 0x040fe200078e0218 */
[----:B------:R-:W-:Y:S03]  /*d34a0*/  @P5 STG.E desc[UR34][R34.64], R100 ;  /* 0x0000006422005986 */ /* 0x000fe6000c101922 */
[----:B-1----:R-:W-:Y:S01]  /*d34b0*/  IMAD.WIDE R38, R102, 0x4, R26 ;  /* 0x0000000466267825 */ /* 0x002fe200078e021a */
[----:B------:R-:W3:Y:S04]  /*d34c0*/  LDL.LU R233, [R1+0x1ff8] ;  /* 0x001ff80001e97983 */ /* 0x000ee80000300800 */
[----:B----4-:R-:W-:Y:S04]  /*d34d0*/  @P4 STG.E desc[UR34][R36.64], R226 ;  /* 0x000000e224004986 */ /* 0x010fe8000c101922 */
[----:B------:R1:W-:Y:S04]  /*d34e0*/  @P3 STG.E desc[UR34][R38.64], R225 ;  /* 0x000000e126003986 */ /* 0x0003e8000c101922 */
[----:B-1----:R-:W4:Y:S04]  /*d34f0*/  LDL.LU R225, [R1+0x2098] ;  /* 0x0020980001e17983 */ /* 0x002f280000300800 */
[----:B------:R-:W4:Y:S01]  /*d3500*/  LDL.LU R226, [R1+0x2078] ;  /* 0x0020780001e27983 */ /* 0x000f220000300800 */
[----:B------:R-:W-:-:S02]  /*d3510*/  ISETP.LT.AND P6, PT, R142, UR4, !P0 ;  /* 0x000000048e007c0c */ /* 0x000fc4000c7c1270 */
[----:B------:R-:W-:Y:S02]  /*d3520*/  ISETP.LT.AND P2, PT, R140, UR4, !P0 ;  /* 0x000000048c007c0c */ /* 0x000fe4000c741270 */
[----:B------:R-:W-:Y:S01]  /*d3530*/  ISETP.GE.AND P1, PT, R40, UR5, PT ;  /* 0x0000000528007c0c */ /* 0x000fe2000bf26270 */
[----:B------:R-:W-:Y:S01]  /*d3540*/  IMAD.WIDE R34, R102, 0x4, R28 ;  /* 0x0000000466227825 */ /* 0x000fe200078e021c */
[----:B------:R-:W-:Y:S01]  /*d3550*/  ISETP.LT.AND P0, PT, R139, UR4, !P0 ;  /* 0x000000048b007c0c */ /* 0x000fe2000c701270 */
[----:B------:R-:W4:Y:S01]  /*d3560*/  LDL.LU R100, [R1+0x2048] ;  /* 0x0020480001647983 */ /* 0x000f220000300800 */
[----:B------:R-:W-:Y:S01]  /*d3570*/  ISETP.LT.AND P5, PT, R224, UR4, !P1 ;  /* 0x00000004e0007c0c */ /* 0x000fe2000cfa1270 */
[----:B------:R-:W-:Y:S01]  /*d3580*/  IMAD.WIDE R36, R102, 0x4, R30 ;  /* 0x0000000466247825 */ /* 0x000fe200078e021e */
[----:B------:R-:W-:-:S03]  /*d3590*/  ISETP.LT.AND P4, PT, R155, UR4, !P1 ;  /* 0x000000049b007c0c */ /* 0x000fc6000cf81270 */
[----:B------:R-:W-:Y:S01]  /*d35a0*/  IMAD.WIDE R38, R93, 0x4, R4 ;  /* 0x000000045d267825 */ /* 0x000fe200078e0204 */
[----:B------:R-:W-:-:S03]  /*d35b0*/  ISETP.LT.AND P3, PT, R232, UR4, !P1 ;  /* 0x00000004e8007c0c */ /* 0x000fc6000cf61270 */
[----:B------:R-:W-:Y:S01]  /*d35c0*/  IMAD.WIDE R40, R93, 0x4, R6 ;  /* 0x000000045d287825 */ /* 0x000fe200078e0206 */
[----:B--2---:R1:W-:Y:S04]  /*d35d0*/  @P6 STG.E desc[UR34][R34.64], R234 ;  /* 0x000000ea22006986 */ /* 0x0043e8000c101922 */
[----:B---3--:R2:W-:Y:S04]  /*d35e0*/  @P2 STG.E desc[UR34][R36.64], R101 ;  /* 0x0000006524002986 */ /* 0x0085e8000c101922 */
        /* <DEDUP_REMOVED lines=17> */
[----:B------:R4:W-:Y:S04]  /*d3700*/  @P2 STG.E desc[UR34][R36.64], R226 ;  /* 0x000000e224002986 */ /* 0x0009e8000c101922 */
[----:B-1----:R-:W2:Y:S04]  /*d3710*/  LDL.LU R225, [R1+0xf38] ;  /* 0x000f380001e17983 */ /* 0x002ea80000300800 */
[----:B------:R-:W2:Y:S04]  /*d3720*/  LDL.LU R227, [R1+0x2028] ;  /* 0x0020280001e37983 */ /* 0x000ea80000300800 */
[----:B------:R-:W2:Y:S04]  /*d3730*/  LDL.LU R235, [R1+0x1fa8] ;  /* 0x001fa80001eb7983 */ /* 0x000ea80000300800 */
[----:B------:R-:W2:Y:S04]  /*d3740*/  LDL.LU R92, [R1+0x2018] ;  /* 0x00201800015c7983 */ /* 0x000ea80000300800 */
[----:B----4-:R-:W4:Y:S01]  /*d3750*/  LDL.LU R226, [R1+0x1f98] ;  /* 0x001f980001e27983 */ /* 0x010f220000300800 */
[----:B------:R-:W-:-:S02]  /*d3760*/  ISETP.LT.AND P0, PT, R78, UR4, !P1 ;  /* 0x000000044e007c0c */ /* 0x000fc4000cf01270 */
[----:B------:R-:W-:Y:S02]  /*d3770*/  ISETP.LT.AND P5, PT, R79, UR4, !P1 ;  /* 0x000000044f007c0c */ /* 0x000fe4000cfa1270 */
[----:B------:R-:W-:Y:S02]  /*d3780*/  ISETP.LT.AND P4, PT, R207, UR4, !P1 ;  /* 0x00000004cf007c0c */ /* 0x000fe4000cf81270 */
[----:B------:R-:W-:Y:S01]  /*d3790*/  ISETP.LT.AND P3, PT, R205, UR4, !P1 ;  /* 0x00000004cd007c0c */ /* 0x000fe2000cf61270 */
[----:B------:R-:W-:Y:S01]  /*d37a0*/  IMAD.WIDE R40, R93, 0x4, R12 ;  /* 0x000000045d287825 */ /* 0x000fe200078e020c */
[----:B------:R-:W-:-:S03]  /*d37b0*/  ISETP.LT.AND P6, PT, R143, UR4, !P1 ;  /* 0x000000048f007c0c */ /* 0x000fc6000cfc1270 */
[----:B------:R-:W-:-:S04]  /*d37c0*/  IMAD.WIDE R38, R93, 0x4, R14 ;  /* 0x000000045d267825 */ /* 0x000fc800078e020e */
[C---:B------:R-:W-:Y:S01]  /*d37d0*/  IMAD.WIDE R36, R93.reuse, 0x4, R16 ;  /* 0x000000045d247825 */ /* 0x040fe200078e0210 */
[----:B------:R1:W-:Y:S03]  /*d37e0*/  @P0 STG.E desc[UR34][R40.64], R100 ;  /* 0x0000006428000986 */ /* 0x0003e6000c101922 */
[----:B------:R-:W-:-:S04]  /*d37f0*/  IMAD.WIDE R34, R93, 0x4, R18 ;  /* 0x000000045d227825 */ /* 0x000fc800078e0212 */
[----:B-1----:R-:W-:Y:S01]  /*d3800*/  IMAD.WIDE R40, R93, 0x4, R20 ;  /* 0x000000045d287825 */ /* 0x002fe200078e0214 */
[----:B------:R-:W-:Y:S01]  /*d3810*/  ISETP.LT.AND P2, PT, R141, UR4, !P1 ;  /* 0x000000048d007c0c */ /* 0x000fe2000cf41270 */
        /* <DEDUP_REMOVED lines=8> */
[----:B------:R-:W-:-:S03]  /*d38a0*/  ISETP.LT.AND P3, PT, R206, UR4, !P1 ;  /* 0x00000004ce007c0c */ /* 0x000fc6000cf61270 */
[----:B-1----:R-:W2:Y:S01]  /*d38b0*/  LDL.LU R103, [R1+0xa68] ;  /* 0x000a680001677983 */ /* 0x002ea20000300800 */
[----:B------:R-:W-:Y:S01]  /*d38c0*/  ISETP.LT.AND P6, PT, R204, UR4, !P1 ;  /* 0x00000004cc007c0c */ /* 0x000fe2000cfc1270 */
[C---:B------:R-:W-:Y:S01]  /*d38d0*/  IMAD.WIDE R34, R93.reuse, 0x4, R22 ;  /* 0x000000045d227825 */ /* 0x040fe200078e0216 */
[----:B------:R-:W-:Y:S02]  /*d38e0*/  ISETP.LT.AND P5, PT, R142, UR4, !P1 ;  /* 0x000000048e007c0c */ /* 0x000fe4000cfa1270 */
[----:B------:R-:W-:Y:S01]  /*d38f0*/  ISETP.LT.AND P4, PT, R140, UR4, !P1 ;  /* 0x000000048c007c0c */ /* 0x000fe2000cf81270 */
[C---:B------:R-:W-:Y:S01]  /*d3900*/  IMAD.WIDE R36, R93.reuse, 0x4, R26 ;  /* 0x000000045d247825 */ /* 0x040fe200078e021a */
[----:B------:R1:W-:Y:S03]  /*d3910*/  @P2 STG.E desc[UR34][R34.64], R233 ;  /* 0x000000e922002986 */ /* 0x0003e6000c101922 */
[----:B------:R-:W-:-:S04]  /*d3920*/  IMAD.WIDE R38, R93, 0x4, R28 ;  /* 0x000000045d267825 */ /* 0x000fc800078e021c */
[----:B------:R-:W-:-:S04]  /*d3930*/  IMAD.WIDE R40, R93, 0x4, R30 ;  /* 0x000000045d287825 */ /* 0x000fc800078e021e */
[C---:B-1----:R-:W-:Y:S01]  /*d3940*/  IMAD.WIDE R34, R93.reuse, 0x4, R24 ;  /* 0x000000045d227825 */ /* 0x042fe200078e0218 */
[----:B------:R-:W2:Y:S04]  /*d3950*/  LDL.LU R233, [R1+0x968] ;  /* 0x0009680001e97983 */ /* 0x000ea80000300800 */
[----:B------:R1:W-:Y:S04]  /*d3960*/  @P3 STG.E desc[UR34][R34.64], R227 ;  /* 0x000000e322003986 */ /* 0x0003e8000c101922 */
[----:B------:R-:W-:Y:S04]  /*d3970*/  @P6 STG.E desc[UR34][R36.64], R235 ;  /* 0x000000eb24006986 */ /* 0x000fe8000c101922 */
[----:B------:R-:W-:Y:S04]  /*d3980*/  @P5 STG.E desc[UR34][R38.64], R92 ;  /* 0x0000005c26005986 */ /* 0x000fe8000c101922 */
[----:B----4-:R4:W-:Y:S01]  /*d3990*/  @P4 STG.E desc[UR34][R40.64], R226 ;  /* 0x000000e228004986 */ /* 0x0109e2000c101922 */
[----:B-1----:R-:W-:-:S03]  /*d39a0*/  IMAD.WIDE R34, R93, 0x4, R32 ;  /* 0x000000045d227825 */ /* 0x002fc600078e0220 */
[----:B----4-:R-:W4:Y:S04]  /*d39b0*/  LDL.LU R226, [R1+0x868] ;  /* 0x0008680001e27983 */ /* 0x010f280000300800 */
[----:B------:R-:W4:Y:S01]  /*d39c0*/  LDL.LU R93, [R1+0x768] ;  /* 0x00076800015d7983 */ /* 0x000f220000300800 */
[----:B------:R-:W-:Y:S02]  /*d39d0*/  ISETP.GE.AND P0, PT, R42, UR5, PT ;  /* 0x000000052a007c0c */ /* 0x000fe4000bf06270 */
[----:B------:R-:W-:Y:S01]  /*d39e0*/  ISETP.LT.AND P1, PT, R139, UR4, !P1 ;  /* 0x000000048b007c0c */ /* 0x000fe2000cf21270 */
[----:B------:R-:W-:Y:S01]  /*d39f0*/  IMAD.WIDE R36, R225, 0x4, R2 ;  /* 0x00000004e1247825 */ /* 0x000fe200078e0202 */
[----:B------:R-:W-:Y:S01]  /*d3a00*/  ISETP.LT.AND P2, PT, R224, UR4, !P0 ;  /* 0x00000004e0007c0c */ /* 0x000fe2000c741270 */
[----:B------:R-:W4:Y:S01]  /*d3a10*/  LDL.LU R227, [R1+0x668] ;  /* 0x0006680001e37983 */ /* 0x000f220000300800 */
[----:B------:R-:W-:-:S02]  /*d3a20*/  ISETP.LT.AND P6, PT, R155, UR4, !P0 ;  /* 0x000000049b007c0c */ /* 0x000fc4000c7c1270 */
[----:B------:R-:W-:Y:S01]  /*d3a30*/  ISETP.LT.AND P5, PT, R232, UR4, !P0 ;  /* 0x00000004e8007c0c */ /* 0x000fe2000c7a1270 */
[----:B------:R-:W4:Y:S01]  /*d3a40*/  LDL.LU R42, [R1+0x4434] ;  /* 0x00443400012a7983 */ /* 0x000f220000300800 */
[----:B------:R-:W-:-:S03]  /*d3a50*/  ISETP.LT.AND P4, PT, R136, UR4, !P0 ;  /* 0x0000000488007c0c */ /* 0x000fc6000c781270 */
        /* <DEDUP_REMOVED lines=15> */
[----:B------:R-:W-:-:S02]  /*d3b50*/  ISETP.LT.AND P2, PT, R78, UR4, !P0 ;  /* 0x000000044e007c0c */ /* 0x000fc4000c741270 */
[----:B------:R-:W-:Y:S01]  /*d3b60*/  ISETP.LT.AND P1, PT, R79, UR4, !P0 ;  /* 0x000000044f007c0c */ /* 0x000fe2000c721270 */
[----:B------:R-:W-:-:S04]  /*d3b70*/  IMAD.WIDE R34, R225, 0x4, R12 ;  /* 0x00000004e1227825 */ /* 0x000fc800078e020c */
[----:B------:R-:W-:Y:S01]  /*d3b80*/  IMAD.WIDE R36, R225, 0x4, R14 ;  /* 0x00000004e1247825 */ /* 0x000fe200078e020e */
[----:B------:R1:W-:Y:S04]  /*d3b90*/  @P3 STG.E desc[UR34][R40.64], R233 ;  /* 0x000000e928003986 */ /* 0x0003e8000c101922 */
[----:B-1----:R-:W2:Y:S04]  /*d3ba0*/  LDL.LU R233, [R1+0xf34] ;  /* 0x000f340001e97983 */ /* 0x002ea80000300800 */
[----:B------:R-:W2:Y:S04]  /*d3bb0*/  LDL.LU R235, [R1+0x1b8] ;  /* 0x0001b80001eb7983 */ /* 0x000ea80000300800 */
[----:B------:R-:W2:Y:S04]  /*d3bc0*/  LDL.LU R100, [R1+0xc8] ;  /* 0x0000c80001647983 */ /* 0x000ea80000300800 */
[----:B----4-:R1:W-:Y:S04]  /*d3bd0*/  @P2 STG.E desc[UR34][R34.64], R226 ;  /* 0x000000e222002986 */ /* 0x0103e8000c101922 */
[----:B------:R4:W-:Y:S04]  /*d3be0*/  @P1 STG.E desc[UR34][R36.64], R93 ;  /* 0x0000005d24001986 */ /* 0x0009e8000c101922 */
[----:B-1----:R-:W2:Y:S04]  /*d3bf0*/  LDL.LU R226, [R1+0xb8] ;  /* 0x0000b80001e27983 */ /* 0x002ea80000300800 */
[----:B----4-:R-:W4:Y:S01]  /*d3c00*/  LDL.LU R93, [R1+0x200c] ;  /* 0x00200c00015d7983 */ /* 0x010f220000300800 */
[----:B------:R-:W-:-:S02]  /*d3c10*/  ISETP.LT.AND P6, PT, R207, UR4, !P0 ;  /* 0x00000004cf007c0c */ /* 0x000fc4000c7c1270 */
[----:B------:R-:W-:Y:S02]  /*d3c20*/  ISETP.LT.AND P3, PT, R205, UR4, !P0 ;  /* 0x00000004cd007c0c */ /* 0x000fe4000c761270 */
        /* <DEDUP_REMOVED lines=10> */
[----:B-1----:R-:W-:-:S04]  /*d3cd0*/  IMAD.WIDE R34, R225, 0x4, R24 ;  /* 0x00000004e1227825 */ /* 0x002fc800078e0218 */
[----:B------:R-:W-:Y:S01]  /*d3ce0*/  IMAD.WIDE R36, R225, 0x4, R26 ;  /* 0x00000004e1247825 */ /* 0x000fe200078e021a */
[----:B------:R-:W-:Y:S02]  /*d3cf0*/  ISETP.GE.AND P6, PT, R42, UR5, PT ;  /* 0x000000052a007c0c */ /* 0x000fe4000bfc6270 */
[----:B------:R-:W-:Y:S01]  /*d3d00*/  ISETP.LT.AND P3, PT, R142, UR4, !P0 ;  /* 0x000000048e007c0c */ /* 0x000fe2000c761270 */
[----:B---3--:R1:W-:Y:S04]  /*d3d10*/  @P5 STG.E desc[UR34][R38.64], R101 ;  /* 0x0000006526005986 */ /* 0x0083e8000c101922 */
[----:B--2---:R2:W-:Y:S04]  /*d3d20*/  @P4 STG.E desc[UR34][R40.64], R102 ;  /* 0x0000006628004986 */ /* 0x0045e8000c101922 */
[----:B-1----:R-:W3:Y:S04]  /*d3d30*/  LDL.LU R101, [R1+0x205c] ;  /* 0x00205c0001657983 */ /* 0x002ee80000300800 */
[----:B--2---:R-:W2:Y:S04]  /*d3d40*/  LDL.LU R102, [R1+0x1ffc] ;  /* 0x001ffc0001667983 */ /* 0x004ea80000300800 */
[----:B------:R-:W2:Y:S04]  /*d3d50*/  LDL.LU R92, [R1+0x209c] ;  /* 0x00209c00015c7983 */ /* 0x000ea80000300800 */
[----:B------:R1:W-:Y:S04]  /*d3d60*/  @P2 STG.E desc[UR34][R34.64], R234 ;  /* 0x000000ea22002986 */ /* 0x0003e8000c101922 */
[----:B------:R1:W-:Y:S04]  /*d3d70*/  @P1 STG.E desc[UR34][R36.64], R103 ;  /* 0x0000006724001986 */ /* 0x0003e8000c101922 */
[----:B-1----:R-:W2:Y:S04]  /*d3d80*/  LDL.LU R234, [R1+0x207c] ;  /* 0x00207c0001ea7983 */ /* 0x002ea80000300800 */
[----:B------:R-:W2:Y:S01]  /*d3d90*/  LDL.LU R103, [R1+0x204c] ;  /* 0x00204c0001677983 */ /* 0x000ea20000300800 */
[----:B------:R-:W-:-:S02]  /*d3da0*/  ISETP.LT.AND P4, PT, R140, UR4, !P0 ;  /* 0x000000048c007c0c */ /* 0x000fc4000c781270 */
[----:B------:R-:W-:Y:S02]  /*d3db0*/  ISETP.LT.AND P0, PT, R139, UR4, !P0 ;  /* 0x000000048b007c0c */ /* 0x000fe4000c701270 */
[----:B------:R-:W-:Y:S01]  /*d3dc0*/  ISETP.LT.AND P5, PT, R224, UR4, !P6 ;  /* 0x00000004e0007c0c */ /* 0x000fe2000f7a1270 */
[----:B------:R-:W-:-:S04]  /*d3dd0*/  IMAD.WIDE R36, R225, 0x4, R28 ;  /* 0x00000004e1247825 */ /* 0x000fc800078e021c */
[----:B------:R-:W-:-:S04]  /*d3de0*/  IMAD.WIDE R34, R225, 0x4, R30 ;  /* 0x00000004e1227825 */ /* 0x000fc800078e021e */
[----:B------:R-:W-:Y:S01]  /*d3df0*/  IMAD.WIDE R38, R225, 0x4, R32 ;  /* 0x00000004e1267825 */ /* 0x000fe200078e0220 */
[----:B------:R-:W-:Y:S03]  /*d3e00*/  @P3 STG.E desc[UR34][R36.64], R235 ;  /* 0x000000eb24003986 */ /* 0x000fe6000c101922 */
[----:B------:R-:W-:Y:S01]  /*d3e10*/  IMAD.WIDE R40, R233, 0x4, R2 ;  /* 0x00000004e9287825 */ /* 0x000fe200078e0202 */
[----:B------:R-:W2:Y:S04]  /*d3e20*/  LDL.LU R225, [R1+0x1fec] ;  /* 0x001fec0001e17983 */ /* 0x000ea80000300800 */
[----:B------:R-:W-:Y:S04]  /*d3e30*/  @P4 STG.E desc[UR34][R34.64], R100 ;  /* 0x0000006422004986 */ /* 0x000fe8000c101922 */
[----:B------:R1:W-:Y:S04]  /*d3e40*/  @P0 STG.E desc[UR34][R38.64], R226 ;  /* 0x000000e226000986 */ /* 0x0003e8000c101922 */
[----:B----4-:R4:W-:Y:S04]  /*d3e50*/  @P5 STG.E desc[UR34][R40.64], R93 ;  /* 0x0000005d28005986 */ /* 0x0109e8000c101922 */
[----:B-1----:R-:W2:Y:S04]  /*d3e60*/  LDL.LU R226, [R1+0x203c] ;  /* 0x00203c0001e27983 */ /* 0x002ea80000300800 */
[----:B----4-:R-:W4:Y:S01]  /*d3e70*/  LDL.LU R93, [R1+0x1fdc] ;  /* 0x001fdc00015d7983 */ /* 0x010f220000300800 */
[----:B------:R-:W-:-:S02]  /*d3e80*/  ISETP.LT.AND P2, PT, R155, UR4, !P6 ;  /* 0x000000049b007c0c */ /* 0x000fc4000f741270 */
[----:B------:R-:W-:Y:S01]  /*d3e90*/  ISETP.LT.AND P1, PT, R232, UR4, !P6 ;  /* 0x00000004e8007c0c */ /* 0x000fe2000f721270 */
[----:B------:R-:W-:Y:S01]  /*d3ea0*/  IMAD.WIDE R34, R233, 0x4, R4 ;  /* 0x00000004e9227825 */ /* 0x000fe200078e0204 */
[----:B------:R-:W-:Y:S01]  /*d3eb0*/  ISETP.LT.AND P5, PT, R136, UR4, !P6 ;  /* 0x0000000488007c0c */ /* 0x000fe2000f7a1270 */
[----:B------:R-:W4:Y:S01]  /*d3ec0*/  LDL.LU R227, [R1+0x208c] ;  /* 0x00208c0001e37983 */ /* 0x000f220000300800 */
[----:B------:R-:W-:Y:S01]  /*d3ed0*/  ISETP.LT.AND P4, PT, R137, UR4, !P6 ;  /* 0x0000000489007c0c */ /* 0x000fe2000f781270 */
[C---:B------:R-:W-:Y:S01]  /*d3ee0*/  IMAD.WIDE R36, R233.reuse, 0x4, R6 ;  /* 0x00000004e9247825 */ /* 0x040fe200078e0206 */
[----:B------:R-:W-:Y:S01]  /*d3ef0*/  ISETP.LT.AND P3, PT, R78, UR4, !P6 ;  /* 0x000000044e007c0c */ /* 0x000fe2000f761270 */
[----:B------:R-:W4:Y:S02]  /*d3f00*/  LDL.LU R42, [R1+0x4438] ;  /* 0x00443800012a7983 */ /* 0x000f240000300800 */
[----:B------:R-:W-:Y:S02]  /*d3f10*/  IMAD.WIDE R38, R233, 0x4, R12 ;  /* 0x00000004e9267825 */ /* 0x000fe400078e020c */
[----:B------:R-:W4:Y:S01]  /*d3f20*/  LDL.LU R235, [R1+0x206c] ;  /* 0x00206c0001eb7983 */ /* 0x000f220000300800 */
[----:B------:R-:W-:Y:S01]  /*d3f30*/  ISETP.LT.AND P0, PT, R79, UR4, !P6 ;  /* 0x000000044f007c0c */ /* 0x000fe2000f701270 */
[----:B------:R-:W-:-:S02]  /*d3f40*/  IMAD.WIDE R40, R233, 0x4, R14 ;  /* 0x00000004e9287825 */ /* 0x000fc400078e020e */
[----:B---3--:R1:W-:Y:S04]  /*d3f50*/  @P2 STG.E desc[UR34][R34.64], R101 ;  /* 0x0000006522002986 */ /* 0x0083e8000c101922 */
[----:B--2---:R2:W-:Y:S01]  /*d3f60*/  @P1 STG.E desc[UR34][R36.64], R102 ;  /* 0x0000006624001986 */ /* 0x0045e2000c101922 */
[----:B-1----:R-:W-:-:S03]  /*d3f70*/  IMAD.WIDE R34, R233, 0x4, R8 ;  /* 0x00000004e9227825 */ /* 0x002fc600078e0208 */
[----:B------:R-:W3:Y:S01]  /*d3f80*/  LDL.LU R101, [R1+0x202c] ;  /* 0x00202c0001657983 */ /* 0x000ee20000300800 */
[----:B--2---:R-:W-:-:S03]  /*d3f90*/  IMAD.WIDE R36, R233, 0x4, R10 ;  /* 0x00000004e9247825 */ /* 0x004fc600078e020a */
[----:B------:R-:W2:Y:S04]  /*d3fa0*/  LDL.LU R102, [R1+0x1fac] ;  /* 0x001fac0001667983 */ /* 0x000ea80000300800 */
[----:B------:R-:W-:Y:S04]  /*d3fb0*/  @P5 STG.E desc[UR34][R34.64], R92 ;  /* 0x0000005c22005986 */ /* 0x000fe8000c101922 */
[----:B------:R1:W-:Y:S04]  /*d3fc0*/  @P4 STG.E desc[UR34][R36.64], R234 ;  /* 0x000000ea24004986 */ /* 0x0003e8000c101922 */
[----:B------:R1:W-:Y:S04]  /*d3fd0*/  @P3 STG.E desc[UR34][R38.64], R103 ;  /* 0x0000006726003986 */ /* 0x0003e8000c101922 */
[----:B-1----:R-:W2:Y:S04]  /*d3fe0*/  LDL.LU R234, [R1+0xf30] ;  /* 0x000f300001ea7983 */ /* 0x002ea80000300800 */
[----:B------:R-:W2:Y:S01]  /*d3ff0*/  LDL.LU R103, [R1+0x201c] ;  /* 0x00201c0001677983 */ /* 0x000ea20000300800 */
[----:B------:R-:W-:-:S02]  /*d4000*/  ISETP.LT.AND P2, PT, R207, UR4, !P6 ;  /* 0x00000004cf007c0c */ /* 0x000fc4000f741270 */
[----:B------:R-:W-:Y:S01]  /*d4010*/  ISETP.LT.AND P1, PT, R205, UR4, !P6 ;  /* 0x00000004cd007c0c */ /* 0x000fe2000f721270 */
[C---:B------:R-:W-:Y:S01]  /*d4020*/  IMAD.WIDE R34, R233.reuse, 0x4, R16 ;  /* 0x00000004e9227825 */ /* 0x040fe200078e0210 */
[----:B------:R1:W-:Y:S03]  /*d4030*/  @P0 STG.E desc[UR34][R40.64], R225 ;  /* 0x000000e128000986 */ /* 0x0003e6000c101922 */
[----:B------:R-:W-:Y:S01]  /*d4040*/  IMAD.WIDE R36, R233, 0x4, R18 ;  /* 0x00000004e9247825 */ /* 0x000fe200078e0212 */
[----:B-1----:R-:W2:Y:S05]  /*d4050*/  LDL.LU R225, [R1+0x1f9c] ;  /* 0x001f9c0001e17983 */ /* 0x002eaa0000300800 */
[----:B------:R-:W-:Y:S04]  /*d4060*/  @P2 STG.E desc[UR34][R34.64], R226 ;  /* 0x000000e222002986 */ /* 0x000fe8000c101922 */
[----:B----4-:R1:W-:Y:S04]  /*d4070*/  @P1 STG.E desc[UR34][R36.64], R93 ;  /* 0x0000005d24001986 */ /* 0x0103e8000c101922 */
[----:B-1----:R-:W4:Y:S01]  /*d4080*/  LDL.LU R93, [R1+0x1ecc] ;  /* 0x001ecc00015d7983 */ /* 0x002f220000300800 */
[----:B------:R-:W-:-:S02]  /*d4090*/  ISETP.LT.AND P5, PT, R143, UR4, !P6 ;  /* 0x000000048f007c0c */ /* 0x000fc4000f7a1270 */
[----:B------:R-:W-:Y:S02]  /*d40a0*/  ISETP.LT.AND P0, PT, R141, UR4, !P6 ;  /* 0x000000048d007c0c */ /* 0x000fe4000f701270 */
[----:B------:R-:W-:Y:S02]  /*d40b0*/  ISETP.LT.AND P4, PT, R206, UR4, !P6 ;  /* 0x00000004ce007c0c */ /* 0x000fe4000f781270 */
[----:B------:R-:W-:Y:S01]  /*d40c0*/  ISETP.LT.AND P3, PT, R204, UR4, !P6 ;  /* 0x00000004cc007c0c */ /* 0x000fe2000f761270 */
[C---:B------:R-:W-:Y:S01]  /*d40d0*/  IMAD.WIDE R34, R233.reuse, 0x4, R20 ;  /* 0x00000004e9227825 */ /* 0x040fe200078e0214 */
[----:B------:R-:W-:Y:S01]  /*d40e0*/  ISETP.LT.AND P2, PT, R142, UR4, !P6 ;  /* 0x000000048e007c0c */ /* 0x000fe2000f741270 */
[----:B------:R-:W4:Y:S02]  /*d40f0*/  LDL.LU R100, [R1+0x1c3c] ;  /* 0x001c3c0001647983 */ /* 0x000f240000300800 */
[----:B------:R-:W-:-:S04]  /*d4100*/  IMAD.WIDE R36, R233, 0x4, R22 ;  /* 0x00000004e9247825 */ /* 0x000fc800078e0216 */
[C---:B------:R-:W-:Y:S01]  /*d4110*/  IMAD.WIDE R38, R233.reuse, 0x4, R24 ;  /* 0x00000004e9267825 */ /* 0x040fe200078e0218 */
[----:B------:R1:W-:Y:S03]  /*d4120*/  @P5 STG.E desc[UR34][R34.64], R227 ;  /* 0x000000e322005986 */ /* 0x0003e6000c101922 */
[C---:B------:R-:W-:Y:S01]  /*d4130*/  IMAD.WIDE R40, R233.reuse, 0x4, R26 ;  /* 0x00000004e9287825 */ /* 0x040fe200078e021a */
[----:B------:R1:W-:Y:S04]  /*d4140*/  @P0 STG.E desc[UR34][R36.64], R235 ;  /* 0x000000eb24000986 */ /* 0x0003e8000c101922 */
[----:B------:R-:W4:Y:S04]  /*d4150*/  LDL.LU R92, [R1+0xdac] ;  /* 0x000dac00015c7983 */ /* 0x000f280000300800 */
[----:B------:R-:W4:Y:S01]  /*d4160*/  LDL.LU R226, [R1+0xb6c] ;  /* 0x000b6c0001e27983 */ /* 0x000f220000300800 */
[----:B-1----:R-:W-:Y:S01]  /*d4170*/  IMAD.WIDE R34, R233, 0x4, R28 ;  /* 0x00000004e9227825 */ /* 0x002fe200078e021c */
[----:B------:R-:W-:-:S02]  /*d4180*/  ISETP.LT.AND P1, PT, R140, UR4, !P6 ;  /* 0x000000048c007c0c */ /* 0x000fc4000f721270 */
[----:B------:R-:W-:Y:S01]  /*d4190*/  ISETP.LT.AND P6, PT, R139, UR4, !P6 ;  /* 0x000000048b007c0c */ /* 0x000fe2000f7c1270 */
[C---:B------:R-:W-:Y:S01]  /*d41a0*/  IMAD.WIDE R36, R233.reuse, 0x4, R30 ;  /* 0x00000004e9247825 */ /* 0x040fe200078e021e */
[----:B---3--:R-:W-:Y:S04]  /*d41b0*/  @P4 STG.E desc[UR34][R38.64], R101 ;  /* 0x0000006526004986 */ /* 0x008fe8000c101922 */
[----:B--2---:R1:W-:Y:S04]  /*d41c0*/  @P3 STG.E desc[UR34][R40.64], R102 ;  /* 0x0000006628003986 */ /* 0x0043e8000c101922 */
[----:B-1----:R-:W2:Y:S04]  /*d41d0*/  LDL.LU R102, [R1+0xa6c] ;  /* 0x000a6c0001667983 */ /* 0x002ea80000300800 */
[----:B------:R-:W3:Y:S04]  /*d41e0*/  LDL.LU R101, [R1+0x96c] ;  /* 0x00096c0001657983 */ /* 0x000ee80000300800 */
[----:B------:R1:W-:Y:S04]  /*d41f0*/  @P2 STG.E desc[UR34][R34.64], R103 ;  /* 0x0000006722002986 */ /* 0x0003e8000c101922 */
[----:B-1----:R-:W3:Y:S01]  /*d4200*/  LDL.LU R103, [R1+0x86c] ;  /* 0x00086c0001677983 */ /* 0x002ee20000300800 */
[----:B------:R-:W-:-:S03]  /*d4210*/  IMAD.WIDE R34, R233, 0x4, R32 ;  /* 0x00000004e9227825 */ /* 0x000fc600078e0220 */
[----:B------:R1:W-:Y:S04]  /*d4220*/  @P1 STG.E desc[UR34][R36.64], R225 ;  /* 0x000000e124001986 */ /* 0x0003e8000c101922 */
[----:B-1----:R-:W3:Y:S04]  /*d4230*/  LDL.LU R225, [R1+0x76c] ;  /* 0x00076c0001e17983 */ /* 0x002ee80000300800 */
[----:B------:R-:W3:Y:S04]  /*d4240*/  LDL.LU R233, [R1+0x66c] ;  /* 0x00066c0001e97983 */ /* 0x000ee80000300800 */
[----:B----4-:R1:W-:Y:S04]  /*d4250*/  @P6 STG.E desc[UR34][R34.64], R93 ;  /* 0x0000005d22006986 */ /* 0x0103e8000c101922 */
[----:B-1----:R-:W4:Y:S01]  /*d4260*/  LDL.LU R93, [R1+0x62c] ;  /* 0x00062c00015d7983 */ /* 0x002f220000300800 */
[----:B------:R-:W-:Y:S01]  /*d4270*/  ISETP.GE.AND P5, PT, R42, UR5, PT ;  /* 0x000000052a007c0c */ /* 0x000fe2000bfa6270 */
[----:B------:R-:W-:-:S02]  /*d4280*/  IMAD.WIDE R36, R234, 0x4, R2 ;  /* 0x00000004ea247825 */ /* 0x000fc400078e0202 */
[----:B------:R-:W4:Y:S01]  /*d4290*/  LDL.LU R46, [R1+0x4440] ;  /* 0x00444000012e7983 */ /* 0x000f220000300800 */
[----:B------:R-:W-:Y:S02]  /*d42a0*/  ISETP.LT.AND P4, PT, R224, UR4, !P5 ;  /* 0x00000004e0007c0c */ /* 0x000fe4000ef81270 */
[----:B------:R-:W-:Y:S01]  /*d42b0*/  ISETP.LT.AND P3, PT, R155, UR4, !P5 ;  /* 0x000000049b007c0c */ /* 0x000fe2000ef61270 */
[----:B------:R-:W4:Y:S01]  /*d42c0*/  LDL.LU R227, [R1+0x35c] ;  /* 0x00035c0001e37983 */ /* 0x000f220000300800 */
[----:B------:R-:W-:Y:S02]  /*d42d0*/  ISETP.LT.AND P0, PT, R232, UR4, !P5 ;  /* 0x00000004e8007c0c */ /* 0x000fe4000ef01270 */
[----:B------:R-:W-:Y:S01]  /*d42e0*/  ISETP.LT.AND P2, PT, R136, UR4, !P5 ;  /* 0x0000000488007c0c */ /* 0x000fe2000ef41270 */
[----:B------:R-:W4:Y:S01]  /*d42f0*/  LDL.LU R235, [R1+0x24c] ;  /* 0x00024c0001eb7983 */ /* 0x000f220000300800 */
[----:B------:R-:W-:Y:S01]  /*d4300*/  ISETP.LT.AND P1, PT, R137, UR4, !P5 ;  /* 0x0000000489007c0c */ /* 0x000fe2000ef21270 */
[----:B------:R-:W-:Y:S01]  /*d4310*/  IMAD.WIDE R38, R234, 0x4, R4 ;  /* 0x00000004ea267825 */ /* 0x000fe200078e0204 */
[----:B------:R-:W-:-:S03]  /*d4320*/  ISETP.LT.AND P6, PT, R78, UR4, !P5 ;  /* 0x000000044e007c0c */ /* 0x000fc6000efc1270 */
[C---:B------:R-:W-:Y:S01]  /*d4330*/  IMAD.WIDE R40, R234.reuse, 0x4, R6 ;  /* 0x00000004ea287825 */ /* 0x040fe200078e0206 */
[----:B------:R1:W-:Y:S03]  /*d4340*/  @P4 STG.E desc[UR34][R36.64], R100 ;  /* 0x0000006424004986 */ /* 0x0003e6000c101922 */
[C---:B------:R-:W-:Y:S01]  /*d4350*/  IMAD.WIDE R34, R234.reuse, 0x4, R8 ;  /* 0x00000004ea227825 */ /* 0x040fe200078e0208 */
[----:B------:R1:W-:Y:S04]  /*d4360*/  @P3 STG.E desc[UR34][R38.64], R92 ;  /* 0x0000005c26003986 */ /* 0x0003e8000c101922 */
[----:B------:R1:W-:Y:S02]  /*d4370*/  @P0 STG.E desc[UR34][R40.64], R226 ;  /* 0x000000e228000986 */ /* 0x0003e4000c101922 */
[----:B-1----:R-:W-:Y:S01]  /*d4380*/  IMAD.WIDE R36, R234, 0x4, R10 ;  /* 0x00000004ea247825 */ /* 0x002fe200078e020a */
[----:B------:R-:W-:-:S02]  /*d4390*/  ISETP.LT.AND P4, PT, R79, UR4, !P5 ;  /* 0x000000044f007c0c */ /* 0x000fc4000ef81270 */
[----:B------:R-:W-:Y:S02]  /*d43a0*/  ISETP.LT.AND P3, PT, R207, UR4, !P5 ;  /* 0x00000004cf007c0c */ /* 0x000fe4000ef61270 */
[----:B------:R-:W-:Y:S01]  /*d43b0*/  ISETP.LT.AND P0, PT, R205, UR4, !P5 ;  /* 0x00000004cd007c0c */ /* 0x000fe2000ef01270 */
[----:B------:R-:W-:-:S04]  /*d43c0*/  IMAD.WIDE R38, R234, 0x4, R16 ;  /* 0x00000004ea267825 */ /* 0x000fc800078e0210 */
[C---:B------:R-:W-:Y:S01]  /*d43d0*/  IMAD.WIDE R40, R234.reuse, 0x4, R18 ;  /* 0x00000004ea287825 */ /* 0x040fe200078e0212 */
[----:B--2---:R1:W-:Y:S04]  /*d43e0*/  @P2 STG.E desc[UR34][R34.64], R102 ;  /* 0x0000006622002986 */ /* 0x0043e8000c101922 */
[----:B---3--:R2:W-:Y:S01]  /*d43f0*/  @P1 STG.E desc[UR34][R36.64], R101 ;  /* 0x0000006524001986 */ /* 0x0085e2000c101922 */
[----:B-1----:R-:W-:-:S03]  /*d4400*/  IMAD.WIDE R34, R234, 0x4, R12 ;  /* 0x00000004ea227825 */ /* 0x002fc600078e020c */
[----:B------:R-:W3:Y:S04]  /*d4410*/  LDL.LU R102, [R1+0xf1c] ;  /* 0x000f1c0001667983 */ /* 0x000ee80000300800 */
[----:B------:R-:W3:Y:S04]  /*d4420*/  LDL.LU R100, [R1+0x23c] ;  /* 0x00023c0001647983 */ /* 0x000ee80000300800 */
[----:B------:R-:W3:Y:S04]  /*d4430*/  LDL.LU R92, [R1+0x1cc] ;  /* 0x0001cc00015c7983 */ /* 0x000ee80000300800 */
[----:B------:R-:W3:Y:S04]  /*d4440*/  LDL.LU R226, [R1+0x1bc] ;  /* 0x0001bc0001e27983 */ /* 0x000ee80000300800 */
[----:B------:R1:W-:Y:S04]  /*d4450*/  @P6 STG.E desc[UR34][R34.64], R103 ;  /* 0x0000006722006986 */ /* 0x0003e8000c101922 */
[----:B--2---:R-:W2:Y:S04]  /*d4460*/  LDL.LU R101, [R1+0xcc] ;  /* 0x0000cc0001657983 */ /* 0x004ea80000300800 */
[----:B-1----:R-:W2:Y:S01]  /*d4470*/  LDL.LU R103, [R1+0xbc] ;  /* 0x0000bc0001677983 */ /* 0x002ea20000300800 */
[----:B------:R-:W-:-:S05]  /*d4480*/  IMAD.WIDE R36, R234, 0x4, R14 ;  /* 0x00000004ea247825 */ /* 0x000fca00078e020e */
[----:B------:R1:W-:Y:S04]  /*d4490*/  @P4 STG.E desc[UR34][R36.64], R225 ;  /* 0x000000e124004986 */ /* 0x0003e8000c101922 */
[----:B------:R1:W-:Y:S04]  /*d44a0*/  @P3 STG.E desc[UR34][R38.64], R233 ;  /* 0x000000e926003986 */ /* 0x0003e8000c101922 */
[----:B-1----:R-:W2:Y:S04]  /*d44b0*/  LDL.LU R225, [R1+0xa0] ;  /* 0x0000a00001e17983 */ /* 0x002ea80000300800 */
[----:B------:R-:W2:Y:S04]  /*d44c0*/  LDL.LU R233, [R1+0x10] ;  /* 0x0000100001e97983 */ /* 0x000ea80000300800 */
[----:B----4-:R1:W-:Y:S04]  /*d44d0*/  @P0 STG.E desc[UR34][R40.64], R93 ;  /* 0x0000005d28000986 */ /* 0x0103e8000c101922 */
[----:B-1----:R-:W4:Y:S01]  /*d44e0*/  LDL.LU R93, [R1] ;  /* 0x00000000015d7983 */ /* 0x002f220000300800 */
[----:B------:R-:W-:-:S02]  /*d44f0*/  ISETP.LT.AND P2, PT, R143, UR4, !P5 ;  /* 0x000000048f007c0c */ /* 0x000fc4000ef41270 */
[----:B------:R-:W-:Y:S01]  /*d4500*/  ISETP.LT.AND P1, PT, R141, UR4, !P5 ;  /* 0x000000048d007c0c */ /* 0x000fe2000ef21270 */
[----:B------:R-:W-:Y:S01]  /*d4510*/  IMAD.WIDE R42, R234, 0x4, R20 ;  /* 0x00000004ea2a7825 */ /* 0x000fe200078e0214 */
[----:B------:R-:W-:-:S03]  /*d4520*/  ISETP.LT.AND P3, PT, R206, UR4, !P5 ;  /* 0x00000004ce007c0c */ /* 0x000fc6000ef61270 */
[----:B------:R-:W-:Y:S01]  /*d4530*/  IMAD.WIDE R44, R234, 0x4, R22 ;  /* 0x00000004ea2c7825 */ /* 0x000fe200078e0216 */
[----:B------:R-:W-:Y:S02]  /*d4540*/  ISETP.LT.AND P6, PT, R204, UR4, !P5 ;  /* 0x00000004cc007c0c */ /* 0x000fe4000efc1270 */
[----:B------:R-:W-:-:S03]  /*d4550*/  ISETP.LT.AND P4, PT, R142, UR4, !P5 ;  /* 0x000000048e007c0c */ /* 0x000fc6000ef81270 */
[----:B------:R1:W-:Y:S01]  /*d4560*/  @P2 STG.E desc[UR34][R42.64], R227 ;  /* 0x000000e32a002986 */ /* 0x0003e2000c101922 */
[----:B------:R-:W-:-:S03]  /*d4570*/  ISETP.GE.AND P0, PT, R46, UR5, PT ;  /* 0x000000052e007c0c */ /* 0x000fc6000bf06270 */
[----:B------:R-:W-:Y:S01]  /*d4580*/  @P1 STG.E desc[UR34][R44.64], R235 ;  /* 0x000000eb2c001986 */ /* 0x000fe2000c101922 */
[----:B------:R-:W-:Y:S02]  /*d4590*/  ISETP.LT.AND P1, PT, R140, UR4, !P5 ;  /* 0x000000048c007c0c */ /* 0x000fe4000ef21270 */
[----:B------:R-:W-:Y:S01]  /*d45a0*/  ISETP.LT.AND P5, PT, R139, UR4, !P5 ;  /* 0x000000048b007c0c */ /* 0x000fe2000efa1270 */
[----:B------:R-:W4:Y:S01]  /*d45b0*/  LDL.LU R46, [R1+0x443c] ;  /* 0x00443c00012e7983 */ /* 0x000f220000300800 */
[----:B------:R-:W-:-:S04]  /*d45c0*/  IMAD.WIDE R34, R234, 0x4, R24 ;  /* 0x00000004ea227825 */ /* 0x000fc800078e0218 */
[----:B------:R-:W-:-:S04]  /*d45d0*/  IMAD.WIDE R36, R234, 0x4, R26 ;  /* 0x00000004ea247825 */ /* 0x000fc800078e021a */
[----:B------:R-:W-:-:S04]  /*d45e0*/  IMAD.WIDE R38, R234, 0x4, R28 ;  /* 0x00000004ea267825 */ /* 0x000fc800078e021c */
[----:B------:R-:W-:-:S04]  /*d45f0*/  IMAD.WIDE R40, R234, 0x4, R30 ;  /* 0x00000004ea287825 */ /* 0x000fc800078e021e */
[----:B-1----:R-:W-:Y:S01]  /*d4600*/  IMAD.WIDE R42, R234, 0x4, R32 ;  /* 0x00000004ea2a7825 */ /* 0x002fe200078e0220 */
[----:B------:R-:W-:Y:S01]  /*d4610*/  ISETP.LT.AND P2, PT, R224, UR4, !P0 ;  /* 0x00000004e0007c0c */ /* 0x000fe2000c741270 */
[----:B---3--:R-:W-:Y:S04]  /*d4620*/  @P3 STG.E desc[UR34][R34.64], R100 ;  /* 0x0000006422003986 */ /* 0x008fe8000c101922 */
[----:B------:R-:W-:Y:S04]  /*d4630*/  @P6 STG.E desc[UR34][R36.64], R92 ;  /* 0x0000005c24006986 */ /* 0x000fe8000c101922 */
[----:B------:R-:W-:Y:S04]  /*d4640*/  @P4 STG.E desc[UR34][R38.64], R226 ;  /* 0x000000e226004986 */ /* 0x000fe8000c101922 */
[----:B--2---:R-:W-:Y:S04]  /*d4650*/  @P1 STG.E desc[UR34][R40.64], R101 ;  /* 0x0000006528001986 */ /* 0x004fe8000c101922 */
[----:B------:R1:W-:Y:S04]  /*d4660*/  @P5 STG.E desc[UR34][R42.64], R103 ;  /* 0x000000672a005986 */ /* 0x0003e8000c101922 */
[----:B-1----:R-:W2:Y:S01]  /*d4670*/  LDL.LU R103, [R1+0xf18] ;  /* 0x000f180001677983 */ /* 0x002ea20000300800 */
[----:B------:R-:W-:-:S02]  /*d4680*/  ISETP.LT.AND P3, PT, R155, UR4, !P0 ;  /* 0x000000049b007c0c */ /* 0x000fc4000c761270 */
[----:B------:R-:W-:Y:S02]  /*d4690*/  ISETP.LT.AND P6, PT, R232, UR4, !P0 ;  /* 0x00000004e8007c0c */ /* 0x000fe4000c7c1270 */
[----:B------:R-:W-:Y:S01]  /*d46a0*/  ISETP.LT.AND P4, PT, R136, UR4, !P0 ;  /* 0x0000000488007c0c */ /* 0x000fe2000c781270 */
[----:B------:R-:W-:Y:S01]  /*d46b0*/  IMAD.WIDE R44, R102, 0x4, R2 ;  /* 0x00000004662c7825 */ /* 0x000fe200078e0202 */
[----:B------:R-:W-:Y:S01]  /*d46c0*/  ISETP.LT.AND P5, PT, R137, UR4, !P0 ;  /* 0x0000000489007c0c */ /* 0x000fe2000c7a1270 */
[----:B------:R-:W3:Y:S01]  /*d46d0*/  LDL.LU R50, [R1+0x4448] ;  /* 0x0044480001327983 */ /* 0x000ee20000300800 */
[----:B------:R-:W-:Y:S01]  /*d46e0*/  ISETP.LT.AND P1, PT, R78, UR4, !P0 ;  /* 0x000000044e007c0c */ /* 0x000fe2000c721270 */
[C---:B------:R-:W-:Y:S02]  /*d46f0*/  IMAD.WIDE R34, R102.reuse, 0x4, R4 ;  /* 0x0000000466227825 */ /* 0x040fe400078e0204 */
[----:B------:R1:W-:Y:S01]  /*d4700*/  @P2 STG.E desc[UR34][R44.64], R225 ;  /* 0x000000e12c002986 */ /* 0x0003e2000c101922 */
[----:B------:R-:W-:Y:S01]  /*d4710*/  ISETP.LT.AND P2, PT, R79, UR4, !P0 ;  /* 0x000000044f007c0c */ /* 0x000fe2000c741270 */
[----:B------:R-:W-:-:S04]  /*d4720*/  IMAD.WIDE R36, R102, 0x4, R6 ;  /* 0x0000000466247825 */ /* 0x000fc800078e0206 */
[C---:B------:R-:W-:Y:S01]  /*d4730*/  IMAD.WIDE R38, R102.reuse, 0x4, R8 ;  /* 0x0000000466267825 */ /* 0x040fe200078e0208 */
[----:B------:R4:W-:Y:S03]  /*d4740*/  @P3 STG.E desc[UR34][R34.64], R233 ;  /* 0x000000e922003986 */ /* 0x0009e6000c101922 */
[C---:B------:R-:W-:Y:S01]  /*d4750*/  IMAD.WIDE R40, R102.reuse, 0x4, R10 ;  /* 0x0000000466287825 */ /* 0x040fe200078e020a */
[----:B------:R-:W-:Y:S01]  /*d4760*/  ISETP.LT.AND P3, PT, R205, UR4, !P0 ;  /* 0x00000004cd007c0c */ /* 0x000fe2000c761270 */
[----:B-1----:R-:W3:Y:S02]  /*d4770*/  LDL.LU R225, [R1+0xa4] ;  /* 0x0000a40001e17983 */ /* 0x002ee40000300800 */
[----:B------:R-:W-:-:S04]  /*d4780*/  IMAD.WIDE R42, R102, 0x4, R12 ;  /* 0x00000004662a7825 */ /* 0x000fc800078e020c */
[----:B------:R-:W-:Y:S01]  /*d4790*/  IMAD.WIDE R44, R102, 0x4, R14 ;  /* 0x00000004662c7825 */ /* 0x000fe200078e020e */
[----:B----4-:R-:W4:Y:S04]  /*d47a0*/  LDL.LU R233, [R1+0x14] ;  /* 0x0000140001e97983 */ /* 0x010f280000300800 */
[----:B------:R1:W-:Y:S04]  /*d47b0*/  @P6 STG.E desc[UR34][R36.64], R93 ;  /* 0x0000005d24006986 */ /* 0x0003e8000c101922 */
[----:B------:R1:W-:Y:S01]  /*d47c0*/  @P4 STG.E desc[UR34][R38.64], R248 ;  /* 0x000000f826004986 */ /* 0x0003e2000c101922 */
[----:B------:R-:W-:-:S03]  /*d47d0*/  ISETP.LT.AND P4, PT, R207, UR4, !P0 ;  /* 0x00000004cf007c0c */ /* 0x000fc6000c781270 */
[----:B------:R1:W-:Y:S01]  /*d47e0*/  @P5 STG.E desc[UR34][R40.64], R240 ;  /* 0x000000f028005986 */ /* 0x0003e2000c101922 */
[----:B------:R-:W-:Y:S01]  /*d47f0*/  ISETP.LT.AND P5, PT, R143, UR4, !P0 ;  /* 0x000000048f007c0c */ /* 0x000fe2000c7a1270 */
[C---:B------:R-:W-:Y:S02]  /*d4800*/  IMAD.WIDE R34, R102.reuse, 0x4, R16 ;  /* 0x0000000466227825 */ /* 0x040fe400078e0210 */
[----:B------:R1:W-:Y:S02]  /*d4810*/  @P1 STG.E desc[UR34][R42.64], R236 ;  /* 0x000000ec2a001986 */ /* 0x0003e4000c101922 */
[C---:B-1----:R-:W-:Y:S02]  /*d4820*/  IMAD.WIDE R36, R102.reuse, 0x4, R18 ;  /* 0x0000000466247825 */ /* 0x042fe400078e0212 */
[----:B------:R1:W-:Y:S01]  /*d4830*/  @P2 STG.E desc[UR34][R44.64], R200 ;  /* 0x000000c82c002986 */ /* 0x0003e2000c101922 */
[----:B------:R-:W-:Y:S01]  /*d4840*/  ISETP.LT.AND P2, PT, R141, UR4, !P0 ;  /* 0x000000048d007c0c */ /* 0x000fe2000c741270 */
[----:B------:R-:W-:-:S02]  /*d4850*/  IMAD.WIDE R38, R102, 0x4, R20 ;  /* 0x0000000466267825 */ /* 0x000fc400078e0214 */
[----:B------:R1:W-:Y:S02]  /*d4860*/  @P4 STG.E desc[UR34][R34.64], R196 ;  /* 0x000000c422004986 */ /* 0x0003e4000c101922 */
[C---:B------:R-:W-:Y:S02]  /*d4870*/  IMAD.WIDE R40, R102.reuse, 0x4, R22 ;  /* 0x0000000466287825 */ /* 0x040fe400078e0216 */
[----:B------:R1:W-:Y:S02]  /*d4880*/  @P3 STG.E desc[UR34][R36.64], R192 ;  /* 0x000000c024003986 */ /* 0x0003e4000c101922 */
[C---:B------:R-:W-:Y:S02]  /*d4890*/  IMAD.WIDE R42, R102.reuse, 0x4, R24 ;  /* 0x00000004662a7825 */ /* 0x040fe400078e0218 */
[----:B------:R1:W-:Y:S02]  /*d48a0*/  @P5 STG.E desc[UR34][R38.64], R188 ;  /* 0x000000bc26005986 */ /* 0x0003e4000c101922 */
[----:B-1----:R-:W-:-:S02]  /*d48b0*/  IMAD.WIDE R44, R102, 0x4, R26 ;  /* 0x00000004662c7825 */ /* 0x002fc400078e021a */
[----:B------:R-:W4:Y:S02]  /*d48c0*/  LDL.LU R93, [R1+0x4] ;  /* 0x00000400015d7983 */ /* 0x000f240000300800 */
[----:B------:R-:W-:Y:S01]  /*d48d0*/  IMAD.WIDE R34, R102, 0x4, R28 ;  /* 0x0000000466227825 */ /* 0x000fe200078e021c */
[----:B------:R-:W-:-:S03]  /*d48e0*/  ISETP.LT.AND P1, PT, R206, UR4, !P0 ;  /* 0x00000004ce007c0c */ /* 0x000fc6000c721270 */
[----:B------:R-:W-:-:S04]  /*d48f0*/  IMAD.WIDE R36, R102, 0x4, R30 ;  /* 0x0000000466247825 */ /* 0x000fc800078e021e */
[----:B------:R-:W-:Y:S02]  /*d4900*/  IMAD.WIDE R38, R102, 0x4, R32 ;  /* 0x0000000466267825 */ /* 0x000fe400078e0220 */
[----:B------:R-:W4:Y:S01]  /*d4910*/  LDL.LU R102, [R1+0xf14] ;  /* 0x000f140001667983 */ /* 0x000f220000300800 */
[----:B------:R-:W-:Y:S02]  /*d4920*/  ISETP.LT.AND P6, PT, R204, UR4, !P0 ;  /* 0x00000004cc007c0c */ /* 0x000fe4000c7c1270 */
[----:B------:R-:W-:Y:S01]  /*d4930*/  ISETP.LT.AND P3, PT, R142, UR4, !P0 ;  /* 0x000000048e007c0c */ /* 0x000fe2000c761270 */
[----:B------:R-:W-:Y:S01]  /*d4940*/  @P2 STG.E desc[UR34][R40.64], R184 ;  /* 0x000000b828002986 */ /* 0x000fe2000c101922 */
[----:B------:R-:W-:Y:S02]  /*d4950*/  ISETP.LT.AND P2, PT, R140, UR4, !P0 ;  /* 0x000000048c007c0c */ /* 0x000fe4000c741270 */
[----:B------:R-:W-:Y:S01]  /*d4960*/  ISETP.LT.AND P0, PT, R139, UR4, !P0 ;  /* 0x000000048b007c0c */ /* 0x000fe2000c701270 */
[----:B------:R-:W-:Y:S06]  /*d4970*/  @P1 STG.E desc[UR34][R42.64], R180 ;  /* 0x000000b42a001986 */ /* 0x000fec000c101922 */
[----:B------:R-:W-:Y:S04]  /*d4980*/  @P6 STG.E desc[UR34][R44.64], R176 ;  /* 0x000000b02c006986 */ /* 0x000fe8000c101922 */
[----:B------:R-:W-:Y:S04]  /*d4990*/  @P3 STG.E desc[UR34][R34.64], R172 ;  /* 0x000000ac22003986 */ /* 0x000fe8000c101922 */
[----:B------:R-:W-:Y:S04]  /*d49a0*/  @P2 STG.E desc[UR34][R36.64], R168 ;  /* 0x000000a824002986 */ /* 0x000fe8000c101922 */
[----:B------:R-:W-:Y:S04]  /*d49b0*/  @P0 STG.E desc[UR34][R38.64], R164 ;  /* 0x000000a426000986 */ /* 0x000fe8000c101922 */
[----:B------:R1:W2:Y:S04]  /*d49c0*/  LDS.128 R36, [R0] ;  /* 0x0000000000247984 */ /* 0x0002a80000000c00 */
[----:B-1----:R-:W4:Y:S01]  /*d49d0*/  LDL.LU R0, [R1+0x4430] ;  /* 0x0044300001007983 */ /* 0x002f220000300800 */
[----:B------:R-:W-:-:S04]  /*d49e0*/  ISETP.GE.AND P4, PT, R46, UR5, PT ;  /* 0x000000052e007c0c */ /* 0x000fc8000bf86270 */
[----:B------:R-:W-:Y:S02]  /*d49f0*/  ISETP.LT.AND P1, PT, R224, UR4, !P4 ;  /* 0x00000004e0007c0c */ /* 0x000fe4000e721270 */
[----:B------:R-:W-:Y:S02]  /*d4a00*/  ISETP.LT.AND P6, PT, R155, UR4, !P4 ;  /* 0x000000049b007c0c */ /* 0x000fe4000e7c1270 */
[----:B------:R-:W-:Y:S02]  /*d4a10*/  ISETP.LT.AND P5, PT, R232, UR4, !P4 ;  /* 0x00000004e8007c0c */ /* 0x000fe4000e7a1270 */
[----:B------:R-:W-:Y:S02]  /*d4a20*/  ISETP.LT.AND P3, PT, R136, UR4, !P4 ;  /* 0x0000000488007c0c */ /* 0x000fe4000e761270 */
[----:B------:R-:W-:Y:S02]  /*d4a30*/  ISETP.LT.AND P0, PT, R137, UR4, !P4 ;  /* 0x0000000489007c0c */ /* 0x000fe4000e701270 */
[----:B------:R-:W-:Y:S01]  /*d4a40*/  ISETP.LT.AND P2, PT, R205, UR4, !P4 ;  /* 0x00000004cd007c0c */ /* 0x000fe2000e741270 */
[----:B--2---:R-:W-:-:S04]  /*d4a50*/  IMAD.WIDE R40, R103, 0x4, R2 ;  /* 0x0000000467287825 */ /* 0x004fc800078e0202 */
[C---:B------:R-:W-:Y:S01]  /*d4a60*/  IMAD.WIDE R42, R103.reuse, 0x4, R4 ;  /* 0x00000004672a7825 */ /* 0x040fe200078e0204 */
[----:B------:R1:W-:Y:S03]  /*d4a70*/  @P1 STG.E desc[UR34][R40.64], R152 ;  /* 0x0000009828001986 */ /* 0x0003e6000c101922 */
[C---:B------:R-:W-:Y:S01]  /*d4a80*/  IMAD.WIDE R44, R103.reuse, 0x4, R6 ;  /* 0x00000004672c7825 */ /* 0x040fe200078e0206 */
[----:B------:R2:W-:Y:S03]  /*d4a90*/  @P6 STG.E desc[UR34][R42.64], R148 ;  /* 0x000000942a006986 */ /* 0x0005e6000c101922 */
[----:B------:R-:W-:Y:S01]  /*d4aa0*/  IMAD.WIDE R46, R103, 0x4, R8 ;  /* 0x00000004672e7825 */ /* 0x000fe200078e0208 */
[----:B------:R2:W-:Y:S01]  /*d4ab0*/  @P5 STG.E desc[UR34][R44.64], R144 ;  /* 0x000000902c005986 */ /* 0x0005e2000c101922 */
[----:B------:R-:W-:-:S02]  /*d4ac0*/  ISETP.LT.AND P6, PT, R78, UR4, !P4 ;  /* 0x000000044e007c0c */ /* 0x000fc4000e7c1270 */
[----:B------:R-:W-:Y:S01]  /*d4ad0*/  ISETP.LT.AND P5, PT, R79, UR4, !P4 ;  /* 0x000000044f007c0c */ /* 0x000fe2000e7a1270 */
[----:B------:R3:W-:Y:S01]  /*d4ae0*/  @P3 STG.E desc[UR34][R46.64], R132 ;  /* 0x000000842e003986 */ /* 0x0007e2000c101922 */
[----:B------:R-:W-:Y:S01]  /*d4af0*/  ISETP.LT.AND P3, PT, R207, UR4, !P4 ;  /* 0x00000004cf007c0c */ /* 0x000fe2000e761270 */
[----:B------:R-:W-:Y:S01]  /*d4b00*/  IMAD.WIDE R34, R103, 0x4, R10 ;  /* 0x0000000467227825 */ /* 0x000fe200078e020a */
[----:B------:R-:W-:-:S03]  /*d4b10*/  ISETP.LT.AND P1, PT, R143, UR4, !P4 ;  /* 0x000000048f007c0c */ /* 0x000fc6000e721270 */
[----:B-1----:R-:W-:Y:S01]  /*d4b20*/  IMAD.WIDE R40, R103, 0x4, R12 ;  /* 0x0000000467287825 */ /* 0x002fe200078e020c */
[----:B------:R1:W-:Y:S01]  /*d4b30*/  @P0 STG.E desc[UR34][R34.64], R128 ;  /* 0x0000008022000986 */ /* 0x0003e2000c101922 */
[----:B------:R-:W-:Y:S02]  /*d4b40*/  ISETP.LT.AND P0, PT, R141, UR4, !P4 ;  /* 0x000000048d007c0c */ /* 0x000fe4000e701270 */
[C---:B--2---:R-:W-:Y:S01]  /*d4b50*/  IMAD.WIDE R42, R103.reuse, 0x4, R14 ;  /* 0x00000004672a7825 */ /* 0x044fe200078e020e */
[----:B------:R2:W-:Y:S03]  /*d4b60*/  @P6 STG.E desc[UR34][R40.64], R124 ;  /* 0x0000007c28006986 */ /* 0x0005e6000c101922 */
[C---:B------:R-:W-:Y:S01]  /*d4b70*/  IMAD.WIDE R44, R103.reuse, 0x4, R16 ;  /* 0x00000004672c7825 */ /* 0x040fe200078e0210 */
[----:B------:R2:W-:Y:S03]  /*d4b80*/  @P5 STG.E desc[UR34][R42.64], R120 ;  /* 0x000000782a005986 */ /* 0x0005e6000c101922 */
[----:B---3--:R-:W-:Y:S01]  /*d4b90*/  IMAD.WIDE R46, R103, 0x4, R18 ;  /* 0x00000004672e7825 */ /* 0x008fe200078e0212 */
[----:B------:R3:W-:Y:S01]  /*d4ba0*/  @P3 STG.E desc[UR34][R44.64], R116 ;  /* 0x000000742c003986 */ /* 0x0007e2000c101922 */
[----:B------:R-:W-:-:S02]  /*d4bb0*/  ISETP.LT.AND P6, PT, R204, UR4, !P4 ;  /* 0x00000004cc007c0c */ /* 0x000fc4000e7c1270 */
[C---:B------:R-:W-:Y:S01]  /*d4bc0*/  IMAD.WIDE R48, R103.reuse, 0x4, R20 ;  /* 0x0000000467307825 */ /* 0x040fe200078e0214 */
[----:B------:R3:W-:Y:S01]  /*d4bd0*/  @P2 STG.E desc[UR34][R46.64], R112 ;  /* 0x000000702e002986 */ /* 0x0007e2000c101922 */
[----:B------:R-:W-:Y:S02]  /*d4be0*/  ISETP.LT.AND P2, PT, R206, UR4, !P4 ;  /* 0x00000004ce007c0c */ /* 0x000fe4000e741270 */
[C---:B-1----:R-:W-:Y:S01]  /*d4bf0*/  IMAD.WIDE R34, R103.reuse, 0x4, R22 ;  /* 0x0000000467227825 */ /* 0x042fe200078e0216 */
[----:B------:R-:W-:Y:S03]  /*d4c00*/  @P1 STG.E desc[UR34][R48.64], R108 ;  /* 0x0000006c30001986 */ /* 0x000fe6000c101922 */
[C---:B--2---:R-:W-:Y:S01]  /*d4c10*/  IMAD.WIDE R40, R103.reuse, 0x4, R24 ;  /* 0x0000000467287825 */ /* 0x044fe200078e0218 */
[----:B------:R1:W-:Y:S03]  /*d4c20*/  @P0 STG.E desc[UR34][R34.64], R104 ;  /* 0x0000006822000986 */ /* 0x0003e6000c101922 */
[----:B------:R-:W-:Y:S01]  /*d4c30*/  IMAD.WIDE R42, R103, 0x4, R26 ;  /* 0x00000004672a7825 */ /* 0x000fe200078e021a */
[----:B------:R-:W-:-:S03]  /*d4c40*/  ISETP.LT.AND P5, PT, R142, UR4, !P4 ;  /* 0x000000048e007c0c */ /* 0x000fc6000e7a1270 */
[----:B---3--:R-:W-:Y:S01]  /*d4c50*/  IMAD.WIDE R44, R103, 0x4, R28 ;  /* 0x00000004672c7825 */ /* 0x008fe200078e021c */
[----:B------:R-:W-:-:S03]  /*d4c60*/  ISETP.GE.AND P1, PT, R50, UR5, PT ;  /* 0x0000000532007c0c */ /* 0x000fc6000bf26270 */
[----:B------:R-:W-:-:S04]  /*d4c70*/  IMAD.WIDE R46, R103, 0x4, R30 ;  /* 0x00000004672e7825 */ /* 0x000fc800078e021e */
[----:B-1----:R-:W-:Y:S02]  /*d4c80*/  IMAD.WIDE R34, R103, 0x4, R32 ;  /* 0x0000000467227825 */ /* 0x002fe400078e0220 */
[----:B------:R-:W2:Y:S01]  /*d4c90*/  LDL.LU R103, [R1+0xf10] ;  /* 0x000f100001677983 */ /* 0x000ea20000300800 */
[----:B------:R-:W-:Y:S02]  /*d4ca0*/  ISETP.LT.AND P3, PT, R140, UR4, !P4 ;  /* 0x000000048c007c0c */ /* 0x000fe4000e761270 */
[----:B------:R-:W-:Y:S01]  /*d4cb0*/  ISETP.LT.AND P4, PT, R139, UR4, !P4 ;  /* 0x000000048b007c0c */ /* 0x000fe2000e781270 */
[----:B------:R1:W-:Y:S01]  /*d4cc0*/  @P2 STG.E desc[UR34][R40.64], R88 ;  /* 0x0000005828002986 */ /* 0x0003e2000c101922 */
[----:B------:R-:W-:-:S03]  /*d4cd0*/  ISETP.LT.AND P0, PT, R224, UR4, !P1 ;  /* 0x00000004e0007c0c */ /* 0x000fc6000cf01270 */
[----:B------:R3:W-:Y:S01]  /*d4ce0*/  @P6 STG.E desc[UR34][R42.64], R84 ;  /* 0x000000542a006986 */ /* 0x0007e2000c101922 */
[----:B------:R-:W-:-:S03]  /*d4cf0*/  ISETP.LT.AND P6, PT, R155, UR4, !P1 ;  /* 0x000000049b007c0c */ /* 0x000fc6000cfc1270 */
[----:B------:R3:W-:Y:S01]  /*d4d00*/  @P5 STG.E desc[UR34][R44.64], R80 ;  /* 0x000000502c005986 */ /* 0x0007e2000c101922 */
[----:B------:R-:W-:-:S03]  /*d4d10*/  ISETP.LT.AND P5, PT, R232, UR4, !P1 ;  /* 0x00000004e8007c0c */ /* 0x000fc6000cfa1270 */
[----:B------:R3:W-:Y:S01]  /*d4d20*/  @P3 STG.E desc[UR34][R46.64], R72 ;  /* 0x000000482e003986 */ /* 0x0007e2000c101922 */
[----:B----4-:R-:W-:Y:S01]  /*d4d30*/  IMAD.WIDE R48, R102, 0x4, R2 ;  /* 0x0000000466307825 */ /* 0x010fe200078e0202 */
[----:B------:R-:W-:-:S03]  /*d4d40*/  ISETP.LT.AND P3, PT, R136, UR4, !P1 ;  /* 0x0000000488007c0c */ /* 0x000fc6000cf61270 */
[----:B-1----:R-:W-:Y:S01]  /*d4d50*/  IMAD.WIDE R40, R102, 0x4, R4 ;  /* 0x0000000466287825 */ /* 0x002fe200078e0204 */
[----:B------:R-:W-:Y:S01]  /*d4d60*/  ISETP.LT.AND P2, PT, R137, UR4, !P1 ;  /* 0x0000000489007c0c */ /* 0x000fe2000cf41270 */
[----:B------:R1:W-:Y:S01]  /*d4d70*/  @P4 STG.E desc[UR34][R34.64], R36 ;  /* 0x0000002422004986 */ /* 0x0003e2000c101922 */
[----:B------:R-:W-:-:S03]  /*d4d80*/  ISETP.LT.AND P4, PT, R78, UR4, !P1 ;  /* 0x000000044e007c0c */ /* 0x000fc6000cf81270 */
[----:B------:R4:W-:Y:S01]  /*d4d90*/  @P0 STG.E desc[UR34][R48.64], R225 ;  /* 0x000000e130000986 */ /* 0x0009e2000c101922 */
[----:B------:R-:W-:-:S03]  /*d4da0*/  ISETP.LT.AND P0, PT, R79, UR4, !P1 ;  /* 0x000000044f007c0c */ /* 0x000fc6000cf01270 */
[----:B------:R1:W-:Y:S01]  /*d4db0*/  @P6 STG.E desc[UR34][R40.64], R233 ;  /* 0x000000e928006986 */ /* 0x0003e2000c101922 */
[----:B------:R-:W-:Y:S01]  /*d4dc0*/  ISETP.LT.AND P6, PT, R207, UR4, !P1 ;  /* 0x00000004cf007c0c */ /* 0x000fe2000cfc1270 */
[----:B---3--:R-:W-:-:S04]  /*d4dd0*/  IMAD.WIDE R42, R102, 0x4, R6 ;  /* 0x00000004662a7825 */ /* 0x008fc800078e0206 */
[C---:B------:R-:W-:Y:S01]  /*d4de0*/  IMAD.WIDE R44, R102.reuse, 0x4, R8 ;  /* 0x00000004662c7825 */ /* 0x040fe200078e0208 */
[----:B------:R3:W-:Y:S03]  /*d4df0*/  @P5 STG.E desc[UR34][R42.64], R93 ;  /* 0x0000005d2a005986 */ /* 0x0007e6000c101922 */
[C---:B------:R-:W-:Y:S01]  /*d4e00*/  IMAD.WIDE R46, R102.reuse, 0x4, R10 ;  /* 0x00000004662e7825 */ /* 0x040fe200078e020a */
[----:B------:R3:W-:Y:S03]  /*d4e10*/  @P3 STG.E desc[UR34][R44.64], R249 ;  /* 0x000000f92c003986 */ /* 0x0007e6000c101922 */
[C---:B-1----:R-:W-:Y:S01]  /*d4e20*/  IMAD.WIDE R34, R102.reuse, 0x4, R12 ;  /* 0x0000000466227825 */ /* 0x042fe200078e020c */
[----:B------:R1:W-:Y:S03]  /*d4e30*/  @P2 STG.E desc[UR34][R46.64], R241 ;  /* 0x000000f12e002986 */ /* 0x0003e6000c101922 */
[C---:B----4-:R-:W-:Y:S01]  /*d4e40*/  IMAD.WIDE R48, R102.reuse, 0x4, R14 ;  /* 0x0000000466307825 */ /* 0x050fe200078e020e */
[----:B------:R4:W-:Y:S03]  /*d4e50*/  @P4 STG.E desc[UR34][R34.64], R237 ;  /* 0x000000ed22004986 */ /* 0x0009e6000c101922 */
[----:B------:R-:W-:Y:S01]  /*d4e60*/  IMAD.WIDE R40, R102, 0x4, R16 ;  /* 0x0000000466287825 */ /* 0x000fe200078e0210 */
[----:B------:R1:W-:Y:S04]  /*d4e70*/  @P0 STG.E desc[UR34][R48.64], R201 ;  /* 0x000000c930000986 */ /* 0x0003e8000c101922 */
[----:B------:R1:W-:Y:S01]  /*d4e80*/  @P6 STG.E desc[UR34][R40.64], R197 ;  /* 0x000000c528006986 */ /* 0x0003e2000c101922 */
[----:B------:R-:W-:-:S03]  /*d4e90*/  ISETP.GE.AND P6, PT, R0, UR5, PT ;  /* 0x0000000500007c0c */ /* 0x000fc6000bfc6270 */
[----:B------:R-:W2:Y:S01]  /*d4ea0*/  LDL.LU R0, [R1+0x442c] ;  /* 0x00442c0001007983 */ /* 0x000ea20000300800 */
[----:B------:R-:W-:Y:S02]  /*d4eb0*/  ISETP.LT.AND P2, PT, R205, UR4, !P1 ;  /* 0x00000004cd007c0c */ /* 0x000fe4000cf41270 */
[----:B------:R-:W-:Y:S02]  /*d4ec0*/  ISETP.LT.AND P5, PT, R143, UR4, !P1 ;  /* 0x000000048f007c0c */ /* 0x000fe4000cfa1270 */
[----:B------:R-:W-:Y:S01]  /*d4ed0*/  ISETP.LT.AND P3, PT, R141, UR4, !P1 ;  /* 0x000000048d007c0c */ /* 0x000fe2000cf61270 */
[----:B---3--:R-:W-:-:S04]  /*d4ee0*/  IMAD.WIDE R42, R102, 0x4, R18 ;  /* 0x00000004662a7825 */ /* 0x008fc800078e0212 */
[----:B------:R-:W-:Y:S01]  /*d4ef0*/  IMAD.WIDE R44, R102, 0x4, R20 ;  /* 0x00000004662c7825 */ /* 0x000fe200078e0214 */
[----:B------:R-:W-:Y:S01]  /*d4f00*/  ISETP.LT.AND P4, PT, R206, UR4, !P1 ;  /* 0x00000004ce007c0c */ /* 0x000fe2000cf81270 */
[----:B------:R-:W3:Y:S02]  /*d4f10*/  LDL.LU R225, [R1+0xa8] ;  /* 0x0000a80001e17983 */ /* 0x000ee40000300800 */
[----:B-1----:R-:W-:Y:S01]  /*d4f20*/  IMAD.WIDE R46, R102, 0x4, R22 ;  /* 0x00000004662e7825 */ /* 0x002fe200078e0216 */
[----:B------:R-:W-:Y:S01]  /*d4f30*/  ISETP.LT.AND P0, PT, R204, UR4, !P1 ;  /* 0x00000004cc007c0c */ /* 0x000fe2000cf01270 */
[----:B------:R1:W-:Y:S01]  /*d4f40*/  @P2 STG.E desc[UR34][R42.64], R193 ;  /* 0x000000c12a002986 */ /* 0x0003e2000c101922 */
[----:B------:R-:W-:-:S03]  /*d4f50*/  ISETP.LT.AND P2, PT, R142, UR4, !P1 ;  /* 0x000000048e007c0c */ /* 0x000fc6000cf41270 */
[----:B------:R1:W-:Y:S01]  /*d4f60*/  @P5 STG.E desc[UR34][R44.64], R189 ;  /* 0x000000bd2c005986 */ /* 0x0003e2000c101922 */
[----:B------:R-:W-:-:S03]  /*d4f70*/  ISETP.LT.AND P5, PT, R224, UR4, !P6 ;  /* 0x00000004e0007c0c */ /* 0x000fc6000f7a1270 */
[----:B------:R2:W-:Y:S01]  /*d4f80*/  @P3 STG.E desc[UR34][R46.64], R185 ;  /* 0x000000b92e003986 */ /* 0x0005e2000c101922 */
[----:B------:R-:W-:Y:S02]  /*d4f90*/  ISETP.LT.AND P3, PT, R140, UR4, !P1 ;  /* 0x000000048c007c0c */ /* 0x000fe4000cf61270 */
[----:B------:R-:W-:Y:S01]  /*d4fa0*/  ISETP.LT.AND P1, PT, R139, UR4, !P1 ;  /* 0x000000048b007c0c */ /* 0x000fe2000cf21270 */
[C---:B----4-:R-:W-:Y:S01]  /*d4fb0*/  IMAD.WIDE R34, R102.reuse, 0x4, R24 ;  /* 0x0000000466227825 */ /* 0x050fe200078e0218 */
[----:B------:R-:W4:Y:S03]  /*d4fc0*/  LDL.LU R233, [R1+0x18] ;  /* 0x0000180001e97983 */ /* 0x000f260000300800 */
[C---:B------:R-:W-:Y:S01]  /*d4fd0*/  IMAD.WIDE R48, R102.reuse, 0x4, R26 ;  /* 0x0000000466307825 */ /* 0x040fe200078e021a */
[----:B------:R2:W-:Y:S03]  /*d4fe0*/  @P4 STG.E desc[UR34][R34.64], R181 ;  /* 0x000000b522004986 */ /* 0x0005e6000c101922 */
[C---:B------:R-:W-:Y:S01]  /*d4ff0*/  IMAD.WIDE R40, R102.reuse, 0x4, R28 ;  /* 0x0000000466287825 */ /* 0x040fe200078e021c */
[----:B------:R2:W-:Y:S03]  /*d5000*/  @P0 STG.E desc[UR34][R48.64], R177 ;  /* 0x000000b130000986 */ /* 0x0005e6000c101922 */
[C---:B-1----:R-:W-:Y:S01]  /*d5010*/  IMAD.WIDE R42, R102.reuse, 0x4, R30 ;  /* 0x00000004662a7825 */ /* 0x042fe200078e021e */
[----:B------:R1:W-:Y:S03]  /*d5020*/  @P2 STG.E desc[UR34][R40.64], R173 ;  /* 0x000000ad28002986 */ /* 0x0003e6000c101922 */
[----:B------:R-:W-:Y:S01]  /*d5030*/  IMAD.WIDE R44, R102, 0x4, R32 ;  /* 0x00000004662c7825 */ /* 0x000fe200078e0220 */
[----:B------:R1:W-:Y:S01]  /*d5040*/  @P3 STG.E desc[UR34][R42.64], R169 ;  /* 0x000000a92a003986 */ /* 0x0003e2000c101922 */
[----:B------:R-:W-:-:S02]  /*d5050*/  ISETP.LT.AND P4, PT, R155, UR4, !P6 ;  /* 0x000000049b007c0c */ /* 0x000fc4000f781270 */
[----:B------:R-:W-:Y:S01]  /*d5060*/  ISETP.LT.AND P0, PT, R232, UR4, !P6 ;  /* 0x00000004e8007c0c */ /* 0x000fe2000f701270 */
[----:B------:R1:W-:Y:S01]  /*d5070*/  @P1 STG.E desc[UR34][R44.64], R165 ;  /* 0x000000a52c001986 */ /* 0x0003e2000c101922 */
[----:B------:R-:W-:Y:S02]  /*d5080*/  ISETP.LT.AND P3, PT, R137, UR4, !P6 ;  /* 0x0000000489007c0c */ /* 0x000fe4000f761270 */
[----:B------:R-:W-:Y:S01]  /*d5090*/  ISETP.LT.AND P2, PT, R78, UR4, !P6 ;  /* 0x000000044e007c0c */ /* 0x000fe2000f741270 */
[----:B------:R-:W3:Y:S04]  /*d50a0*/  LDL.LU R93, [R1+0x8] ;  /* 0x00000800015d7983 */ /* 0x000ee80000300800 */
[----:B------:R-:W3:Y:S01]  /*d50b0*/  LDL.LU R102, [R1+0xccc] ;  /* 0x000ccc0001667983 */ /* 0x000ee20000300800 */
[----:B------:R-:W-:Y:S01]  /*d50c0*/  ISETP.LT.AND P1, PT, R79, UR4, !P6 ;  /* 0x000000044f007c0c */ /* 0x000fe2000f721270 */
[----:B--2---:R-:W-:-:S05]  /*d50d0*/  IMAD.WIDE R46, R103, 0x4, R2 ;  /* 0x00000004672e7825 */ /* 0x004fca00078e0202 */
[----:B------:R2:W-:Y:S01]  /*d50e0*/  @P5 STG.E desc[UR34][R46.64], R153 ;  /* 0x000000992e005986 */ /* 0x0005e2000c101922 */
[----:B------:R-:W-:Y:S01]  /*d50f0*/  ISETP.LT.AND P5, PT, R136, UR4, !P6 ;  /* 0x0000000488007c0c */ /* 0x000fe2000f7a1270 */
[----:B------:R-:W-:-:S04]  /*d5100*/  IMAD.WIDE R34, R103, 0x4, R4 ;  /* 0x0000000467227825 */ /* 0x000fc800078e0204 */
[C---:B------:R-:W-:Y:S01]  /*d5110*/  IMAD.WIDE R48, R103.reuse, 0x4, R6 ;  /* 0x0000000467307825 */ /* 0x040fe200078e0206 */
[----:B------:R2:W-:Y:S03]  /*d5120*/  @P4 STG.E desc[UR34][R34.64], R149 ;  /* 0x0000009522004986 */ /* 0x0005e6000c101922 */
[C---:B-1----:R-:W-:Y:S01]  /*d5130*/  IMAD.WIDE R40, R103.reuse, 0x4, R8 ;  /* 0x0000000467287825 */ /* 0x042fe200078e0208 */
[----:B------:R1:W-:Y:S03]  /*d5140*/  @P0 STG.E desc[UR34][R48.64], R145 ;  /* 0x0000009130000986 */ /* 0x0003e6000c101922 */
[C---:B------:R-:W-:Y:S01]  /*d5150*/  IMAD.WIDE R42, R103.reuse, 0x4, R10 ;  /* 0x00000004672a7825 */ /* 0x040fe200078e020a */
[----:B------:R1:W-:Y:S03]  /*d5160*/  @P5 STG.E desc[UR34][R40.64], R133 ;  /* 0x0000008528005986 */ /* 0x0003e6000c101922 */
[----:B------:R-:W-:Y:S01]  /*d5170*/  IMAD.WIDE R44, R103, 0x4, R12 ;  /* 0x00000004672c7825 */ /* 0x000fe200078e020c */
[----:B------:R-:W-:Y:S01]  /*d5180*/  ISETP.LT.AND P4, PT, R207, UR4, !P6 ;  /* 0x00000004cf007c0c */ /* 0x000fe2000f781270 */
[----:B------:R1:W-:Y:S01]  /*d5190*/  @P3 STG.E desc[UR34][R42.64], R129 ;  /* 0x000000812a003986 */ /* 0x0003e2000c101922 */
[----:B------:R-:W-:-:S03]  /*d51a0*/  ISETP.LT.AND P0, PT, R205, UR4, !P6 ;  /* 0x00000004cd007c0c */ /* 0x000fc6000f701270 */
[----:B------:R2:W-:Y:S01]  /*d51b0*/  @P2 STG.E desc[UR34][R44.64], R125 ;  /* 0x0000007d2c002986 */ /* 0x0005e2000c101922 */
[----:B------:R-:W-:Y:S01]  /*d51c0*/  ISETP.LT.AND P2, PT, R143, UR4, !P6 ;  /* 0x000000048f007c0c */ /* 0x000fe2000f741270 */
[----:B--2---:R-:W-:-:S04]  /*d51d0*/  IMAD.WIDE R46, R103, 0x4, R14 ;  /* 0x00000004672e7825 */ /* 0x004fc800078e020e */
[C---:B------:R-:W-:Y:S01]  /*d51e0*/  IMAD.WIDE R34, R103.reuse, 0x4, R16 ;  /* 0x0000000467227825 */ /* 0x040fe200078e0210 */
[----:B------:R2:W-:Y:S03]  /*d51f0*/  @P1 STG.E desc[UR34][R46.64], R121 ;  /* 0x000000792e001986 */ /* 0x0005e6000c101922 */
[C---:B-1----:R-:W-:Y:S01]  /*d5200*/  IMAD.WIDE R48, R103.reuse, 0x4, R18 ;  /* 0x0000000467307825 */ /* 0x042fe200078e0212 */
[----:B------:R1:W-:Y:S03]  /*d5210*/  @P4 STG.E desc[UR34][R34.64], R117 ;  /* 0x0000007522004986 */ /* 0x0003e6000c101922 */
[----:B------:R-:W-:Y:S01]  /*d5220*/  IMAD.WIDE R40, R103, 0x4, R20 ;  /* 0x0000000467287825 */ /* 0x000fe200078e0214 */
[----:B------:R1:W-:Y:S04]  /*d5230*/  @P0 STG.E desc[UR34][R48.64], R113 ;  /* 0x0000007130000986 */ /* 0x0003e8000c101922 */
[----:B------:R1:W-:Y:S01]  /*d5240*/  @P2 STG.E desc[UR34][R40.64], R109 ;  /* 0x0000006d28002986 */ /* 0x0003e2000c101922 */
[----:B------:R-:W-:-:S03]  /*d5250*/  ISETP.GE.AND P2, PT, R0, UR5, PT ;  /* 0x0000000500007c0c */ /* 0x000fc6000bf46270 */
[----:B------:R-:W4:Y:S01]  /*d5260*/  LDL.LU R0, [R1+0x4428] ;  /* 0x0044280001007983 */ /* 0x000f220000300800 */
[----:B------:R-:W-:Y:S02]  /*d5270*/  ISETP.LT.AND P1, PT, R141, UR4, !P6 ;  /* 0x000000048d007c0c */ /* 0x000fe4000f721270 */
[----:B------:R-:W-:Y:S02]  /*d5280*/  ISETP.LT.AND P5, PT, R206, UR4, !P6 ;  /* 0x00000004ce007c0c */ /* 0x000fe4000f7a1270 */
[----:B------:R-:W-:Y:S01]  /*d5290*/  ISETP.LT.AND P3, PT, R204, UR4, !P6 ;  /* 0x00000004cc007c0c */ /* 0x000fe2000f761270 */
[----:B------:R-:W-:Y:S01]  /*d52a0*/  IMAD.WIDE R42, R103, 0x4, R22 ;  /* 0x00000004672a7825 */ /* 0x000fe200078e0216 */
[----:B------:R-:W-:-:S03]  /*d52b0*/  ISETP.LT.AND P0, PT, R142, UR4, !P6 ;  /* 0x000000048e007c0c */ /* 0x000fc6000f701270 */
[----:B------:R-:W-:Y:S01]  /*d52c0*/  IMAD.WIDE R44, R103, 0x4, R24 ;  /* 0x00000004672c7825 */ /* 0x000fe200078e0218 */
[----:B------:R-:W-:-:S03]  /*d52d0*/  ISETP.LT.AND P4, PT, R140, UR4, !P6 ;  /* 0x000000048c007c0c */ /* 0x000fc6000f781270 */
[----:B--2---:R-:W-:Y:S01]  /*d52e0*/  IMAD.WIDE R46, R103, 0x4, R26 ;  /* 0x00000004672e7825 */ /* 0x004fe200078e021a */
[----:B------:R3:W-:Y:S01]  /*d52f0*/  @P1 STG.E desc[UR34][R42.64], R105 ;  /* 0x000000692a001986 */ /* 0x0007e2000c101922 */
[----:B------:R-:W-:-:S03]  /*d5300*/  ISETP.LT.AND P6, PT, R139, UR4, !P6 ;  /* 0x000000048b007c0c */ /* 0x000fc6000f7c1270 */
[----:B------:R2:W-:Y:S01]  /*d5310*/  @P5 STG.E desc[UR34][R44.64], R89 ;  /* 0x000000592c005986 */ /* 0x0005e2000c101922 */
[----:B------:R-:W-:-:S03]  /*d5320*/  ISETP.LT.AND P5, PT, R224, UR4, !P2 ;  /* 0x00000004e0007c0c */ /* 0x000fc6000d7a1270 */
[----:B------:R2:W-:Y:S01]  /*d5330*/  @P3 STG.E desc[UR34][R46.64], R85 ;  /* 0x000000552e003986 */ /* 0x0005e2000c101922 */
[----:B------:R-:W-:Y:S02]  /*d5340*/  ISETP.LT.AND P3, PT, R155, UR4, !P2 ;  /* 0x000000049b007c0c */ /* 0x000fe4000d761270 */
[----:B------:R-:W-:Y:S01]  /*d5350*/  ISETP.LT.AND P1, PT, R232, UR4, !P2 ;  /* 0x00000004e8007c0c */ /* 0x000fe2000d721270 */
[----:B-1----:R-:W-:-:S04]  /*d5360*/  IMAD.WIDE R34, R103, 0x4, R28 ;  /* 0x0000000467227825 */ /* 0x002fc800078e021c */
[C---:B------:R-:W-:Y:S01]  /*d5370*/  IMAD.WIDE R48, R103.reuse, 0x4, R30 ;  /* 0x0000000467307825 */ /* 0x040fe200078e021e */
[----:B------:R1:W-:Y:S03]  /*d5380*/  @P0 STG.E desc[UR34][R34.64], R81 ;  /* 0x0000005122000986 */ /* 0x0003e6000c101922 */
[----:B------:R-:W-:Y:S01]  /*d5390*/  IMAD.WIDE R40, R103, 0x4, R32 ;  /* 0x0000000467287825 */ /* 0x000fe200078e0220 */
[----:B------:R-:W-:Y:S01]  /*d53a0*/  @P4 STG.E desc[UR34][R48.64], R73 ;  /* 0x0000004930004986 */ /* 0x000fe2000c101922 */
[----:B------:R-:W-:Y:S02]  /*d53b0*/  ISETP.LT.AND P4, PT, R136, UR4, !P2 ;  /* 0x0000000488007c0c */ /* 0x000fe4000d781270 */
[----:B------:R-:W-:Y:S01]  /*d53c0*/  ISETP.LT.AND P0, PT, R137, UR4, !P2 ;  /* 0x0000000489007c0c */ /* 0x000fe2000d701270 */
[----:B------:R-:W-:Y:S01]  /*d53d0*/  @P6 STG.E desc[UR34][R40.64], R37 ;  /* 0x0000002528006986 */ /* 0x000fe2000c101922 */
[----:B------:R-:W-:Y:S01]  /*d53e0*/  ISETP.LT.AND P6, PT, R78, UR4, !P2 ;  /* 0x000000044e007c0c */ /* 0x000fe2000d7c1270 */
[----:B---3--:R-:W-:-:S04]  /*d53f0*/  IMAD.WIDE R42, R102, 0x4, R2 ;  /* 0x00000004662a7825 */ /* 0x008fc800078e0202 */
[C---:B--2---:R-:W-:Y:S01]  /*d5400*/  IMAD.WIDE R44, R102.reuse, 0x4, R4 ;  /* 0x00000004662c7825 */ /* 0x044fe200078e0204 */
[----:B------:R2:W-:Y:S03]  /*d5410*/  @P5 STG.E desc[UR34][R42.64], R225 ;  /* 0x000000e12a005986 */ /* 0x0005e6000c101922 */
[C---:B------:R-:W-:Y:S01]  /*d5420*/  IMAD.WIDE R46, R102.reuse, 0x4, R6 ;  /* 0x00000004662e7825 */ /* 0x040fe200078e0206 */
[----:B----4-:R3:W-:Y:S01]  /*d5430*/  @P3 STG.E desc[UR34][R44.64], R233 ;  /* 0x000000e92c003986 */ /* 0x0107e2000c101922 */
[----:B------:R-:W-:Y:S02]  /*d5440*/  ISETP.LT.AND P5, PT, R79, UR4, !P2 ;  /* 0x000000044f007c0c */ /* 0x000fe4000d7a1270 */
[----:B------:R-:W-:Y:S01]  /*d5450*/  ISETP.LT.AND P3, PT, R207, UR4, !P2 ;  /* 0x00000004cf007c0c */ /* 0x000fe2000d761270 */
[----:B------:R-:W-:Y:S01]  /*d5460*/  @P1 STG.E desc[UR34][R46.64], R93 ;  /* 0x0000005d2e001986 */ /* 0x000fe2000c101922 */
[----:B------:R-:W-:Y:S01]  /*d5470*/  ISETP.LT.AND P1, PT, R205, UR4, !P2 ;  /* 0x00000004cd007c0c */ /* 0x000fe2000d721270 */
[----:B-1----:R-:W-:-:S02]  /*d5480*/  IMAD.WIDE R34, R102, 0x4, R8 ;  /* 0x0000000466227825 */ /* 0x002fc400078e0208 */
[----:B--2---:R-:W2:Y:S02]  /*d5490*/  LDL.LU R225, [R1+0xcc8] ;  /* 0x000cc80001e17983 */ /* 0x004ea40000300800 */
[----:B------:R-:W-:-:S04]  /*d54a0*/  IMAD.WIDE R48, R102, 0x4, R10 ;  /* 0x0000000466307825 */ /* 0x000fc800078e020a */
[C---:B------:R-:W-:Y:S01]  /*d54b0*/  IMAD.WIDE R36, R102.reuse, 0x4, R12 ;  /* 0x0000000466247825 */ /* 0x040fe200078e020c */
[----:B------:R1:W-:Y:S03]  /*d54c0*/  @P4 STG.E desc[UR34][R34.64], R250 ;  /* 0x000000fa22004986 */ /* 0x0003e6000c101922 */
[C---:B------:R-:W-:Y:S01]  /*d54d0*/  IMAD.WIDE R40, R102.reuse, 0x4, R14 ;  /* 0x0000000466287825 */ /* 0x040fe200078e020e */
[----:B------:R-:W-:Y:S03]  /*d54e0*/  @P0 STG.E desc[UR34][R48.64], R242 ;  /* 0x000000f230000986 */ /* 0x000fe6000c101922 */
[C---:B------:R-:W-:Y:S01]  /*d54f0*/  IMAD.WIDE R42, R102.reuse, 0x4, R16 ;  /* 0x00000004662a7825 */ /* 0x040fe200078e0210 */
[----:B------:R4:W-:Y:S03]  /*d5500*/  @P6 STG.E desc[UR34][R36.64], R238 ;  /* 0x000000ee24006986 */ /* 0x0009e6000c101922 */
[----:B---3--:R-:W-:Y:S01]  /*d5510*/  IMAD.WIDE R44, R102, 0x4, R18 ;  /* 0x00000004662c7825 */ /* 0x008fe200078e0212 */
[----:B------:R3:W-:Y:S04]  /*d5520*/  @P5 STG.E desc[UR34][R40.64], R202 ;  /* 0x000000ca28005986 */ /* 0x0007e8000c101922 */
[----:B------:R1:W-:Y:S04]  /*d5530*/  @P3 STG.E desc[UR34][R42.64], R198 ;  /* 0x000000c62a003986 */ /* 0x0003e8000c101922 */
[----:B------:R1:W-:Y:S01]  /*d5540*/  @P1 STG.E desc[UR34][R44.64], R194 ;  /* 0x000000c22c001986 */ /* 0x0003e2000c101922 */
[----:B------:R-:W-:-:S03]  /*d5550*/  ISETP.GE.AND P1, PT, R0, UR5, PT ;  /* 0x0000000500007c0c */ /* 0x000fc6000bf26270 */
[----:B------:R-:W2:Y:S01]  /*d5560*/  LDL.LU R0, [R1+0x4410] ;  /* 0x0044100001007983 */ /* 0x000ea20000300800 */
[----:B------:R-:W-:Y:S02]  /*d5570*/  ISETP.LT.AND P4, PT, R143, UR4, !P2 ;  /* 0x000000048f007c0c */ /* 0x000fe4000d781270 */
[----:B------:R-:W-:Y:S01]  /*d5580*/  ISETP.LT.AND P0, PT, R141, UR4, !P2 ;  /* 0x000000048d007c0c */ /* 0x000fe2000d701270 */
[----:B-1----:R-:W-:Y:S01]  /*d5590*/  IMAD.WIDE R34, R102, 0x4, R20 ;  /* 0x0000000466227825 */ /* 0x002fe200078e0214 */
[----:B------:R-:W-:Y:S01]  /*d55a0*/  ISETP.LT.AND P3, PT, R206, UR4, !P2 ;  /* 0x00000004ce007c0c */ /* 0x000fe2000d761270 */
[----:B------:R-:W2:Y:S02]  /*d55b0*/  LDL.LU R233, [R1+0xac] ;  /* 0x0000ac0001e97983 */ /* 0x000ea40000300800 */
[----:B------:R-:W-:Y:S01]  /*d55c0*/  IMAD.WIDE R46, R102, 0x4, R22 ;  /* 0x00000004662e7825 */ /* 0x000fe200078e0216 */
[----:B------:R-:W-:Y:S01]  /*d55d0*/  ISETP.LT.AND P6, PT, R204, UR4, !P2 ;  /* 0x00000004cc007c0c */ /* 0x000fe2000d7c1270 */
[----:B------:R-:W2:Y:S01]  /*d55e0*/  LDL.LU R93, [R1+0x1c] ;  /* 0x00001c00015d7983 */ /* 0x000ea20000300800 */
[----:B------:R-:W-:Y:S01]  /*d55f0*/  ISETP.LT.AND P5, PT, R142, UR4, !P2 ;  /* 0x000000048e007c0c */ /* 0x000fe2000d7a1270 */
[----:B----4-:R-:W-:-:S02]  /*d5600*/  IMAD.WIDE R36, R102, 0x4, R24 ;  /* 0x0000000466247825 */ /* 0x010fc400078e0218 */
[----:B------:R1:W-:Y:S02]  /*d5610*/  @P4 STG.E desc[UR34][R34.64], R190 ;  /* 0x000000be22004986 */ /* 0x0003e4000c101922 */
[----:B---3--:R-:W-:Y:S02]  /*d5620*/  IMAD.WIDE R40, R102, 0x4, R26 ;  /* 0x0000000466287825 */ /* 0x008fe400078e021a */
[----:B------:R2:W-:Y:S01]  /*d5630*/  @P0 STG.E desc[UR34][R46.64], R186 ;  /* 0x000000ba2e000986 */ /* 0x0005e2000c101922 */
[----:B------:R-:W-:Y:S01]  /*d5640*/  ISETP.LT.AND P0, PT, R140, UR4, !P2 ;  /* 0x000000048c007c0c */ /* 0x000fe2000d701270 */
[----:B------:R-:W-:Y:S01]  /*d5650*/  IMAD.WIDE R42, R102, 0x4, R28 ;  /* 0x00000004662a7825 */ /* 0x000fe200078e021c */
[----:B------:R-:W-:-:S03]  /*d5660*/  ISETP.LT.AND P2, PT, R139, UR4, !P2 ;  /* 0x000000048b007c0c */ /* 0x000fc6000d741270 */
[----:B------:R-:W-:-:S04]  /*d5670*/  IMAD.WIDE R44, R102, 0x4, R32 ;  /* 0x00000004662c7825 */ /* 0x000fc800078e0220 */
[----:B-1----:R-:W-:Y:S02]  /*d5680*/  IMAD.WIDE R34, R102, 0x4, R30 ;  /* 0x0000000466227825 */ /* 0x002fe400078e021e */
[----:B------:R-:W3:Y:S01]  /*d5690*/  LDL.LU R102, [R1+0xcc4] ;  /* 0x000cc40001667983 */ /* 0x000ee20000300800 */
[----:B------:R-:W-:-:S03]  /*d56a0*/  ISETP.LT.AND P4, PT, R224, UR4, !P1 ;  /* 0x00000004e0007c0c */ /* 0x000fc6000cf81270 */
[----:B------:R1:W-:Y:S01]  /*d56b0*/  @P3 STG.E desc[UR34][R36.64], R182 ;  /* 0x000000b624003986 */ /* 0x0003e2000c101922 */
        /* <DEDUP_REMOVED lines=8> */
[----:B------:R-:W-:Y:S01]  /*d5740*/  ISETP.LT.AND P2, PT, R137, UR4, !P1 ;  /* 0x0000000489007c0c */ /* 0x000fe2000cf41270 */
[----:B--2---:R-:W-:-:S04]  /*d5750*/  IMAD.WIDE R46, R225, 0x4, R2 ;  /* 0x00000004e12e7825 */ /* 0x004fc800078e0202 */
[C---:B-1----:R-:W-:Y:S01]  /*d5760*/  IMAD.WIDE R36, R225.reuse, 0x4, R4 ;  /* 0x00000004e1247825 */ /* 0x042fe200078e0204 */
[----:B------:R1:W-:Y:S03]  /*d5770*/  @P4 STG.E desc[UR34][R46.64], R154 ;  /* 0x0000009a2e004986 */ /* 0x0003e6000c101922 */
[C---:B----4-:R-:W-:Y:S01]  /*d5780*/  IMAD.WIDE R40, R225.reuse, 0x4, R6 ;  /* 0x00000004e1287825 */ /* 0x050fe200078e0206 */
[----:B------:R2:W-:Y:S03]  /*d5790*/  @P5 STG.E desc[UR34][R36.64], R150 ;  /* 0x0000009624005986 */ /* 0x0005e6000c101922 */
[C---:B------:R-:W-:Y:S01]  /*d57a0*/  IMAD.WIDE R42, R225.reuse, 0x4, R8 ;  /* 0x00000004e12a7825 */ /* 0x040fe200078e0208 */
[----:B------:R4:W-:Y:S03]  /*d57b0*/  @P3 STG.E desc[UR34][R40.64], R146 ;  /* 0x0000009228003986 */ /* 0x0009e6000c101922 */
[C---:B------:R-:W-:Y:S01]  /*d57c0*/  IMAD.WIDE R34, R225.reuse, 0x4, R10 ;  /* 0x00000004e1227825 */ /* 0x040fe200078e020a */
[----:B------:R-:W-:Y:S03]  /*d57d0*/  @P6 STG.E desc[UR34][R42.64], R134 ;  /* 0x000000862a006986 */ /* 0x000fe6000c101922 */
[----:B------:R-:W-:Y:S01]  /*d57e0*/  IMAD.WIDE R44, R225, 0x4, R12 ;  /* 0x00000004e12c7825 */ /* 0x000fe200078e020c */
[----:B------:R1:W-:Y:S04]  /*d57f0*/  @P2 STG.E desc[UR34][R34.64], R130 ;  /* 0x0000008222002986 */ /* 0x0003e8000c101922 */
[----:B------:R1:W-:Y:S01]  /*d5800*/  @P0 STG.E desc[UR34][R44.64], R126 ;  /* 0x0000007e2c000986 */ /* 0x0003e2000c101922 */
[----:B------:R-:W-:-:S03]  /*d5810*/  ISETP.GE.AND P0, PT, R0, UR5, PT ;  /* 0x0000000500007c0c */ /* 0x000fc6000bf06270 */
[----:B------:R-:W3:Y:S01]  /*d5820*/  LDL.LU R0, [R1+0x4444] ;  /* 0x0044440001007983 */ /* 0x000ee20000300800 */
[----:B------:R-:W-:Y:S02]  /*d5830*/  ISETP.LT.AND P4, PT, R79, UR4, !P1 ;  /* 0x000000044f007c0c */ /* 0x000fe4000cf81270 */
[----:B------:R-:W-:Y:S02]  /*d5840*/  ISETP.LT.AND P5, PT, R207, UR4, !P1 ;  /* 0x00000004cf007c0c */ /* 0x000fe4000cfa1270 */
[----:B------:R-:W-:Y:S02]  /*d5850*/  ISETP.LT.AND P6, PT, R205, UR4, !P1 ;  /* 0x00000004cd007c0c */ /* 0x000fe4000cfc1270 */
[----:B------:R-:W-:Y:S02]  /*d5860*/  ISETP.LT.AND P3, PT, R143, UR4, !P1 ;  /* 0x000000048f007c0c */ /* 0x000fe4000cf61270 */
[----:B------:R-:W-:Y:S01]  /*d5870*/  ISETP.LT.AND P2, PT, R141, UR4, !P1 ;  /* 0x000000048d007c0c */ /* 0x000fe2000cf41270 */
[----:B-1----:R-:W-:-:S04]  /*d5880*/  IMAD.WIDE R46, R225, 0x4, R14 ;  /* 0x00000004e12e7825 */ /* 0x002fc800078e020e */
[C---:B------:R-:W-:Y:S01]  /*d5890*/  IMAD.WIDE R48, R225.reuse, 0x4, R16 ;  /* 0x00000004e1307825 */ /* 0x040fe200078e0210 */
[----:B------:R1:W-:Y:S03]  /*d58a0*/  @P4 STG.E desc[UR34][R46.64], R122 ;  /* 0x0000007a2e004986 */ /* 0x0003e6000c101922 */
[C---:B--2---:R-:W-:Y:S01]  /*d58b0*/  IMAD.WIDE R36, R225.reuse, 0x4, R18 ;  /* 0x00000004e1247825 */ /* 0x044fe200078e0212 */
[----:B------:R-:W-:Y:S03]  /*d58c0*/  @P5 STG.E desc[UR34][R48.64], R118 ;  /* 0x0000007630005986 */ /* 0x000fe6000c101922 */
[C---:B----4-:R-:W-:Y:S01]  /*d58d0*/  IMAD.WIDE R40, R225.reuse, 0x4, R20 ;  /* 0x00000004e1287825 */ /* 0x050fe200078e0214 */
[----:B------:R-:W-:Y:S01]  /*d58e0*/  ISETP.LT.AND P4, PT, R206, UR4, !P1 ;  /* 0x00000004ce007c0c */ /* 0x000fe2000cf81270 */
[----:B------:R2:W-:Y:S01]  /*d58f0*/  @P6 STG.E desc[UR34][R36.64], R114 ;  /* 0x0000007224006986 */ /* 0x0005e2000c101922 */
[----:B------:R-:W-:Y:S01]  /*d5900*/  ISETP.LT.AND P5, PT, R204, UR4, !P1 ;  /* 0x00000004cc007c0c */ /* 0x000fe2000cfa1270 */
[----:B------:R-:W-:Y:S01]  /*d5910*/  IMAD.WIDE R34, R225, 0x4, R22 ;  /* 0x00000004e1227825 */ /* 0x000fe200078e0216 */
[----:B------:R-:W-:Y:S01]  /*d5920*/  ISETP.LT.AND P6, PT, R142, UR4, !P1 ;  /* 0x000000048e007c0c */ /* 0x000fe2000cfc1270 */
[----:B------:R4:W-:Y:S01]  /*d5930*/  @P3 STG.E desc[UR34][R40.64], R110 ;  /* 0x0000006e28003986 */ /* 0x0009e2000c101922 */
[----:B------:R-:W-:-:S02]  /*d5940*/  ISETP.LT.AND P3, PT, R140, UR4, !P1 ;  /* 0x000000048c007c0c */ /* 0x000fc4000cf61270 */
[----:B------:R-:W-:Y:S01]  /*d5950*/  ISETP.LT.AND P1, PT, R139, UR4, !P1 ;  /* 0x000000048b007c0c */ /* 0x000fe2000cf21270 */
[----:B------:R2:W-:Y:S01]  /*d5960*/  @P2 STG.E desc[UR34][R34.64], R106 ;  /* 0x0000006a22002986 */ /* 0x0005e2000c101922 */
[----:B------:R-:W-:Y:S01]  /*d5970*/  ISETP.LT.AND P2, PT, R224, UR4, !P0 ;  /* 0x00000004e0007c0c */ /* 0x000fe2000c741270 */
[----:B------:R-:W-:-:S04]  /*d5980*/  IMAD.WIDE R42, R225, 0x4, R24 ;  /* 0x00000004e12a7825 */ /* 0x000fc800078e0218 */
[C---:B------:R-:W-:Y:S01]  /*d5990*/  IMAD.WIDE R44, R225.reuse, 0x4, R26 ;  /* 0x00000004e12c7825 */ /* 0x040fe200078e021a */
[----:B------:R3:W-:Y:S03]  /*d59a0*/  @P4 STG.E desc[UR34][R42.64], R90 ;  /* 0x0000005a2a004986 */ /* 0x0007e6000c101922 */
[C---:B-1----:R-:W-:Y:S01]  /*d59b0*/  IMAD.WIDE R46, R225.reuse, 0x4, R28 ;  /* 0x00000004e12e7825 */ /* 0x042fe200078e021c */
[----:B------:R1:W-:Y:S03]  /*d59c0*/  @P5 STG.E desc[UR34][R44.64], R86 ;  /* 0x000000562c005986 */ /* 0x0003e6000c101922 */
[C---:B--2---:R-:W-:Y:S01]  /*d59d0*/  IMAD.WIDE R36, R225.reuse, 0x4, R30 ;  /* 0x00000004e1247825 */ /* 0x044fe200078e021e */
[----:B------:R2:W-:Y:S03]  /*d59e0*/  @P6 STG.E desc[UR34][R46.64], R82 ;  /* 0x000000522e006986 */ /* 0x0005e6000c101922 */
[----:B----4-:R-:W-:Y:S01]  /*d59f0*/  IMAD.WIDE R40, R225, 0x4, R32 ;  /* 0x00000004e1287825 */ /* 0x010fe200078e0220 */
[----:B------:R-:W-:Y:S01]  /*d5a00*/  ISETP.LT.AND P5, PT, R155, UR4, !P0 ;  /* 0x000000049b007c0c */ /* 0x000fe2000c7a1270 */
[----:B------:R4:W-:Y:S02]  /*d5a10*/  @P3 STG.E desc[UR34][R36.64], R74 ;  /* 0x0000004a24003986 */ /* 0x0009e4000c101922 */
[----:B---3--:R-:W-:Y:S01]  /*d5a20*/  IMAD.WIDE R48, R102, 0x4, R2 ;  /* 0x0000000466307825 */ /* 0x008fe200078e0202 */
[----:B------:R-:W-:Y:S01]  /*d5a30*/  ISETP.LT.AND P4, PT, R232, UR4, !P0 ;  /* 0x00000004e8007c0c */ /* 0x000fe2000c781270 */
[----:B------:R3:W-:Y:S01]  /*d5a40*/  @P1 STG.E desc[UR34][R40.64], R38 ;  /* 0x0000002628001986 */ /* 0x0007e2000c101922 */
[----:B------:R-:W-:-:S02]  /*d5a50*/  ISETP.LT.AND P6, PT, R136, UR4, !P0 ;  /* 0x0000000488007c0c */ /* 0x000fc4000c7c1270 */
[----:B------:R-:W-:Y:S01]  /*d5a60*/  ISETP.LT.AND P1, PT, R137, UR4, !P0 ;  /* 0x0000000489007c0c */ /* 0x000fe2000c721270 */
[----:B------:R-:W-:Y:S01]  /*d5a70*/  @P2 STG.E desc[UR34][R48.64], R233 ;  /* 0x000000e930002986 */ /* 0x000fe2000c101922 */
[----:B------:R-:W-:Y:S02]  /*d5a80*/  ISETP.LT.AND P3, PT, R78, UR4, !P0 ;  /* 0x000000044e007c0c */ /* 0x000fe4000c761270 */
        /* <DEDUP_REMOVED lines=9> */
[----:B------:R-:W-:-:S03]  /*d5b20*/  ISETP.LT.AND P4, PT, R207, UR4, !P0 ;  /* 0x00000004cf007c0c */ /* 0x000fc6000c781270 */
[----:B---3--:R-:W-:Y:S01]  /*d5b30*/  IMAD.WIDE R40, R102, 0x4, R14 ;  /* 0x0000000466287825 */ /* 0x008fe200078e020e */
[----:B------:R3:W-:Y:S01]  /*d5b40*/  @P1 STG.E desc[UR34][R46.64], R243 ;  /* 0x000000f32e001986 */ /* 0x0007e2000c101922 */
[----:B------:R-:W-:Y:S02]  /*d5b50*/  ISETP.LT.AND P5, PT, R205, UR4, !P0 ;  /* 0x00000004cd007c0c */ /* 0x000fe4000c7a1270 */
[----:B------:R-:W-:Y:S01]  /*d5b60*/  ISETP.LT.AND P6, PT, R143, UR4, !P0 ;  /* 0x000000048f007c0c */ /* 0x000fe2000c7c1270 */
[----:B------:R4:W-:Y:S01]  /*d5b70*/  @P3 STG.E desc[UR34][R36.64], R239 ;  /* 0x000000ef24003986 */ /* 0x0009e2000c101922 */
[----:B------:R-:W-:-:S03]  /*d5b80*/  ISETP.LT.AND P3, PT, R141, UR4, !P0 ;  /* 0x000000048d007c0c */ /* 0x000fc6000c761270 */
[----:B------:R3:W-:Y:S01]  /*d5b90*/  @P2 STG.E desc[UR34][R40.64], R203 ;  /* 0x000000cb28002986 */ /* 0x0007e2000c101922 */
[----:B------:R-:W-:Y:S01]  /*d5ba0*/  ISETP.LT.AND P2, PT, R206, UR4, !P0 ;  /* 0x00000004ce007c0c */ /* 0x000fe2000c741270 */
[C---:B------:R-:W-:Y:S02]  /*d5bb0*/  IMAD.WIDE R34, R102.reuse, 0x4, R16 ;  /* 0x0000000466227825 */ /* 0x040fe400078e0210 */
[----:B-1----:R-:W3:Y:S02]  /*d5bc0*/  LDL.LU R138, [R1+0x11d4] ;  /* 0x0011d400018a7983 */ /* 0x002ee40000300800 */
[----:B------:R-:W-:-:S04]  /*d5bd0*/  IMAD.WIDE R42, R102, 0x4, R18 ;  /* 0x00000004662a7825 */ /* 0x000fc800078e0212 */
[C---:B--2---:R-:W-:Y:S01]  /*d5be0*/  IMAD.WIDE R44, R102.reuse, 0x4, R20 ;  /* 0x00000004662c7825 */ /* 0x044fe200078e0214 */
[----:B------:R1:W-:Y:S03]  /*d5bf0*/  @P4 STG.E desc[UR34][R34.64], R199 ;  /* 0x000000c722004986 */ /* 0x0003e6000c101922 */
[C---:B---3--:R-:W-:Y:S01]  /*d5c00*/  IMAD.WIDE R46, R102.reuse, 0x4, R22 ;  /* 0x00000004662e7825 */ /* 0x048fe200078e0216 */
[----:B------:R2:W-:Y:S03]  /*d5c10*/  @P5 STG.E desc[UR34][R42.64], R195 ;  /* 0x000000c32a005986 */ /* 0x0005e6000c101922 */
[----:B----4-:R-:W-:Y:S01]  /*d5c20*/  IMAD.WIDE R36, R102, 0x4, R24 ;  /* 0x0000000466247825 */ /* 0x010fe200078e0218 */
[----:B------:R3:W-:Y:S04]  /*d5c30*/  @P6 STG.E desc[UR34][R44.64], R191 ;  /* 0x000000bf2c006986 */ /* 0x0007e8000c101922 */
[----:B------:R4:W-:Y:S04]  /*d5c40*/  @P3 STG.E desc[UR34][R46.64], R187 ;  /* 0x000000bb2e003986 */ /* 0x0009e8000c101922 */
[----:B------:R4:W-:Y:S01]  /*d5c50*/  @P2 STG.E desc[UR34][R36.64], R183 ;  /* 0x000000b724002986 */ /* 0x0009e2000c101922 */
[----:B------:R-:W-:-:S04]  /*d5c60*/  ISETP.GE.AND P1, PT, R0, UR5, PT ;  /* 0x0000000500007c0c */ /* 0x000fc8000bf26270 */
[----:B------:R-:W-:Y:S02]  /*d5c70*/  ISETP.LT.AND P2, PT, R155, UR4, !P1 ;  /* 0x000000049b007c0c */ /* 0x000fe4000cf41270 */
[----:B------:R-:W4:Y:S01]  /*d5c80*/  LDL.LU R155, [R1+0x444c] ;  /* 0x00444c00019b7983 */ /* 0x000f220000300800 */
[----:B------:R-:W-:Y:S01]  /*d5c90*/  ISETP.LT.AND P4, PT, R204, UR4, !P0 ;  /* 0x00000004cc007c0c */ /* 0x000fe2000c781270 */
[----:B------:R-:W-:Y:S01]  /*d5ca0*/  IMAD.WIDE R40, R102, 0x4, R26 ;  /* 0x0000000466287825 */ /* 0x000fe200078e021a */
[----:B------:R-:W-:Y:S02]  /*d5cb0*/  ISETP.LT.AND P5, PT, R142, UR4, !P0 ;  /* 0x000000048e007c0c */ /* 0x000fe4000c7a1270 */
[----:B------:R-:W-:Y:S02]  /*d5cc0*/  ISETP.LT.AND P3, PT, R140, UR4, !P0 ;  /* 0x000000048c007c0c */ /* 0x000fe4000c761270 */
[----:B------:R-:W-:Y:S02]  /*d5cd0*/  ISETP.LT.AND P0, PT, R139, UR4, !P0 ;  /* 0x000000048b007c0c */ /* 0x000fe4000c701270 */
[----:B------:R-:W-:Y:S01]  /*d5ce0*/  ISETP.LT.AND P6, PT, R224, UR4, !P1 ;  /* 0x00000004e0007c0c */ /* 0x000fe2000cfc1270 */
[----:B-1----:R-:W-:-:S04]  /*d5cf0*/  IMAD.WIDE R34, R102, 0x4, R28 ;  /* 0x0000000466227825 */ /* 0x002fc800078e021c */
[----:B------:R1:W-:Y:S01]  /*d5d00*/  @P4 STG.E desc[UR34][R40.64], R179 ;  /* 0x000000b328004986 */ /* 0x0003e2000c101922 */
[----:B------:R-:W-:Y:S01]  /*d5d10*/  ISETP.LT.AND P4, PT, R232, UR4, !P1 ;  /* 0x00000004e8007c0c */ /* 0x000fe2000cf81270 */
[----:B--2---:R-:W-:-:S04]  /*d5d20*/  IMAD.WIDE R42, R102, 0x4, R30 ;  /* 0x00000004662a7825 */ /* 0x004fc800078e021e */
[----:B---3--:R-:W-:Y:S01]  /*d5d30*/  IMAD.WIDE R44, R102, 0x4, R32 ;  /* 0x00000004662c7825 */ /* 0x008fe200078e0220 */
[----:B------:R1:W-:Y:S01]  /*d5d40*/  @P5 STG.E desc[UR34][R34.64], R175 ;  /* 0x000000af22005986 */ /* 0x0003e2000c101922 */
[----:B------:R-:W-:-:S03]  /*d5d50*/  ISETP.LT.AND P5, PT, R136, UR4, !P1 ;  /* 0x0000000488007c0c */ /* 0x000fc6000cfa1270 */
[----:B------:R1:W-:Y:S01]  /*d5d60*/  @P3 STG.E desc[UR34][R42.64], R171 ;  /* 0x000000ab2a003986 */ /* 0x0003e2000c101922 */
[----:B------:R-:W-:-:S03]  /*d5d70*/  ISETP.LT.AND P3, PT, R137, UR4, !P1 ;  /* 0x0000000489007c0c */ /* 0x000fc6000cf61270 */
[----:B------:R1:W-:Y:S01]  /*d5d80*/  @P0 STG.E desc[UR34][R44.64], R167 ;  /* 0x000000a72c000986 */ /* 0x0003e2000c101922 */
[----:B------:R-:W-:Y:S01]  /*d5d90*/  ISETP.LT.AND P0, PT, R78, UR4, !P1 ;  /* 0x000000044e007c0c */ /* 0x000fe2000cf01270 */
[----:B------:R-:W-:-:S04]  /*d5da0*/  IMAD.WIDE R2, R138, 0x4, R2 ;  /* 0x000000048a027825 */ /* 0x000fc800078e0202 */
        /* <DEDUP_REMOVED lines=14> */
[----:B------:R-:W-:Y:S01]  /*d5e90*/  IMAD.WIDE R32, R138, 0x4, R32 ;  /* 0x000000048a207825 */ /* 0x000fe200078e0220 */
[----:B----4-:R1:W-:Y:S01]  /*d5ea0*/  @P6 STG.E desc[UR34][R2.64], R155 ;  /* 0x0000009b02006986 */ /* 0x0103e2000c101922 */
        /* <DEDUP_REMOVED lines=16> */
[----:B------:R-:W-:Y:S02]  /*d5fb0*/  ISETP.LT.AND P4, PT, R140, UR4, !P1 ;  /* 0x000000048c007c0c */ /* 0x000fe4000cf81270 */
[----:B------:R-:W-:Y:S01]  /*d5fc0*/  ISETP.LT.AND P1, PT, R139, UR4, !P1 ;  /* 0x000000048b007c0c */ /* 0x000fe2000cf21270 */
[----:B------:R1:W-:Y:S04]  /*d5fd0*/  @P5 STG.E desc[UR34][R20.64], R111 ;  /* 0x0000006f14005986 */ /* 0x0003e8000c101922 */
[----:B------:R1:W-:Y:S04]  /*d5fe0*/  @P3 STG.E desc[UR34][R22.64], R107 ;  /* 0x0000006b16003986 */ /* 0x0003e8000c101922 */
[----:B------:R1:W-:Y:S04]  /*d5ff0*/  @P0 STG.E desc[UR34][R24.64], R91 ;  /* 0x0000005b18000986 */ /* 0x0003e8000c101922 */
[----:B------:R1:W-:Y:S04]  /*d6000*/  @P6 STG.E desc[UR34][R26.64], R87 ;  /* 0x000000571a006986 */ /* 0x0003e8000c101922 */
[----:B------:R1:W-:Y:S04]  /*d6010*/  @P2 STG.E desc[UR34][R28.64], R83 ;  /* 0x000000531c002986 */ /* 0x0003e8000c101922 */
[----:B------:R1:W-:Y:S01]  /*d6020*/  @P4 STG.E desc[UR34][R30.64], R75 ;  /* 0x0000004b1e004986 */ /* 0x0003e2000c101922 */
[----:B------:R-:W-:Y:S05]  /*d6030*/  @!P1 EXIT ;  /* 0x000000000000994d */ /* 0x000fea0003800000 */
[----:B------:R-:W-:Y:S01]  /*d6040*/  STG.E desc[UR34][R32.64], R39 ;  /* 0x0000002720007986 */ /* 0x000fe2000c101922 */
[----:B------:R-:W-:Y:S05]  /*d6050*/  EXIT ;  /* 0x000000000000794d */ /* 0x000fea0003800000 */
.L_x_2:
[----:B------:R-:W-:-:S00]  /*d6060*/  BRA `(.L_x_2) ;  /* 0xfffffffc00fc7947 */ /* 0x000fc0000383ffff */
[----:B------:R-:W-:-:S00]  /*d6070*/  NOP ;  /* 0x0000000000007918 */ /* 0x000fc00000000000 */
        /* <DEDUP_REMOVED lines=8> */
.L_x_3:


//--------------------- .nv.shared.matmul_kernel  --------------------------
	.section	.nv.shared.matmul_kernel,"aw",@nobits
	.sectionflags	@""
	.align	16
	.zero		1024


//--------------------- .nv.shared.reserved.0     --------------------------
	.section	.nv.shared.reserved.0,"aw",@nobits
	.weak		__nv_reservedSMEM_offset_0_alias
	.size		__nv_reservedSMEM_offset_0_alias, 0, 64
	.other		__nv_reservedSMEM_offset_0_alias,@"STO_CUDA_RESERVED_SHARED STV_DEFAULT"
__nv_reservedSMEM_offset_0_alias:
	.zero		0
	.zero		64


//--------------------- .nv.constant0.matmul_kernel --------------------------
	.section	.nv.constant0.matmul_kernel,"a",@progbits
	.sectionflags	@""
	.align	4
.nv.constant0.matmul_kernel:
	.zero		976


//--------------------- SYMBOLS --------------------------

	.type		.nv.reservedSmem.offset0,@object
	.size		.nv.reservedSmem.offset0,0x4
	.type		.nv.reservedSmem.cap,@object
	.size		.nv.reservedSmem.cap,0x4
